def matmul_kernel(
    a_ptr,
    b_ptr,
    c_ptr,
    M,
    N,
    K,
    stride_am,
    stride_ak,
    stride_bk,
    stride_bn,
    stride_cm,
    stride_cn,
    BLOCK_M: tl.constexpr,
    BLOCK_N: tl.constexpr,
    BLOCK_K: tl.constexpr,
    GROUP_M: tl.constexpr,
):
    pid = tl.program_id(axis=0)
    num_pid_m = tl.cdiv(M, BLOCK_M)
    num_pid_n = tl.cdiv(N, BLOCK_N)
    num_pid_in_group = GROUP_M * num_pid_n
    group_id = pid // num_pid_in_group
    first_pid_m = group_id * GROUP_M
    group_size_m = min(num_pid_m - first_pid_m, GROUP_M)
    pid_m = first_pid_m + ((pid % num_pid_in_group) % group_size_m)
    pid_n = (pid % num_pid_in_group) // group_size_m

    offs_am = (pid_m * BLOCK_M + tl.arange(0, BLOCK_M)) % M
    offs_bn = (pid_n * BLOCK_N + tl.arange(0, BLOCK_N)) % N
    offs_k = tl.arange(0, BLOCK_K)
    a_ptrs = a_ptr + offs_am[:, None] * stride_am + offs_k[None, :] * stride_ak
    b_ptrs = b_ptr + offs_k[:, None] * stride_bk + offs_bn[None, :] * stride_bn

    acc = tl.zeros((BLOCK_M, BLOCK_N), dtype=tl.float32)
    for kk in range(0, tl.cdiv(K, BLOCK_K)):
        a = tl.load(a_ptrs, mask=offs_k[None, :] < K - kk * BLOCK_K, other=0.0)
        b = tl.load(b_ptrs, mask=offs_k[:, None] < K - kk * BLOCK_K, other=0.0)
        acc = tl.dot(a, b, acc)
        a_ptrs += BLOCK_K * stride_ak
        b_ptrs += BLOCK_K * stride_bk

    c = acc.to(c_ptr.dtype.element_ty)
    offs_cm = pid_m * BLOCK_M + tl.arange(0, BLOCK_M)
    offs_cn = pid_n * BLOCK_N + tl.arange(0, BLOCK_N)
    c_ptrs = c_ptr + offs_cm[:, None] * stride_cm + offs_cn[None, :] * stride_cn
    mask = (offs_cm[:, None] < M) & (offs_cn[None, :] < N)
    tl.store(c_ptrs, c, mask=mask)

# config = {"BLOCK_K": 64, "BLOCK_M": 64, "BLOCK_N": 128, "GROUP_M": 8, "arch": "sm_100", "dtype": "fp8e5m2", "num_ctas": 1, "num_stages": 3, "num_warps": 2}
# arch = sm_100


// ===== COMPILED SASS (sm_100a) =====

	.target	sm_100a

	.elftype	@"ET_EXEC"


//--------------------- .note.nv.tkinfo           --------------------------
	.section	.note.nv.tkinfo,"",@"SHT_NOTE"
	.sectionflags	@"SHF_NOTE_NV_TKINFO"
	.tkinfo
        /*0018*/ 	.word	0x00000081
        /*0030*/ 	.string	""
        /*0030*/ 	.string	"ptxas-blackwell"
        /*0030*/ 	.string	"Cuda compilation tools, release 12.9, V12.9.86"
        /*0030*/ 	.string	"Build cuda_12.9.r12.9/compiler.36037853_0"
        /*0030*/ 	.string	"-v  -suppress-debug-info  -lineinfo  -arch sm_100a "



//--------------------- .note.nv.cuver            --------------------------
	.section	.note.nv.cuver,"",@"SHT_NOTE"
	.sectionflags	@"SHF_NOTE_NV_CUVER"
        /*0018*/ 	.short	0x0001
        /*001a*/ 	.short	0x0064
        /*001c*/ 	.short	0x0001
        /*001e*/ 	.short	0x0000
        /*0020*/ 	.short	0x0001
        /*0022*/ 	.short	0x0000


//--------------------- .nv.info                  --------------------------
	.section	.nv.info,"",@"SHT_CUDA_INFO"
	.align	4


	//----- nvinfo : EIATTR_REGCOUNT
	.align		4
        /*0000*/ 	.byte	0x04, 0x2f
        /*0002*/ 	.short	(.L_1 - .L_0)
	.align		4
.L_0:
        /*0004*/ 	.word	index@(matmul_kernel)
        /*0008*/ 	.word	0x00000020


	//----- nvinfo : EIATTR_FRAME_SIZE
	.align		4
.L_1:
        /*000c*/ 	.byte	0x04, 0x11
        /*000e*/ 	.short	(.L_3 - .L_2)
	.align		4
.L_2:
        /*0010*/ 	.word	index@(matmul_kernel)
        /*0014*/ 	.word	0x00001660


	//----- nvinfo : EIATTR_MIN_STACK_SIZE
	.align		4
.L_3:
        /*0018*/ 	.byte	0x04, 0x12
        /*001a*/ 	.short	(.L_5 - .L_4)
	.align		4
.L_4:
        /*001c*/ 	.word	index@(matmul_kernel)
        /*0020*/ 	.word	0x00001660
.L_5:


//--------------------- .nv.info.matmul_kernel    --------------------------
	.section	.nv.info.matmul_kernel,"",@"SHT_CUDA_INFO"
	.sectionflags	@""
	.align	4


	//----- nvinfo : EIATTR_CUDA_API_VERSION
	.align		4
        /*0000*/ 	.byte	0x04, 0x37
        /*0002*/ 	.short	(.L_7 - .L_6)
.L_6:
        /*0004*/ 	.word	0x00000081


	//----- nvinfo : EIATTR_KPARAM_INFO
	.align		4
.L_7:
        /*0008*/ 	.byte	0x04, 0x17
        /*000a*/ 	.short	(.L_9 - .L_8)
.L_8:
        /*000c*/ 	.word	0x00000000
        /*0010*/ 	.short	0x000d
        /*0012*/ 	.short	0x0048
        /*0014*/ 	.byte	0x00, 0xf4, 0x21, 0x00


	//----- nvinfo : EIATTR_KPARAM_INFO
	.align		4
.L_9:
        /*0018*/ 	.byte	0x04, 0x17
        /*001a*/ 	.short	(.L_11 - .L_10)
.L_10:
        /*001c*/ 	.word	0x00000000
        /*0020*/ 	.short	0x000c
        /*0022*/ 	.short	0x0040
        /*0024*/ 	.byte	0x00, 0xf4, 0x21, 0x00


	//----- nvinfo : EIATTR_KPARAM_INFO
	.align		4
.L_11:
        /*0028*/ 	.byte	0x04, 0x17
        /*002a*/ 	.short	(.L_13 - .L_12)
.L_12:
        /*002c*/ 	.word	0x00000000
        /*0030*/ 	.short	0x000b
        /*0032*/ 	.short	0x0038
        /*0034*/ 	.byte	0x00, 0xf0, 0x11, 0x00


	//----- nvinfo : EIATTR_KPARAM_INFO
	.align		4
.L_13:
        /*0038*/ 	.byte	0x04, 0x17
        /*003a*/ 	.short	(.L_15 - .L_14)
.L_14:
        /*003c*/ 	.word	0x00000000
        /*0040*/ 	.short	0x000a
        /*0042*/ 	.short	0x0034
        /*0044*/ 	.byte	0x00, 0xf0, 0x11, 0x00


	//----- nvinfo : EIATTR_KPARAM_INFO
	.align		4
.L_15:
        /*0048*/ 	.byte	0x04, 0x17
        /*004a*/ 	.short	(.L_17 - .L_16)
.L_16:
        /*004c*/ 	.word	0x00000000
        /*0050*/ 	.short	0x0009
        /*0052*/ 	.short	0x0030
        /*0054*/ 	.byte	0x00, 0xf0, 0x11, 0x00


	//----- nvinfo : EIATTR_KPARAM_INFO
	.align		4
.L_17:
        /*0058*/ 	.byte	0x04, 0x17
        /*005a*/ 	.short	(.L_19 - .L_18)
.L_18:
        /*005c*/ 	.word	0x00000000
        /*0060*/ 	.short	0x0008
        /*0062*/ 	.short	0x002c
        /*0064*/ 	.byte	0x00, 0xf0, 0x11, 0x00


	//----- nvinfo : EIATTR_KPARAM_INFO
	.align		4
.L_19:
        /*0068*/ 	.byte	0x04, 0x17
        /*006a*/ 	.short	(.L_21 - .L_20)
.L_20:
        /*006c*/ 	.word	0x00000000
        /*0070*/ 	.short	0x0007
        /*0072*/ 	.short	0x0028
        /*0074*/ 	.byte	0x00, 0xf0, 0x11, 0x00


	//----- nvinfo : EIATTR_KPARAM_INFO
	.align		4
.L_21:
        /*0078*/ 	.byte	0x04, 0x17
        /*007a*/ 	.short	(.L_23 - .L_22)
.L_22:
        /*007c*/ 	.word	0x00000000
        /*0080*/ 	.short	0x0006
        /*0082*/ 	.short	0x0024
        /*0084*/ 	.byte	0x00, 0xf0, 0x11, 0x00


	//----- nvinfo : EIATTR_KPARAM_INFO
	.align		4
.L_23:
        /*0088*/ 	.byte	0x04, 0x17
        /*008a*/ 	.short	(.L_25 - .L_24)
.L_24:
        /*008c*/ 	.word	0x00000000
        /*0090*/ 	.short	0x0005
        /*0092*/ 	.short	0x0020
        /*0094*/ 	.byte	0x00, 0xf0, 0x11, 0x00


	//----- nvinfo : EIATTR_KPARAM_INFO
	.align		4
.L_25:
        /*0098*/ 	.byte	0x04, 0x17
        /*009a*/ 	.short	(.L_27 - .L_26)
.L_26:
        /*009c*/ 	.word	0x00000000
        /*00a0*/ 	.short	0x0004
        /*00a2*/ 	.short	0x001c
        /*00a4*/ 	.byte	0x00, 0xf0, 0x11, 0x00


	//----- nvinfo : EIATTR_KPARAM_INFO
	.align		4
.L_27:
        /*00a8*/ 	.byte	0x04, 0x17
        /*00aa*/ 	.short	(.L_29 - .L_28)
.L_28:
        /*00ac*/ 	.word	0x00000000
        /*00b0*/ 	.short	0x0003
        /*00b2*/ 	.short	0x0018
        /*00b4*/ 	.byte	0x00, 0xf0, 0x11, 0x00


	//----- nvinfo : EIATTR_KPARAM_INFO
	.align		4
.L_29:
        /*00b8*/ 	.byte	0x04, 0x17
        /*00ba*/ 	.short	(.L_31 - .L_30)
.L_30:
        /*00bc*/ 	.word	0x00000000
        /*00c0*/ 	.short	0x0002
        /*00c2*/ 	.short	0x0010
        /*00c4*/ 	.byte	0x00, 0xf4, 0x21, 0x00


	//----- nvinfo : EIATTR_KPARAM_INFO
	.align		4
.L_31:
        /*00c8*/ 	.byte	0x04, 0x17
        /*00ca*/ 	.short	(.L_33 - .L_32)
.L_32:
        /*00cc*/ 	.word	0x00000000
        /*00d0*/ 	.short	0x0001
        /*00d2*/ 	.short	0x0008
        /*00d4*/ 	.byte	0x00, 0xf4, 0x21, 0x00


	//----- nvinfo : EIATTR_KPARAM_INFO
	.align		4
.L_33:
        /*00d8*/ 	.byte	0x04, 0x17
        /*00da*/ 	.short	(.L_35 - .L_34)
.L_34:
        /*00dc*/ 	.word	0x00000000
        /*00e0*/ 	.short	0x0000
        /*00e2*/ 	.short	0x0000
        /*00e4*/ 	.byte	0x00, 0xf4, 0x21, 0x00


	//----- nvinfo : EIATTR_SPARSE_MMA_MASK
	.align		4
.L_35:
        /*00e8*/ 	.byte	0x03, 0x50
        /*00ea*/ 	.short	0x0000


	//----- nvinfo : EIATTR_MAXREG_COUNT
	.align		4
        /*00ec*/ 	.byte	0x03, 0x1b
        /*00ee*/ 	.short	0x00ff


	//----- nvinfo : EIATTR_NUM_BARRIERS
	.align		4
        /*00f0*/ 	.byte	0x02, 0x4c
        /*00f2*/ 	.byte	0x01
	.zero		1


	//----- nvinfo : EIATTR_ANNOTATIONS
	.align		4
        /*00f4*/ 	.byte	0x04, 0x55
        /*00f6*/ 	.short	(.L_37 - .L_36)


	//   ....[0]....
.L_36:
        /*00f8*/ 	.word	0x00000001
        /*00fc*/ 	.byte	0x10, 0x05, 0x00, 0x00, 0x01, 0x00, 0x00, 0x00, 0x60, 0x05, 0x00, 0x00, 0x01, 0x00, 0x00, 0x00
        /* <DEDUP_REMOVED lines=2661> */
        /*a75c*/ 	.byte	0x00, 0x8a, 0x02, 0x00, 0x01, 0x00, 0x00, 0x00, 0x70, 0x8e, 0x02, 0x00


	//----- nvinfo : EIATTR_VRC_CTA_INIT_COUNT
	.align		4
.L_37:
        /*a768*/ 	.byte	0x02, 0x4a
	.zero		1
	.zero		1


	//----- nvinfo : EIATTR_EXIT_INSTR_OFFSETS
	.align		4
        /*a76c*/ 	.byte	0x04, 0x1c
        /*a76e*/ 	.short	(.L_39 - .L_38)


	//   ....[0]....
.L_38:
        /*a770*/ 	.word	0x0002b190


	//   ....[1]....
        /*a774*/ 	.word	0x0002b1b0


	//----- nvinfo : EIATTR_REQNTID
	.align		4
.L_39:
        /*a778*/ 	.byte	0x04, 0x10
        /*a77a*/ 	.short	(.L_41 - .L_40)
.L_40:
        /*a77c*/ 	.word	0x00000040
        /*a780*/ 	.word	0x00000001
        /*a784*/ 	.word	0x00000001


	//----- nvinfo : EIATTR_CBANK_PARAM_SIZE
	.align		4
.L_41:
        /*a788*/ 	.byte	0x03, 0x19
        /*a78a*/ 	.short	0x0050


	//----- nvinfo : EIATTR_PARAM_CBANK
	.align		4
        /*a78c*/ 	.byte	0x04, 0x0a
        /*a78e*/ 	.short	(.L_43 - .L_42)
	.align		4
.L_42:
        /*a790*/ 	.word	index@(.nv.constant0.matmul_kernel)
        /*a794*/ 	.short	0x0380
        /*a796*/ 	.short	0x0050


	//----- nvinfo : EIATTR_SW_WAR
	.align		4
.L_43:
        /*a798*/ 	.byte	0x04, 0x36
        /*a79a*/ 	.short	(.L_45 - .L_44)
.L_44:
        /*a79c*/ 	.word	0x00000008
.L_45:


//--------------------- .nv.compat                --------------------------
	.section	.nv.compat,"",@"SHT_CUDA_COMPAT_INFO"
	.align	4
        /*0000*/ 	.byte	0x02, 0x02, 0x02, 0x00, 0x02, 0x05, 0x05, 0x00, 0x02, 0x03, 0x00, 0x00, 0x02, 0x06, 0x01, 0x00


//--------------------- .nv.callgraph             --------------------------
	.section	.nv.callgraph,"",@"SHT_CUDA_CALLGRAPH"
	.align	4
	.sectionentsize	8
	.align		4
        /*0000*/ 	.word	0x00000000
	.align		4
        /*0004*/ 	.word	0xffffffff
	.align		4
        /*0008*/ 	.word	0x00000000
	.align		4
        /*000c*/ 	.word	0xfffffffe
	.align		4
        /*0010*/ 	.word	0x00000000
	.align		4
        /*0014*/ 	.word	0xfffffffd
	.align		4
        /*0018*/ 	.word	0x00000000
	.align		4
        /*001c*/ 	.word	0xfffffffc


//--------------------- .text.matmul_kernel       --------------------------
	.section	.text.matmul_kernel,"ax",@progbits
	.align	128
        .global         matmul_kernel
        .type           matmul_kernel,@function
        .size           matmul_kernel,(.L_x_4 - matmul_kernel)
        .other          matmul_kernel,@"STO_CUDA_ENTRY STV_DEFAULT"
matmul_kernel:
.text.matmul_kernel:
[----:B------:R-:W0:Y:S08]  /*0000*/  LDC R1, c[0x0][0x37c] ;  /* 0x0000df00ff017b82 */ /* 0x000e300000000800 */
[----:B------:R-:W1:Y:S01]  /*0010*/  LDC.64 R4, c[0x0][0x398] ;  /* 0x0000e600ff047b82 */ /* 0x000e620000000a00 */
[----:B0-----:R-:W-:Y:S01]  /*0020*/  VIADD R1, R1, 0xffffe9a0 ;  /* 0xffffe9a001017836 */ /* 0x001fe20000000000 */
[----:B------:R-:W0:Y:S01]  /*0030*/  S2R R14, SR_TID.X ;  /* 0x00000000000e7919 */ /* 0x000e220000002100 */
[----:B------:R-:W2:Y:S01]  /*0040*/  LDCU UR4, c[0x0][0x3a0] ;  /* 0x00007400ff0477ac */ /* 0x000ea20008000800 */
[----:B------:R-:W-:-:S04]  /*0050*/  UMOV UR5, 0x400 ;  /* 0x0000040000057882 */ /* 0x000fc80000000000 */
[----:B------:R-:W3:Y:S01]  /*0060*/  S2UR UR6, SR_CgaCtaId ;  /* 0x00000000000679c3 */ /* 0x000ee20000008800 */
[----:B------:R-:W4:Y:S01]  /*0070*/  LDCU.64 UR8, c[0x0][0x358] ;  /* 0x00006b00ff0877ac */ /* 0x000f220008000a00 */
[----:B--2---:R-:W-:Y:S01]  /*0080*/  UIADD3 UR4, UPT, UPT, UR4, 0x3f, URZ ;  /* 0x0000003f04047890 */ /* 0x004fe2000fffe0ff */
[----:B-1----:R-:W-:-:S03]  /*0090*/  VIADD R0, R5, 0x7f ;  /* 0x0000007f05007836 */ /* 0x002fc60000000000 */
[----:B------:R-:W-:Y:S02]  /*00a0*/  UISETP.GT.AND UP0, UPT, UR4, 0x3f, UPT ;  /* 0x0000003f0400788c */ /* 0x000fe4000bf04270 */
[----:B------:R-:W-:Y:S01]  /*00b0*/  SHF.R.S32.HI R3, RZ, 0x1f, R0 ;  /* 0x0000001fff037819 */ /* 0x000fe20000011400 */
[----:B---3--:R-:W-:-:S03]  /*00c0*/  ULEA UR5, UR6, UR5, 0x18 ;  /* 0x0000000506057291 */ /* 0x008fc6000f8ec0ff */
[----:B------:R-:W-:Y:S02]  /*00d0*/  LEA.HI R3, R3, R0, RZ, 0x7 ;  /* 0x0000000003037211 */ /* 0x000fe400078f38ff */
[----:B0-----:R-:W-:Y:S02]  /*00e0*/  LOP3.LUT R17, R14, 0x3f, RZ, 0xc0, !PT ;  /* 0x0000003f0e117812 */ /* 0x001fe400078ec0ff */
[----:B------:R-:W-:Y:S02]  /*00f0*/  SHF.R.S32.HI R0, RZ, 0x7, R3 ;  /* 0x00000007ff007819 */ /* 0x000fe40000011403 */
[----:B------:R-:W0:Y:S03]  /*0100*/  S2R R3, SR_CTAID.X ;  /* 0x0000000000037919 */ /* 0x000e260000002500 */
[----:B------:R-:W-:-:S05]  /*0110*/  IMAD.SHL.U32 R0, R0, 0x8, RZ ;  /* 0x0000000800007824 */ /* 0x000fca00078e00ff */
[-C--:B------:R-:W-:Y:S02]  /*0120*/  IABS R9, R0.reuse ;  /* 0x0000000000097213 */ /* 0x080fe40000000000 */
[----:B------:R-:W-:Y:S02]  /*0130*/  IABS R12, R0 ;  /* 0x00000000000c7213 */ /* 0x000fe40000000000 */
[----:B------:R-:W1:Y:S08]  /*0140*/  I2F.RP R2, R9 ;  /* 0x0000000900027306 */ /* 0x000e700000209400 */
[----:B-1----:R-:W1:Y:S01]  /*0150*/  MUFU.RCP R2, R2 ;  /* 0x0000000200027308 */ /* 0x002e620000001000 */
[----:B0-----:R-:W-:Y:S01]  /*0160*/  IABS R10, R3 ;  /* 0x00000003000a7213 */ /* 0x001fe20000000000 */
[----:B-1----:R-:W-:-:S02]  /*0170*/  VIADD R6, R2, 0xffffffe ;  /* 0x0ffffffe02067836 */ /* 0x002fc40000000000 */
[----:B------:R-:W-:-:S04]  /*0180*/  IMAD.MOV R2, RZ, RZ, -R12 ;  /* 0x000000ffff027224 */ /* 0x000fc800078e0a0c */
[----:B------:R0:W1:Y:S02]  /*0190*/  F2I.FTZ.U32.TRUNC.NTZ R7, R6 ;  /* 0x0000000600077305 */ /* 0x000064000021f000 */
[----:B0-----:R-:W-:Y:S02]  /*01a0*/  IMAD.MOV.U32 R6, RZ, RZ, RZ ;  /* 0x000000ffff067224 */ /* 0x001fe400078e00ff */
[----:B-1----:R-:W-:-:S04]  /*01b0*/  IMAD.MOV R8, RZ, RZ, -R7 ;  /* 0x000000ffff087224 */ /* 0x002fc800078e0a07 */
[----:B------:R-:W-:Y:S02]  /*01c0*/  IMAD R11, R8, R9, RZ ;  /* 0x00000009080b7224 */ /* 0x000fe400078e02ff */
[----:B------:R-:W-:Y:S02]  /*01d0*/  IMAD.MOV.U32 R8, RZ, RZ, R10 ;  /* 0x000000ffff087224 */ /* 0x000fe400078e000a */
[----:B------:R-:W-:-:S06]  /*01e0*/  IMAD.HI.U32 R7, R7, R11, R6 ;  /* 0x0000000b07077227 */ /* 0x000fcc00078e0006 */
[----:B------:R-:W-:-:S04]  /*01f0*/  IMAD.HI.U32 R7, R7, R8, RZ ;  /* 0x0000000807077227 */ /* 0x000fc800078e00ff */
[----:B------:R-:W-:-:S05]  /*0200*/  IMAD R2, R7, R2, R8 ;  /* 0x0000000207027224 */ /* 0x000fca00078e0208 */
[----:B------:R-:W-:-:S13]  /*0210*/  ISETP.GT.U32.AND P1, PT, R9, R2, PT ;  /* 0x000000020900720c */ /* 0x000fda0003f24070 */
[----:B------:R-:W-:Y:S02]  /*0220*/  @!P1 IMAD.IADD R2, R2, 0x1, -R9 ;  /* 0x0000000102029824 */ /* 0x000fe400078e0a09 */
[----:B------:R-:W-:Y:S01]  /*0230*/  @!P1 VIADD R7, R7, 0x1 ;  /* 0x0000000107079836 */ /* 0x000fe20000000000 */
[----:B------:R-:W-:Y:S02]  /*0240*/  ISETP.NE.AND P1, PT, R0, RZ, PT ;  /* 0x000000ff0000720c */ /* 0x000fe40003f25270 */
[----:B------:R-:W-:Y:S02]  /*0250*/  ISETP.GE.U32.AND P0, PT, R2, R9, PT ;  /* 0x000000090200720c */ /* 0x000fe40003f06070 */
[----:B------:R-:W-:-:S04]  /*0260*/  LOP3.LUT R2, R3, R0, RZ, 0x3c, !PT ;  /* 0x0000000003027212 */ /* 0x000fc800078e3cff */
[----:B------:R-:W-:Y:S01]  /*0270*/  ISETP.GE.AND P2, PT, R2, RZ, PT ;  /* 0x000000ff0200720c */ /* 0x000fe20003f46270 */
[----:B------:R-:W-:-:S06]  /*0280*/  VIADD R2, R4, 0x3f ;  /* 0x0000003f04027836 */ /* 0x000fcc0000000000 */
[----:B------:R-:W-:-:S04]  /*0290*/  @P0 VIADD R7, R7, 0x1 ;  /* 0x0000000107070836 */ /* 0x000fc80000000000 */
[----:B------:R-:W-:Y:S01]  /*02a0*/  IMAD.MOV.U32 R6, RZ, RZ, R7 ;  /* 0x000000ffff067224 */ /* 0x000fe200078e0007 */
[----:B------:R-:W-:-:S03]  /*02b0*/  SHF.R.S32.HI R7, RZ, 0x1f, R2 ;  /* 0x0000001fff077819 */ /* 0x000fc60000011402 */
[----:B------:R-:W-:Y:S01]  /*02c0*/  @!P2 IMAD.MOV R6, RZ, RZ, -R6 ;  /* 0x000000ffff06a224 */ /* 0x000fe200078e0a06 */
[----:B------:R-:W-:Y:S02]  /*02d0*/  @!P1 LOP3.LUT R6, RZ, R0, RZ, 0x33, !PT ;  /* 0x00000000ff069212 */ /* 0x000fe400078e33ff */
[----:B------:R-:W-:-:S03]  /*02e0*/  LEA.HI R7, R7, R2, RZ, 0x6 ;  /* 0x0000000207077211 */ /* 0x000fc600078f30ff */
[----:B------:R-:W-:Y:S02]  /*02f0*/  IMAD.SHL.U32 R2, R6, 0x8, RZ ;  /* 0x0000000806027824 */ /* 0x000fe400078e00ff */
[----:B------:R-:W-:-:S03]  /*0300*/  IMAD.MOV R6, RZ, RZ, -R6 ;  /* 0x000000ffff067224 */ /* 0x000fc600078e0a06 */
[----:B------:R-:W-:Y:S01]  /*0310*/  LEA.HI.SX32 R7, R7, -R2, 0x1a ;  /* 0x8000000207077211 */ /* 0x000fe200078fd2ff */
[----:B------:R-:W-:Y:S02]  /*0320*/  IMAD R15, R0, R6, R3 ;  /* 0x00000006000f7224 */ /* 0x000fe400078e0203 */
[----:B------:R-:W-:Y:S01]  /*0330*/  IMAD.MOV.U32 R6, RZ, RZ, RZ ;  /* 0x000000ffff067224 */ /* 0x000fe200078e00ff */
[----:B------:R-:W-:Y:S02]  /*0340*/  VIMNMX R8, PT, PT, R7, 0x8, PT ;  /* 0x0000000807087848 */ /* 0x000fe40003fe0100 */
[----:B------:R-:W-:Y:S02]  /*0350*/  IABS R13, R15 ;  /* 0x0000000f000d7213 */ /* 0x000fe40000000000 */
[----:B------:R-:W-:-:S04]  /*0360*/  IABS R11, R8 ;  /* 0x00000008000b7213 */ /* 0x000fc80000000000 */
[----:B------:R-:W0:Y:S08]  /*0370*/  I2F.RP R9, R11 ;  /* 0x0000000b00097306 */ /* 0x000e300000209400 */
[----:B0-----:R-:W0:Y:S02]  /*0380*/  MUFU.RCP R9, R9 ;  /* 0x0000000900097308 */ /* 0x001e240000001000 */
[----:B0-----:R-:W-:-:S06]  /*0390*/  VIADD R7, R9, 0xffffffe ;  /* 0x0ffffffe09077836 */ /* 0x001fcc0000000000 */
[----:B------:R-:W0:Y:S02]  /*03a0*/  F2I.FTZ.U32.TRUNC.NTZ R7, R7 ;  /* 0x0000000700077305 */ /* 0x000e24000021f000 */
[----:B0-----:R-:W-:-:S04]  /*03b0*/  IMAD.MOV R10, RZ, RZ, -R7 ;  /* 0x000000ffff0a7224 */ /* 0x001fc800078e0a07 */
[----:B------:R-:W-:-:S04]  /*03c0*/  IMAD.MOV.U32 R0, RZ, RZ, R10 ;  /* 0x000000ffff007224 */ /* 0x000fc800078e000a */
[----:B------:R-:W-:Y:S01]  /*03d0*/  IMAD R3, R0, R11, RZ ;  /* 0x0000000b00037224 */ /* 0x000fe200078e02ff */
[----:B------:R-:W-:-:S03]  /*03e0*/  IABS R0, R8 ;  /* 0x0000000800007213 */ /* 0x000fc60000000000 */
[----:B------:R-:W-:-:S04]  /*03f0*/  IMAD.HI.U32 R6, R7, R3, R6 ;  /* 0x0000000307067227 */ /* 0x000fc800078e0006 */
[----:B------:R-:W-:Y:S02]  /*0400*/  IMAD.MOV R0, RZ, RZ, -R0 ;  /* 0x000000ffff007224 */ /* 0x000fe400078e0a00 */
        /* <DEDUP_REMOVED lines=8> */
[----:B------:R-:W-:-:S07]  /*0490*/  ISETP.GE.AND P2, PT, R0, RZ, PT ;  /* 0x000000ff0000720c */ /* 0x000fce0003f46270 */
[----:B------:R-:W-:-:S06]  /*04a0*/  @P0 VIADD R6, R6, 0x1 ;  /* 0x0000000106060836 */ /* 0x000fcc0000000000 */
[----:B------:R-:W-:Y:S01]  /*04b0*/  @!P2 IMAD.MOV R6, RZ, RZ, -R6 ;  /* 0x000000ffff06a224 */ /* 0x000fe200078e0a06 */
[----:B------:R-:W-:-:S05]  /*04c0*/  @!P1 LOP3.LUT R6, RZ, R8, RZ, 0x33, !PT ;  /* 0x00000008ff069212 */ /* 0x000fca00078e33ff */
[----:B------:R-:W-:Y:S02]  /*04d0*/  IMAD.MOV R3, RZ, RZ, -R6 ;  /* 0x000000ffff037224 */ /* 0x000fe400078e0a06 */
[----:B------:R-:W-:Y:S02]  /*04e0*/  IMAD.SHL.U32 R24, R6, 0x80, RZ ;  /* 0x0000008006187824 */ /* 0x000fe400078e00ff */
[----:B------:R-:W-:Y:S02]  /*04f0*/  IMAD R3, R8, R3, R15 ;  /* 0x0000000308037224 */ /* 0x000fe400078e020f */
[----:B------:R-:W-:Y:S01]  /*0500*/  VIADD R6, R24, 0x3 ;  /* 0x0000000318067836 */ /* 0x000fe20000000000 */
[----:B------:R-:W-:Y:S01]  /*0510*/  STL [R1+0x270], R24 ;  /* 0x0002701801007387 */ /* 0x000fe20000100800 */
[----:B------:R-:W-:Y:S02]  /*0520*/  IMAD.IADD R0, R2, 0x1, R3 ;  /* 0x0000000102007824 */ /* 0x000fe400078e0203 */
[----:B------:R-:W-:-:S02]  /*0530*/  VIADD R3, R24, 0x1 ;  /* 0x0000000118037836 */ /* 0x000fc40000000000 */
[C---:B------:R-:W-:Y:S02]  /*0540*/  VIADD R2, R24.reuse, 0x2 ;  /* 0x0000000218027836 */ /* 0x040fe40000000000 */
[----:B------:R-:W-:Y:S01]  /*0550*/  VIADD R7, R24, 0x44 ;  /* 0x0000004418077836 */ /* 0x000fe20000000000 */
[----:B------:R0:W-:Y:S01]  /*0560*/  STL [R1+0x2ac], R3 ;  /* 0x0002ac0301007387 */ /* 0x0001e20000100800 */
[----:B------:R-:W-:Y:S02]  /*0570*/  IMAD R0, R0, 0x40, R17 ;  /* 0x0000004000007824 */ /* 0x000fe400078e0211 */
[C---:B------:R-:W-:Y:S01]  /*0580*/  VIADD R15, R24.reuse, 0x24 ;  /* 0x00000024180f7836 */ /* 0x040fe20000000000 */
[----:B------:R1:W-:Y:S01]  /*0590*/  STL [R1+0x2a8], R2 ;  /* 0x0002a80201007387 */ /* 0x0003e20000100800 */
[C---:B------:R-:W-:Y:S02]  /*05a0*/  VIADD R16, R24.reuse, 0x25 ;  /* 0x0000002518107836 */ /* 0x040fe40000000000 */
[C---:B------:R-:W-:Y:S01]  /*05b0*/  VIADD R29, R24.reuse, 0x6d ;  /* 0x0000006d181d7836 */ /* 0x040fe20000000000 */
[----:B------:R2:W-:Y:S01]  /*05c0*/  STL [R1+0x2a4], R6 ;  /* 0x0002a40601007387 */ /* 0x0005e20000100800 */
[----:B------:R-:W-:-:S02]  /*05d0*/  VIADD R23, R24, 0x6e ;  /* 0x0000006e18177836 */ /* 0x000fc40000000000 */
[C---:B0-----:R-:W-:Y:S02]  /*05e0*/  VIADD R3, R24.reuse, 0x4 ;  /* 0x0000000418037836 */ /* 0x041fe40000000000 */
[C---:B------:R-:W-:Y:S02]  /*05f0*/  VIADD R22, R24.reuse, 0x6f ;  /* 0x0000006f18167836 */ /* 0x040fe40000000000 */
[C---:B-1----:R-:W-:Y:S01]  /*0600*/  VIADD R2, R24.reuse, 0x5 ;  /* 0x0000000518027836 */ /* 0x042fe20000000000 */
[----:B------:R0:W-:Y:S01]  /*0610*/  STL [R1+0x2a0], R3 ;  /* 0x0002a00301007387 */ /* 0x0001e20000100800 */
[C---:B------:R-:W-:Y:S02]  /*0620*/  VIADD R21, R24.reuse, 0x70 ;  /* 0x0000007018157836 */ /* 0x040fe40000000000 */
[C---:B--2---:R-:W-:Y:S01]  /*0630*/  VIADD R6, R24.reuse, 0x6 ;  /* 0x0000000618067836 */ /* 0x044fe20000000000 */
[----:B------:R1:W-:Y:S01]  /*0640*/  STL [R1+0x29c], R2 ;  /* 0x00029c0201007387 */ /* 0x0003e20000100800 */
[----:B------:R-:W-:-:S02]  /*0650*/  VIADD R20, R24, 0x71 ;  /* 0x0000007118147836 */ /* 0x000fc40000000000 */
[C---:B------:R-:W-:Y:S01]  /*0660*/  VIADD R19, R24.reuse, 0x72 ;  /* 0x0000007218137836 */ /* 0x040fe20000000000 */
[----:B------:R2:W-:Y:S01]  /*0670*/  STL [R1+0x298], R6 ;  /* 0x0002980601007387 */ /* 0x0005e20000100800 */
[C---:B------:R-:W-:Y:S02]  /*0680*/  VIADD R18, R24.reuse, 0x74 ;  /* 0x0000007418127836 */ /* 0x040fe40000000000 */
[C---:B0-----:R-:W-:Y:S02]  /*0690*/  VIADD R3, R24.reuse, 0x7 ;  /* 0x0000000718037836 */ /* 0x041fe40000000000 */
[C---:B------:R-:W-:Y:S02]  /*06a0*/  VIADD R13, R24.reuse, 0x75 ;  /* 0x00000075180d7836 */ /* 0x040fe40000000000 */
[C---:B-1----:R-:W-:Y:S01]  /*06b0*/  VIADD R2, R24.reuse, 0x8 ;  /* 0x0000000818027836 */ /* 0x042fe20000000000 */
[----:B------:R0:W-:Y:S01]  /*06c0*/  STL [R1+0x294], R3 ;  /* 0x0002940301007387 */ /* 0x0001e20000100800 */
[----:B------:R-:W-:-:S02]  /*06d0*/  VIADD R12, R24, 0x76 ;  /* 0x00000076180c7836 */ /* 0x000fc40000000000 */
[C---:B--2---:R-:W-:Y:S01]  /*06e0*/  VIADD R6, R24.reuse, 0x9 ;  /* 0x0000000918067836 */ /* 0x044fe20000000000 */
[----:B------:R1:W-:Y:S01]  /*06f0*/  STL [R1+0x290], R2 ;  /* 0x0002900201007387 */ /* 0x0003e20000100800 */
[C---:B------:R-:W-:Y:S02]  /*0700*/  VIADD R11, R24.reuse, 0x77 ;  /* 0x00000077180b7836 */ /* 0x040fe40000000000 */
[C---:B------:R-:W-:Y:S01]  /*0710*/  VIADD R10, R24.reuse, 0x78 ;  /* 0x00000078180a7836 */ /* 0x040fe20000000000 */
[----:B------:R2:W-:Y:S01]  /*0720*/  STL [R1+0x28c], R6 ;  /* 0x00028c0601007387 */ /* 0x0005e20000100800 */
[C---:B------:R-:W-:Y:S02]  /*0730*/  VIADD R9, R24.reuse, 0x79 ;  /* 0x0000007918097836 */ /* 0x040fe40000000000 */
[C---:B0-----:R-:W-:Y:S02]  /*0740*/  VIADD R3, R24.reuse, 0xa ;  /* 0x0000000a18037836 */ /* 0x041fe40000000000 */
[----:B------:R-:W-:-:S02]  /*0750*/  VIADD R8, R24, 0x7a ;  /* 0x0000007a18087836 */ /* 0x000fc40000000000 */
[C---:B-1----:R-:W-:Y:S01]  /*0760*/  VIADD R2, R24.reuse, 0xb ;  /* 0x0000000b18027836 */ /* 0x042fe20000000000 */
[----:B------:R0:W-:Y:S01]  /*0770*/  STL [R1+0x288], R3 ;  /* 0x0002880301007387 */ /* 0x0001e20000100800 */
[C---:B------:R-:W-:Y:S02]  /*0780*/  VIADD R25, R24.reuse, 0x7e ;  /* 0x0000007e18197836 */ /* 0x040fe40000000000 */
[C---:B--2---:R-:W-:Y:S01]  /*0790*/  VIADD R6, R24.reuse, 0xc ;  /* 0x0000000c18067836 */ /* 0x044fe20000000000 */
[----:B------:R1:W-:Y:S01]  /*07a0*/  STL [R1+0x284], R2 ;  /* 0x0002840201007387 */ /* 0x0003e20000100800 */
[----:B------:R-:W-:-:S03]  /*07b0*/  VIADD R26, R24, 0x7f ;  /* 0x0000007f181a7836 */ /* 0x000fc60000000000 */
[----:B------:R2:W-:Y:S01]  /*07c0*/  STL [R1+0x280], R6 ;  /* 0x0002800601007387 */ /* 0x0005e20000100800 */
[C---:B0-----:R-:W-:Y:S02]  /*07d0*/  VIADD R3, R24.reuse, 0xd ;  /* 0x0000000d18037836 */ /* 0x041fe40000000000 */
[----:B-1----:R-:W-:-:S03]  /*07e0*/  VIADD R2, R24, 0xe ;  /* 0x0000000e18027836 */ /* 0x002fc60000000000 */
[----:B------:R0:W-:Y:S01]  /*07f0*/  STL [R1+0x27c], R3 ;  /* 0x00027c0301007387 */ /* 0x0001e20000100800 */
[----:B--2---:R-:W-:-:S03]  /*0800*/  VIADD R6, R24, 0xf ;  /* 0x0000000f18067836 */ /* 0x004fc60000000000 */
[----:B------:R1:W-:Y:S04]  /*0810*/  STL [R1+0x278], R2 ;  /* 0x0002780201007387 */ /* 0x0003e80000100800 */
        /* <DEDUP_REMOVED lines=41> */
[----:B------:R1:W-:Y:S01]  /*0ab0*/  STL [R1+0x220], R2 ;  /* 0x0002200201007387 */ /* 0x0003e20000100800 */
[C---:B0-----:R-:W-:Y:S02]  /*0ac0*/  VIADD R3, R24.reuse, 0x26 ;  /* 0x0000002618037836 */ /* 0x041fe40000000000 */
[----:B-1----:R-:W-:-:S03]  /*0ad0*/  VIADD R2, R24, 0x27 ;  /* 0x0000002718027836 */ /* 0x002fc60000000000 */
[----:B------:R0:W-:Y:S04]  /*0ae0*/  STL [R1+0x214], R3 ;  /* 0x0002140301007387 */ /* 0x0001e80000100800 */
[----:B------:R1:W-:Y:S01]  /*0af0*/  STL [R1+0x210], R2 ;  /* 0x0002100201007387 */ /* 0x0003e20000100800 */
[C---:B0-----:R-:W-:Y:S02]  /*0b00*/  VIADD R3, R24.reuse, 0x2a ;  /* 0x0000002a18037836 */ /* 0x041fe40000000000 */
[----:B-1----:R-:W-:-:S05]  /*0b10*/  VIADD R2, R24, 0x28 ;  /* 0x0000002818027836 */ /* 0x002fca0000000000 */
[----:B------:R0:W-:Y:S04]  /*0b20*/  STL [R1+0x20c], R2 ;  /* 0x00020c0201007387 */ /* 0x0001e80000100800 */
        /* <DEDUP_REMOVED lines=50> */
[----:B0-----:R-:W-:-:S03]  /*0e50*/  VIADD R2, R24, 0x43 ;  /* 0x0000004318027836 */ /* 0x001fc60000000000 */
[----:B------:R0:W-:Y:S01]  /*0e60*/  STL [R1+0xb0], R7 ;  /* 0x0000b00701007387 */ /* 0x0001e20000100800 */
[C---:B-1----:R-:W-:Y:S02]  /*0e70*/  VIADD R6, R24.reuse, 0x45 ;  /* 0x0000004518067836 */ /* 0x042fe40000000000 */
[----:B--2---:R-:W-:-:S03]  /*0e80*/  VIADD R3, R24, 0x46 ;  /* 0x0000004618037836 */ /* 0x004fc60000000000 */
[----:B------:R1:W-:Y:S01]  /*0e90*/  STL [R1+0xa8], R6 ;  /* 0x0000a80601007387 */ /* 0x0003e20000100800 */
[----:B0-----:R-:W-:-:S03]  /*0ea0*/  VIADD R7, R24, 0x49 ;  /* 0x0000004918077836 */ /* 0x001fc60000000000 */
[----:B------:R0:W-:Y:S01]  /*0eb0*/  STL [R1+0xa4], R3 ;  /* 0x0000a40301007387 */ /* 0x0001e20000100800 */
[C---:B-1----:R-:W-:Y:S02]  /*0ec0*/  VIADD R6, R24.reuse, 0x47 ;  /* 0x0000004718067836 */ /* 0x042fe40000000000 */
[----:B0-----:R-:W-:-:S03]  /*0ed0*/  VIADD R3, R24, 0x48 ;  /* 0x0000004818037836 */ /* 0x001fc60000000000 */
        /* <DEDUP_REMOVED lines=75> */
[----:B-1----:R-:W-:-:S05]  /*1390*/  VIADD R3, R24, 0x73 ;  /* 0x0000007318037836 */ /* 0x002fca0000000000 */
[----:B------:R0:W-:Y:S04]  /*13a0*/  STL [R1+0x28], R3 ;  /* 0x0000280301007387 */ /* 0x0001e80000100800 */
[----:B------:R1:W-:Y:S01]  /*13b0*/  STL [R1+0xbd4], R0 ;  /* 0x000bd40001007387 */ /* 0x0003e20000100800 */
[----:B0-----:R-:W-:Y:S01]  /*13c0*/  VIADD R3, R24, 0x7d ;  /* 0x0000007d18037836 */ /* 0x001fe20000000000 */
[----:B----4-:R-:W-:Y:S06]  /*13d0*/  BRA.U UP0, `(.L_x_0) ;  /* 0x00000009000c7547 */ /* 0x010fec000b800000 */
[----:B-1----:R-:W-:Y:S01]  /*13e0*/  IMAD.SHL.U32 R0, R14, 0x10, RZ ;  /* 0x000000100e007824 */ /* 0x002fe200078e00ff */
[----:B------:R1:W-:Y:S04]  /*13f0*/  STL [R1+0x2c0], RZ ;  /* 0x0002c0ff01007387 */ /* 0x0003e80000100800 */
[----:B------:R1:W-:Y:S04]  /*1400*/  STL [R1+0xbd0], R0 ;  /* 0x000bd00001007387 */ /* 0x0003e80000100800 */
[----:B------:R1:W-:Y:S04]  /*1410*/  STL [R1+0x2c4], RZ ;  /* 0x0002c4ff01007387 */ /* 0x0003e80000100800 */
        /* <DEDUP_REMOVED lines=125> */
[----:B------:R1:W-:Y:S01]  /*1bf0*/  STL [R1+0x28c], RZ ;  /* 0x00028cff01007387 */ /* 0x0003e20000100800 */
[----:B------:R-:W-:Y:S05]  /*1c00*/  BRA `(.L_x_1) ;  /* 0x0000023400bc7947 */ /* 0x000fea0003800000 */
.L_x_0:
[----:B------:R-:W-:Y:S01]  /*1c10*/  STL [R1+0xd24], R18 ;  /* 0x000d241201007387 */ /* 0x000fe20000100800 */
[----:B------:R-:W-:Y:S01]  /*1c20*/  IABS R24, R4 ;  /* 0x0000000400187213 */ /* 0x000fe20000000000 */
[----:B------:R-:W-:Y:S01]  /*1c30*/  IMAD.MOV.U32 R14, RZ, RZ, RZ ;  /* 0x000000ffff0e7224 */ /* 0x000fe200078e00ff */
[----:B------:R-:W-:Y:S01]  /*1c40*/  ISETP.GE.AND P5, PT, R25, RZ, PT ;  /* 0x000000ff1900720c */ /* 0x000fe20003fa6270 */
[----:B------:R-:W-:Y:S01]  /*1c50*/  STL [R1+0xd20], R19 ;  /* 0x000d201301007387 */ /* 0x000fe20000100800 */
[----:B------:R-:W-:Y:S01]  /*1c60*/  ISETP.GE.AND P3, PT, R26, RZ, PT ;  /* 0x000000ff1a00720c */ /* 0x000fe20003f66270 */
[----:B------:R-:W0:Y:S02]  /*1c70*/  LDCU UR6, c[0x0][0x3ac] ;  /* 0x00007580ff0677ac */ /* 0x000e240008000800 */
[----:B------:R-:W-:Y:S01]  /*1c80*/  STL [R1+0xd1c], R20 ;  /* 0x000d1c1401007387 */ /* 0x000fe20000100800 */
[----:B------:R-:W-:Y:S01]  /*1c90*/  ISETP.NE.AND P2, PT, R4, RZ, PT ;  /* 0x000000ff0400720c */ /* 0x000fe20003f45270 */
[----:B------:R-:W2:Y:S02]  /*1ca0*/  LDCU.128 UR12, c[0x0][0x380] ;  /* 0x00007000ff0c77ac */ /* 0x000ea40008000c00 */
[----:B------:R3:W-:Y:S01]  /*1cb0*/  STL [R1+0xd18], R21 ;  /* 0x000d181501007387 */ /* 0x0007e20000100800 */
[----:B------:R-:W4:Y:S03]  /*1cc0*/  LDCU UR7, c[0x0][0x3a4] ;  /* 0x00007480ff0777ac */ /* 0x000f260008000800 */
[----:B------:R5:W-:Y:S01]  /*1cd0*/  STL [R1+0xd14], R22 ;  /* 0x000d141601007387 */ /* 0x000be20000100800 */
[----:B-1----:R-:W1:Y:S01]  /*1ce0*/  I2F.RP R0, R24 ;  /* 0x0000001800007306 */ /* 0x002e620000209400 */
[----:B------:R-:W0:Y:S01]  /*1cf0*/  LDCU UR10, c[0x0][0x3b0] ;  /* 0x00007600ff0a77ac */ /* 0x000e220008000800 */
[----:B---3--:R-:W-:Y:S01]  /*1d00*/  IMAD.MOV.U32 R21, RZ, RZ, R16 ;  /* 0x000000ffff157224 */ /* 0x008fe200078e0010 */
[----:B-----5:R-:W3:Y:S04]  /*1d10*/  LDL R22, [R1+0x270] ;  /* 0x0002700001167983 */ /* 0x020ee80000100800 */
[----:B------:R5:W-:Y:S04]  /*1d20*/  STL [R1+0xd10], R23 ;  /* 0x000d101701007387 */ /* 0x000be80000100800 */
[----:B------:R0:W-:Y:S01]  /*1d30*/  STL [R1+0xd0c], R29 ;  /* 0x000d0c1d01007387 */ /* 0x0001e20000100800 */
[----:B-----5:R-:W-:-:S03]  /*1d40*/  IMAD.MOV.U32 R23, RZ, RZ, R2 ;  /* 0x000000ffff177224 */ /* 0x020fc600078e0002 */
[----:B0-----:R-:W5:Y:S01]  /*1d50*/  LDL R29, [R1+0xbd4] ;  /* 0x000bd400011d7983 */ /* 0x001f620000100800 */
[----:B------:R-:W-:Y:S01]  /*1d60*/  IABS R2, R5 ;  /* 0x0000000500027213 */ /* 0x000fe20000000000 */
[----:B-1----:R-:W0:Y:S02]  /*1d70*/  MUFU.RCP R0, R0 ;  /* 0x0000000000007308 */ /* 0x002e240000001000 */
[----:B------:R1:W-:Y:S06]  /*1d80*/  STL [R1+0xce4], R5 ;  /* 0x000ce40501007387 */ /* 0x0003ec0000100800 */
[----:B------:R-:W2:Y:S01]  /*1d90*/  I2F.RP R16, R2 ;  /* 0x0000000200107306 */ /* 0x000ea20000209400 */
[----:B-1----:R-:W-:-:S02]  /*1da0*/  IMAD.MOV.U32 R5, RZ, RZ, R15 ;  /* 0x000000ffff057224 */ /* 0x002fc400078e000f */
[----:B0-----:R-:W-:-:S05]  /*1db0*/  VIADD R0, R0, 0xffffffe ;  /* 0x0ffffffe00007836 */ /* 0x001fca0000000000 */
[----:B------:R-:W0:Y:S08]  /*1dc0*/  F2I.FTZ.U32.TRUNC.NTZ R15, R0 ;  /* 0x00000000000f7305 */ /* 0x000e30000021f000 */
[----:B--2---:R-:W1:Y:S01]  /*1dd0*/  MUFU.RCP R16, R16 ;  /* 0x0000001000107308 */ /* 0x004e620000001000 */
[----:B0-----:R-:W-:-:S04]  /*1de0*/  IMAD.MOV R0, RZ, RZ, -R15 ;  /* 0x000000ffff007224 */ /* 0x001fc800078e0a0f */
[----:B------:R-:W-:-:S04]  /*1df0*/  IMAD R0, R0, R24, RZ ;  /* 0x0000001800007224 */ /* 0x000fc800078e02ff */
[----:B------:R-:W-:-:S04]  /*1e00*/  IMAD.HI.U32 R0, R15, R0, R14 ;  /* 0x000000000f007227 */ /* 0x000fc800078e000e */
[----:B-1----:R-:W-:-:S04]  /*1e10*/  VIADD R16, R16, 0xffffffe ;  /* 0x0ffffffe10107836 */ /* 0x002fc80000000000 */
[----:B------:R-:W0:Y:S02]  /*1e20*/  F2I.FTZ.U32.TRUNC.NTZ R17, R16 ;  /* 0x0000001000117305 */ /* 0x000e24000021f000 */
[----:B0-----:R-:W-:-:S04]  /*1e30*/  IMAD.MOV R14, RZ, RZ, -R17 ;  /* 0x000000ffff0e7224 */ /* 0x001fc800078e0a11 */
[----:B------:R-:W-:Y:S01]  /*1e40*/  IMAD.MOV.U32 R15, RZ, RZ, R14 ;  /* 0x000000ffff0f7224 */ /* 0x000fe200078e000e */
[----:B-----5:R-:W-:-:S05]  /*1e50*/  IABS R16, R29 ;  /* 0x0000001d00107213 */ /* 0x020fca0000000000 */
[----:B------:R-:W-:-:S04]  /*1e60*/  IMAD.HI.U32 R0, R0, R16, RZ ;  /* 0x0000001000007227 */ /* 0x000fc800078e00ff */
[----:B------:R-:W-:Y:S02]  /*1e70*/  IMAD.MOV R14, RZ, RZ, -R0 ;  /* 0x000000ffff0e7224 */ /* 0x000fe400078e0a00 */
[----:B------:R-:W-:Y:S01]  /*1e80*/  IMAD R0, R15, R2, RZ ;  /* 0x000000020f007224 */ /* 0x000fe200078e02ff */
[----:B------:R-:W-:Y:S01]  /*1e90*/  IABS R15, R26 ;  /* 0x0000001a000f7213 */ /* 0x000fe20000000000 */
[C---:B------:R-:W-:Y:S01]  /*1ea0*/  IMAD R14, R24.reuse, R14, R16 ;  /* 0x0000000e180e7224 */ /* 0x040fe200078e0210 */
[----:B------:R-:W-:Y:S01]  /*1eb0*/  IABS R26, R6 ;  /* 0x00000006001a7213 */ /* 0x000fe20000000000 */
[----:B------:R-:W-:Y:S02]  /*1ec0*/  IMAD.MOV.U32 R16, RZ, RZ, RZ ;  /* 0x000000ffff107224 */ /* 0x000fe400078e00ff */
[----:B------:R-:W-:Y:S01]  /*1ed0*/  IMAD.MOV.U32 R19, RZ, RZ, R15 ;  /* 0x000000ffff137224 */ /* 0x000fe200078e000f */
[----:B------:R-:W-:Y:S01]  /*1ee0*/  ISETP.GT.U32.AND P0, PT, R24, R14, PT ;  /* 0x0000000e1800720c */ /* 0x000fe20003f04070 */
[----:B------:R-:W-:Y:S01]  /*1ef0*/  IMAD.HI.U32 R0, R17, R0, R16 ;  /* 0x0000000011007227 */ /* 0x000fe200078e0010 */
[----:B------:R-:W-:-:S02]  /*1f00*/  IABS R16, R25 ;  /* 0x0000001900107213 */ /* 0x000fc40000000000 */
[----:B---3--:R-:W-:Y:S02]  /*1f10*/  IABS R17, R22 ;  /* 0x0000001600117213 */ /* 0x008fe40000000000 */
[----:B------:R-:W-:Y:S01]  /*1f20*/  IABS R25, R3 ;  /* 0x0000000300197213 */ /* 0x000fe20000000000 */
[----:B------:R-:W-:Y:S02]  /*1f30*/  IMAD.MOV.U32 R20, RZ, RZ, R16 ;  /* 0x000000ffff147224 */ /* 0x000fe400078e0010 */
[----:B------:R-:W-:-:S04]  /*1f40*/  IMAD.HI.U32 R16, R0, R17, RZ ;  /* 0x0000001100107227 */ /* 0x000fc800078e00ff */
[----:B------:R-:W-:Y:S02]  /*1f50*/  IMAD.MOV R16, RZ, RZ, -R16 ;  /* 0x000000ffff107224 */ /* 0x000fe400078e0a10 */
[----:B------:R-:W-:Y:S02]  /*1f60*/  @!P0 IMAD.IADD R14, R14, 0x1, -R24 ;  /* 0x000000010e0e8824 */ /* 0x000fe400078e0a18 */
[----:B------:R-:W-:Y:S02]  /*1f70*/  IMAD R17, R2, R16, R17 ;  /* 0x0000001002117224 */ /* 0x000fe400078e0211 */
[----:B------:R-:W-:Y:S01]  /*1f80*/  IMAD.MOV.U32 R15, RZ, RZ, R25 ;  /* 0x000000ffff0f7224 */ /* 0x000fe200078e0019 */
[----:B------:R-:W-:Y:S01]  /*1f90*/  ISETP.GT.U32.AND P0, PT, R24, R14, PT ;  /* 0x0000000e1800720c */ /* 0x000fe20003f04070 */
[----:B------:R-:W-:Y:S01]  /*1fa0*/  IMAD.HI.U32 R18, R0, R20, RZ ;  /* 0x0000001400127227 */ /* 0x000fe200078e00ff */
[----:B------:R-:W-:-:S03]  /*1fb0*/  ISETP.GT.U32.AND P1, PT, R2, R17, PT ;  /* 0x000000110200720c */ /* 0x000fc60003f24070 */
[----:B------:R-:W-:-:S04]  /*1fc0*/  IMAD.HI.U32 R27, R0, R15, RZ ;  /* 0x0000000f001b7227 */ /* 0x000fc800078e00ff */
[----:B------:R-:W-:Y:S02]  /*1fd0*/  IMAD.MOV R27, RZ, RZ, -R27 ;  /* 0x000000ffff1b7224 */ /* 0x000fe400078e0a1b */
[----:B------:R-:W-:-:S04]  /*1fe0*/  IMAD.HI.U32 R28, R0, R26, RZ ;  /* 0x0000001a001c7227 */ /* 0x000fc800078e00ff */
[----:B------:R-:W-:Y:S01]  /*1ff0*/  @!P0 IMAD.IADD R14, R14, 0x1, -R24 ;  /* 0x000000010e0e8824 */ /* 0x000fe200078e0a18 */
[----:B------:R-:W-:Y:S01]  /*2000*/  ISETP.GE.AND P0, PT, R29, RZ, PT ;  /* 0x000000ff1d00720c */ /* 0x000fe20003f06270 */
[----:B------:R-:W-:Y:S02]  /*2010*/  IMAD.MOV R16, RZ, RZ, -R18 ;  /* 0x000000ffff107224 */ /* 0x000fe400078e0a12 */
[----:B------:R-:W-:Y:S01]  /*2020*/  IMAD R15, R2, R27, R15 ;  /* 0x0000001b020f7224 */ /* 0x000fe200078e020f */
[----:B------:R-:W-:Y:S01]  /*2030*/  IABS R27, R7 ;  /* 0x00000007001b7213 */ /* 0x000fe20000000000 */
[----:B------:R-:W-:Y:S01]  /*2040*/  IMAD.MOV.U32 R29, RZ, RZ, R23 ;  /* 0x000000ffff1d7224 */ /* 0x000fe200078e0017 */
[----:B------:R-:W2:Y:S01]  /*2050*/  LDL.LU R18, [R1+0xd24] ;  /* 0x000d240001127983 */ /* 0x000ea20000300800 */
[----:B------:R-:W-:Y:S01]  /*2060*/  IMAD.MOV.U32 R23, RZ, RZ, R21 ;  /* 0x000000ffff177224 */ /* 0x000fe200078e0015 */
[----:B------:R-:W-:Y:S01]  /*2070*/  IABS R21, R8 ;  /* 0x0000000800157213 */ /* 0x000fe20000000000 */
[----:B------:R-:W-:-:S02]  /*2080*/  @!P1 IMAD.IADD R17, R17, 0x1, -R2 ;  /* 0x0000000111119824 */ /* 0x000fc400078e0a02 */
[----:B------:R-:W-:Y:S02]  /*2090*/  IMAD.MOV R28, RZ, RZ, -R28 ;  /* 0x000000ffff1c7224 */ /* 0x000fe400078e0a1c */
[C---:B------:R-:W-:Y:S01]  /*20a0*/  IMAD R16, R2.reuse, R16, R20 ;  /* 0x0000001002107224 */ /* 0x040fe200078e0214 */
[C---:B------:R-:W-:Y:S01]  /*20b0*/  ISETP.GT.U32.AND P6, PT, R2.reuse, R17, PT ;  /* 0x000000110200720c */ /* 0x040fe20003fc4070 */
[----:B------:R-:W-:Y:S02]  /*20c0*/  IMAD.MOV.U32 R24, RZ, RZ, R27 ;  /* 0x000000ffff187224 */ /* 0x000fe400078e001b */
[----:B------:R-:W-:Y:S01]  /*20d0*/  IMAD.MOV.U32 R27, RZ, RZ, R21 ;  /* 0x000000ffff1b7224 */ /* 0x000fe200078e0015 */
[C---:B------:R-:W-:Y:S01]  /*20e0*/  ISETP.GT.U32.AND P1, PT, R2.reuse, R16, PT ;  /* 0x000000100200720c */ /* 0x040fe20003f24070 */
[----:B------:R-:W-:Y:S01]  /*20f0*/  IMAD R26, R2, R28, R26 ;  /* 0x0000001c021a7224 */ /* 0x000fe200078e021a */
[----:B------:R-:W-:Y:S01]  /*2100*/  IABS R28, R9 ;  /* 0x00000009001c7213 */ /* 0x000fe20000000000 */
[----:B------:R-:W-:-:S02]  /*2110*/  IMAD.MOV.U32 R21, RZ, RZ, R14 ;  /* 0x000000ffff157224 */ /* 0x000fc400078e000e */
[----:B------:R-:W-:-:S04]  /*2120*/  IMAD.HI.U32 R25, R0, R19, RZ ;  /* 0x0000001300197227 */ /* 0x000fc800078e00ff */
[----:B------:R-:W-:Y:S01]  /*2130*/  @!P0 IMAD.MOV R21, RZ, RZ, -R21 ;  /* 0x000000ffff158224 */ /* 0x000fe200078e0a15 */
[----:B------:R-:W-:Y:S01]  /*2140*/  @!P2 LOP3.LUT R21, RZ, R4, RZ, 0x33, !PT ;  /* 0x00000004ff15a212 */ /* 0x000fe200078e33ff */
[----:B------:R-:W-:-:S04]  /*2150*/  IMAD.HI.U32 R4, R0, R28, RZ ;  /* 0x0000001c00047227 */ /* 0x000fc800078e00ff */
[----:B------:R-:W-:Y:S02]  /*2160*/  IMAD.MOV R25, RZ, RZ, -R25 ;  /* 0x000000ffff197224 */ /* 0x000fe400078e0a19 */
[----:B------:R-:W-:Y:S02]  /*2170*/  IMAD.MOV R4, RZ, RZ, -R4 ;  /* 0x000000ffff047224 */ /* 0x000fe400078e0a04 */
[----:B------:R-:W-:Y:S02]  /*2180*/  IMAD R25, R2, R25, R19 ;  /* 0x0000001902197224 */ /* 0x000fe400078e0213 */
[--C-:B------:R-:W-:Y:S01]  /*2190*/  @!P6 IMAD.IADD R17, R17, 0x1, -R2.reuse ;  /* 0x000000011111e824 */ /* 0x100fe200078e0a02 */
[----:B------:R-:W3:Y:S01]  /*21a0*/  LDL.LU R19, [R1+0xd20] ;  /* 0x000d200001137983 */ /* 0x000ee20000300800 */
[----:B------:R-:W-:Y:S01]  /*21b0*/  @!P1 IMAD.IADD R16, R16, 0x1, -R2 ;  /* 0x0000000110109824 */ /* 0x000fe200078e0a02 */
[----:B------:R-:W-:Y:S01]  /*21c0*/  ISETP.GE.AND P1, PT, R22, RZ, PT ;  /* 0x000000ff1600720c */ /* 0x000fe20003f26270 */
[----:B------:R-:W-:Y:S01]  /*21d0*/  IMAD R4, R2, R4, R28 ;  /* 0x0000000402047224 */ /* 0x000fe200078e021c */
[----:B------:R-:W5:Y:S01]  /*21e0*/  LDL.LU R20, [R1+0xd1c] ;  /* 0x000d1c0001147983 */ /* 0x000f620000300800 */
[----:B------:R-:W-:-:S03]  /*21f0*/  IMAD.MOV.U32 R28, RZ, RZ, R23 ;  /* 0x000000ffff1c7224 */ /* 0x000fc600078e0017 */
[----:B------:R0:W-:Y:S01]  /*2200*/  STL [R1+0x1e4], R21 ;  /* 0x0001e41501007387 */ /* 0x0001e20000100800 */
[----:B------:R-:W-:-:S03]  /*2210*/  IMAD.MOV.U32 R23, RZ, RZ, R17 ;  /* 0x000000ffff177224 */ /* 0x000fc600078e0011 */
[----:B0-----:R-:W2:Y:S04]  /*2220*/  LDL.LU R21, [R1+0xd18] ;  /* 0x000d180001157983 */ /* 0x001ea80000300800 */
[----:B------:R-:W2:Y:S04]  /*2230*/  LDL.LU R22, [R1+0xd14] ;  /* 0x000d140001167983 */ /* 0x000ea80000300800 */
[----:B------:R-:W2:Y:S01]  /*2240*/  LDL.LU R17, [R1+0x1b0] ;  /* 0x0001b00001117983 */ /* 0x000ea20000300800 */
[----:B------:R-:W-:Y:S01]  /*2250*/  ISETP.GT.U32.AND P4, PT, R2, R25, PT ;  /* 0x000000190200720c */ /* 0x000fe20003f84070 */
[----:B------:R-:W-:Y:S01]  /*2260*/  IMAD.HI.U32 R14, R0, R24, RZ ;  /* 0x00000018000e7227 */ /* 0x000fe200078e00ff */
[----:B------:R-:W-:-:S03]  /*2270*/  ISETP.GT.U32.AND P2, PT, R2, R26, PT ;  /* 0x0000001a0200720c */ /* 0x000fc60003f44070 */
[----:B------:R-:W-:-:S04]  /*2280*/  IMAD.MOV R14, RZ, RZ, -R14 ;  /* 0x000000ffff0e7224 */ /* 0x000fc800078e0a0e */
[C---:B------:R-:W-:Y:S01]  /*2290*/  IMAD R24, R2.reuse, R14, R24 ;  /* 0x0000000e02187224 */ /* 0x040fe200078e0218 */
[----:B------:R-:W-:-:S03]  /*22a0*/  ISETP.GT.U32.AND P0, PT, R2, R15, PT ;  /* 0x0000000f0200720c */ /* 0x000fc60003f04070 */
[----:B------:R-:W-:Y:S01]  /*22b0*/  @!P4 IMAD.IADD R25, R25, 0x1, -R2 ;  /* 0x000000011919c824 */ /* 0x000fe200078e0a02 */
[----:B------:R-:W-:-:S04]  /*22c0*/  ISETP.GT.U32.AND P4, PT, R2, R24, PT ;  /* 0x000000180200720c */ /* 0x000fc80003f84070 */
[----:B------:R-:W-:Y:S01]  /*22d0*/  ISETP.GT.U32.AND P6, PT, R2, R25, PT ;  /* 0x000000190200720c */ /* 0x000fe20003fc4070 */
[----:B------:R-:W-:Y:S01]  /*22e0*/  @!P2 IMAD.IADD R26, R26, 0x1, -R2 ;  /* 0x000000011a1aa824 */ /* 0x000fe200078e0a02 */
[----:B------:R-:W-:Y:S01]  /*22f0*/  ISETP.GT.U32.AND P2, PT, R2, R16, PT ;  /* 0x000000100200720c */ /* 0x000fe20003f44070 */
[----:B------:R-:W-:-:S04]  /*2300*/  IMAD.HI.U32 R14, R0, R27, RZ ;  /* 0x0000001b000e7227 */ /* 0x000fc800078e00ff */
[----:B------:R-:W-:Y:S02]  /*2310*/  IMAD.MOV R14, RZ, RZ, -R14 ;  /* 0x000000ffff0e7224 */ /* 0x000fe400078e0a0e */
[--C-:B------:R-:W-:Y:S02]  /*2320*/  @!P0 IMAD.IADD R15, R15, 0x1, -R2.reuse ;  /* 0x000000010f0f8824 */ /* 0x100fe400078e0a02 */
[--C-:B------:R-:W-:Y:S01]  /*2330*/  @!P4 IMAD.IADD R24, R24, 0x1, -R2.reuse ;  /* 0x000000011818c824 */ /* 0x100fe200078e0a02 */
[----:B------:R-:W-:Y:S01]  /*2340*/  ISETP.GE.AND P0, PT, R3, RZ, PT ;  /* 0x000000ff0300720c */ /* 0x000fe20003f06270 */
[C---:B------:R-:W-:Y:S02]  /*2350*/  IMAD R14, R2.reuse, R14, R27 ;  /* 0x0000000e020e7224 */ /* 0x040fe400078e021b */
[--C-:B------:R-:W-:Y:S01]  /*2360*/  @!P6 IMAD.IADD R25, R25, 0x1, -R2.reuse ;  /* 0x000000011919e824 */ /* 0x100fe200078e0a02 */
[----:B------:R-:W-:Y:S01]  /*2370*/  IABS R3, R10 ;  /* 0x0000000a00037213 */ /* 0x000fe20000000000 */
[----:B------:R-:W-:Y:S01]  /*2380*/  @!P1 IMAD.MOV R23, RZ, RZ, -R23 ;  /* 0x000000ffff179224 */ /* 0x000fe200078e0a17 */
[C---:B------:R-:W-:Y:S01]  /*2390*/  ISETP.GT.U32.AND P6, PT, R2.reuse, R15, PT ;  /* 0x0000000f0200720c */ /* 0x040fe20003fc4070 */
[----:B------:R-:W-:Y:S01]  /*23a0*/  @!P3 IMAD.MOV R25, RZ, RZ, -R25 ;  /* 0x000000ffff19b224 */ /* 0x000fe200078e0a19 */
[----:B------:R-:W-:Y:S01]  /*23b0*/  ISETP.GT.U32.AND P4, PT, R2, R26, PT ;  /* 0x0000001a0200720c */ /* 0x000fe20003f84070 */
[----:B------:R-:W-:Y:S01]  /*23c0*/  @!P2 IMAD.IADD R16, R16, 0x1, -R2 ;  /* 0x000000011010a824 */ /* 0x000fe200078e0a02 */
[----:B------:R-:W-:-:S02]  /*23d0*/  ISETP.GT.U32.AND P1, PT, R2, R24, PT ;  /* 0x000000180200720c */ /* 0x000fc40003f24070 */
[----:B------:R-:W-:Y:S01]  /*23e0*/  ISETP.GT.U32.AND P3, PT, R2, R14, PT ;  /* 0x0000000e0200720c */ /* 0x000fe20003f64070 */
[----:B------:R0:W-:Y:S01]  /*23f0*/  STL [R1+0x1fc], R23 ;  /* 0x0001fc1701007387 */ /* 0x0001e20000100800 */
[----:B------:R-:W-:Y:S02]  /*2400*/  IABS R27, R11 ;  /* 0x0000000b001b7213 */ /* 0x000fe40000000000 */
[----:B------:R-:W-:Y:S01]  /*2410*/  ISETP.GE.AND P2, PT, R6, RZ, PT ;  /* 0x000000ff0600720c */ /* 0x000fe20003f46270 */
[----:B------:R-:W-:Y:S01]  /*2420*/  IMAD.HI.U32 R6, R0, R3, RZ ;  /* 0x0000000300067227 */ /* 0x000fe200078e00ff */
[----:B0-----:R-:W3:Y:S03]  /*2430*/  LDL.LU R23, [R1+0xd10] ;  /* 0x000d100001177983 */ /* 0x001ee60000300800 */
[----:B------:R-:W-:Y:S01]  /*2440*/  IMAD.MOV R6, RZ, RZ, -R6 ;  /* 0x000000ffff067224 */ /* 0x000fe200078e0a06 */
[----:B------:R2:W-:Y:S03]  /*2450*/  STL [R1+0x200], R25 ;  /* 0x0002001901007387 */ /* 0x0005e60000100800 */
[----:B------:R-:W-:-:S02]  /*2460*/  IMAD R3, R2, R6, R3 ;  /* 0x0000000602037224 */ /* 0x000fc400078e0203 */
[--C-:B------:R-:W-:Y:S02]  /*2470*/  @!P6 IMAD.IADD R15, R15, 0x1, -R2.reuse ;  /* 0x000000010f0fe824 */ /* 0x100fe400078e0a02 */
[--C-:B------:R-:W-:Y:S01]  /*2480*/  @!P4 IMAD.IADD R26, R26, 0x1, -R2.reuse ;  /* 0x000000011a1ac824 */ /* 0x100fe200078e0a02 */
[----:B------:R-:W-:Y:S01]  /*2490*/  ISETP.GE.AND P4, PT, R7, RZ, PT ;  /* 0x000000ff0700720c */ /* 0x000fe20003f86270 */
[----:B------:R-:W-:Y:S01]  /*24a0*/  IMAD.MOV.U32 R6, RZ, RZ, R29 ;  /* 0x000000ffff067224 */ /* 0x000fe200078e001d */
[----:B------:R-:W3:Y:S01]  /*24b0*/  LDL.LU R7, [R1+0xc0] ;  /* 0x0000c00001077983 */ /* 0x000ee20000300800 */
[--C-:B------:R-:W-:Y:S01]  /*24c0*/  @!P1 IMAD.IADD R24, R24, 0x1, -R2.reuse ;  /* 0x0000000118189824 */ /* 0x100fe200078e0a02 */
[----:B------:R-:W-:Y:S01]  /*24d0*/  ISETP.GE.AND P1, PT, R8, RZ, PT ;  /* 0x000000ff0800720c */ /* 0x000fe20003f26270 */
[----:B------:R-:W-:Y:S01]  /*24e0*/  @!P3 IMAD.IADD R14, R14, 0x1, -R2 ;  /* 0x000000010e0eb824 */ /* 0x000fe200078e0a02 */
[----:B------:R-:W3:Y:S01]  /*24f0*/  LDL.LU R8, [R1+0xcc] ;  /* 0x0000cc0001087983 */ /* 0x000ee20000300800 */
[----:B------:R-:W-:Y:S01]  /*2500*/  ISETP.GE.AND P3, PT, R9, RZ, PT ;  /* 0x000000ff0900720c */ /* 0x000fe20003f66270 */
[----:B------:R-:W-:-:S02]  /*2510*/  IMAD.MOV.U32 R29, RZ, RZ, R16 ;  /* 0x000000ffff1d7224 */ /* 0x000fc400078e0010 */
[----:B------:R-:W4:Y:S04]  /*2520*/  LDL.LU R9, [R1+0xc4] ;  /* 0x0000c40001097983 */ /* 0x000f280000300800 */
[----:B------:R-:W4:Y:S01]  /*2530*/  LDL.LU R16, [R1+0x214] ;  /* 0x0002140001107983 */ /* 0x000f220000300800 */
[----:B------:R-:W-:Y:S01]  /*2540*/  ISETP.GT.U32.AND P6, PT, R2, R4, PT ;  /* 0x000000040200720c */ /* 0x000fe20003fc4070 */
[----:B------:R-:W-:Y:S02]  /*2550*/  @!P5 IMAD.MOV R29, RZ, RZ, -R29 ;  /* 0x000000ffff1dd224 */ /* 0x000fe400078e0a1d */
[----:B------:R-:W-:-:S10]  /*2560*/  @!P2 IMAD.MOV R26, RZ, RZ, -R26 ;  /* 0x000000ffff1aa224 */ /* 0x000fd400078e0a1a */
[----:B------:R-:W-:Y:S01]  /*2570*/  @!P6 IMAD.IADD R4, R4, 0x1, -R2 ;  /* 0x000000010404e824 */ /* 0x000fe200078e0a02 */
[----:B------:R-:W-:Y:S01]  /*2580*/  ISETP.GT.U32.AND P6, PT, R2, R14, PT ;  /* 0x0000000e0200720c */ /* 0x000fe20003fc4070 */
[----:B------:R-:W-:-:S12]  /*2590*/  @!P4 IMAD.MOV R24, RZ, RZ, -R24 ;  /* 0x000000ffff18c224 */ /* 0x000fd800078e0a18 */
[----:B------:R-:W-:Y:S01]  /*25a0*/  @!P6 IMAD.IADD R14, R14, 0x1, -R2 ;  /* 0x000000010e0ee824 */ /* 0x000fe200078e0a02 */
[----:B------:R-:W-:Y:S01]  /*25b0*/  ISETP.GE.AND P6, PT, R11, RZ, PT ;  /* 0x000000ff0b00720c */ /* 0x000fe20003fc6270 */
[----:B--2---:R-:W-:Y:S02]  /*25c0*/  IMAD.MOV.U32 R25, RZ, RZ, R17 ;  /* 0x000000ffff197224 */ /* 0x004fe400078e0011 */
[----:B------:R-:W-:-:S04]  /*25d0*/  IMAD.HI.U32 R17, R0, R27, RZ ;  /* 0x0000001b00117227 */ /* 0x000fc800078e00ff */
[----:B------:R-:W-:-:S04]  /*25e0*/  IMAD.MOV R17, RZ, RZ, -R17 ;  /* 0x000000ffff117224 */ /* 0x000fc800078e0a11 */
[C---:B------:R-:W-:Y:S02]  /*25f0*/  IMAD R17, R2.reuse, R17, R27 ;  /* 0x0000001102117224 */ /* 0x040fe400078e021b */
[----:B------:R-:W-:Y:S02]  /*2600*/  IMAD.MOV.U32 R27, RZ, RZ, R6 ;  /* 0x000000ffff1b7224 */ /* 0x000fe400078e0006 */
[----:B------:R-:W-:Y:S02]  /*2610*/  IMAD.MOV.U32 R6, RZ, RZ, R15 ;  /* 0x000000ffff067224 */ /* 0x000fe400078e000f */
[----:B------:R-:W2:Y:S02]  /*2620*/  LDL.LU R15, [R1+0xc8] ;  /* 0x0000c800010f7983 */ /* 0x000ea40000300800 */
[----:B------:R-:W-:Y:S02]  /*2630*/  @!P0 IMAD.MOV R6, RZ, RZ, -R6 ;  /* 0x000000ffff068224 */ /* 0x000fe400078e0a06 */
[----:B------:R0:W-:Y:S04]  /*2640*/  STL [R1+0x1e8], R29 ;  /* 0x0001e81d01007387 */ /* 0x0001e80000100800 */
[----:B0-----:R-:W5:Y:S04]  /*2650*/  LDL.LU R29, [R1+0xd0c] ;  /* 0x000d0c00011d7983 */ /* 0x001f680000300800 */
[----:B------:R0:W-:Y:S04]  /*2660*/  STL [R1+0x1e0], R6 ;  /* 0x0001e00601007387 */ /* 0x0001e80000100800 */
[----:B------:R1:W-:Y:S04]  /*2670*/  STL [R1+0x1dc], R26 ;  /* 0x0001dc1a01007387 */ /* 0x0003e80000100800 */
[----:B------:R-:W-:Y:S04]  /*2680*/  STL [R1+0x1d8], R24 ;  /* 0x0001d81801007387 */ /* 0x000fe80000100800 */
[----:B------:R-:W5:Y:S01]  /*2690*/  LDL.LU R11, [R1+0x28] ;  /* 0x00002800010b7983 */ /* 0x000f620000300800 */
[----:B------:R-:W-:-:S02]  /*26a0*/  ISETP.GT.U32.AND P5, PT, R2, R3, PT ;  /* 0x000000030200720c */ /* 0x000fc40003fa4070 */
[----:B0-----:R-:W-:Y:S02]  /*26b0*/  IABS R6, R12 ;  /* 0x0000000c00067213 */ /* 0x001fe40000000000 */
[----:B------:R-:W-:-:S09]  /*26c0*/  ISETP.GT.U32.AND P4, PT, R2, R17, PT ;  /* 0x000000110200720c */ /* 0x000fd20003f84070 */
[----:B------:R-:W-:-:S05]  /*26d0*/  @!P5 IMAD.IADD R3, R3, 0x1, -R2 ;  /* 0x000000010303d824 */ /* 0x000fca00078e0a02 */
[C---:B------:R-:W-:Y:S02]  /*26e0*/  ISETP.GT.U32.AND P5, PT, R2.reuse, R3, PT ;  /* 0x000000030200720c */ /* 0x040fe40003fa4070 */
[----:B------:R-:W-:Y:S01]  /*26f0*/  ISETP.GT.U32.AND P0, PT, R2, R4, PT ;  /* 0x000000040200720c */ /* 0x000fe20003f04070 */
[----:B------:R-:W-:Y:S01]  /*2700*/  @!P4 IMAD.IADD R17, R17, 0x1, -R2 ;  /* 0x000000011111c824 */ /* 0x000fe200078e0a02 */
[----:B------:R-:W-:Y:S01]  /*2710*/  ISETP.GE.AND P2, PT, R10, RZ, PT ;  /* 0x000000ff0a00720c */ /* 0x000fe20003f46270 */
[----:B------:R-:W-:Y:S02]  /*2720*/  @!P1 IMAD.MOV R14, RZ, RZ, -R14 ;  /* 0x000000ffff0e9224 */ /* 0x000fe400078e0a0e */
[----:B---3--:R-:W-:Y:S01]  /*2730*/  IMAD.MOV.U32 R10, RZ, RZ, R7 ;  /* 0x000000ffff0a7224 */ /* 0x008fe200078e0007 */
[----:B------:R-:W-:-:S05]  /*2740*/  ISETP.GT.U32.AND P1, PT, R2, R17, PT ;  /* 0x000000110200720c */ /* 0x000fca0003f24070 */
[--C-:B------:R-:W-:Y:S02]  /*2750*/  @!P5 IMAD.IADD R3, R3, 0x1, -R2.reuse ;  /* 0x000000010303d824 */ /* 0x100fe400078e0a02 */
[----:B------:R-:W-:Y:S01]  /*2760*/  @!P0 IMAD.IADD R4, R4, 0x1, -R2 ;  /* 0x0000000104048824 */ /* 0x000fe200078e0a02 */
[----:B------:R-:W-:Y:S01]  /*2770*/  ISETP.GE.AND P0, PT, R12, RZ, PT ;  /* 0x000000ff0c00720c */ /* 0x000fe20003f06270 */
[----:B------:R-:W-:Y:S01]  /*2780*/  IMAD.MOV.U32 R12, RZ, RZ, R10 ;  /* 0x000000ffff0c7224 */ /* 0x000fe200078e000a */
[----:B------:R0:W-:Y:S01]  /*2790*/  STL [R1+0x1d4], R14 ;  /* 0x0001d40e01007387 */ /* 0x0001e20000100800 */
[----:B-1----:R-:W-:Y:S01]  /*27a0*/  IMAD.MOV.U32 R26, RZ, RZ, R8 ;  /* 0x000000ffff1a7224 */ /* 0x002fe200078e0008 */
[----:B------:R-:W-:Y:S01]  /*27b0*/  IABS R8, R18 ;  /* 0x0000001200087213 */ /* 0x000fe20000000000 */
[----:B------:R-:W-:Y:S02]  /*27c0*/  @!P3 IMAD.MOV R4, RZ, RZ, -R4 ;  /* 0x000000ffff04b224 */ /* 0x000fe400078e0a04 */
[----:B------:R-:W-:-:S02]  /*27d0*/  @!P1 IMAD.IADD R17, R17, 0x1, -R2 ;  /* 0x0000000111119824 */ /* 0x000fc400078e0a02 */
[----:B0-----:R-:W-:Y:S02]  /*27e0*/  IMAD.MOV.U32 R14, RZ, RZ, R12 ;  /* 0x000000ffff0e7224 */ /* 0x001fe400078e000c */
[----:B------:R-:W-:Y:S01]  /*27f0*/  IMAD.MOV.U32 R12, RZ, RZ, R3 ;  /* 0x000000ffff0c7224 */ /* 0x000fe200078e0003 */
[----:B------:R-:W-:-:S03]  /*2800*/  ISETP.GE.AND P3, PT, R18, RZ, PT ;  /* 0x000000ff1200720c */ /* 0x000fc60003f66270 */
[----:B------:R-:W-:Y:S01]  /*2810*/  @!P2 IMAD.MOV R12, RZ, RZ, -R12 ;  /* 0x000000ffff0ca224 */ /* 0x000fe200078e0a0c */
[----:B------:R-:W-:Y:S01]  /*2820*/  STL [R1+0x1c8], R4 ;  /* 0x0001c80401007387 */ /* 0x000fe20000100800 */
[----:B------:R-:W-:-:S03]  /*2830*/  IMAD.MOV.U32 R18, RZ, RZ, R17 ;  /* 0x000000ffff127224 */ /* 0x000fc600078e0011 */
[----:B------:R0:W-:Y:S01]  /*2840*/  STL [R1+0x1c4], R12 ;  /* 0x0001c40c01007387 */ /* 0x0001e20000100800 */
[----:B------:R-:W-:-:S05]  /*2850*/  @!P6 IMAD.MOV R18, RZ, RZ, -R18 ;  /* 0x000000ffff12e224 */ /* 0x000fca00078e0a12 */
[----:B------:R1:W-:Y:S01]  /*2860*/  STL [R1+0x1c0], R18 ;  /* 0x0001c01201007387 */ /* 0x0003e20000100800 */
[----:B--2---:R-:W-:Y:S02]  /*2870*/  IMAD.MOV.U32 R24, RZ, RZ, R15 ;  /* 0x000000ffff187224 */ /* 0x004fe400078e000f */
[----:B----4-:R-:W-:Y:S02]  /*2880*/  IMAD.MOV.U32 R15, RZ, RZ, R9 ;  /* 0x000000ffff0f7224 */ /* 0x010fe400078e0009 */
[----:B------:R-:W-:-:S04]  /*2890*/  IMAD.HI.U32 R9, R0, R6, RZ ;  /* 0x0000000600097227 */ /* 0x000fc800078e00ff */
[----:B------:R-:W-:-:S04]  /*28a0*/  IMAD.MOV R9, RZ, RZ, -R9 ;  /* 0x000000ffff097224 */ /* 0x000fc800078e0a09 */
[----:B------:R-:W-:-:S05]  /*28b0*/  IMAD R6, R2, R9, R6 ;  /* 0x0000000902067224 */ /* 0x000fca00078e0206 */
[----:B------:R-:W-:Y:S01]  /*28c0*/  ISETP.GT.U32.AND P5, PT, R2, R6, PT ;  /* 0x000000060200720c */ /* 0x000fe20003fa4070 */
[----:B------:R-:W-:-:S12]  /*28d0*/  IMAD.HI.U32 R9, R0, R8, RZ ;  /* 0x0000000800097227 */ /* 0x000fd800078e00ff */
[----:B------:R-:W-:Y:S01]  /*28e0*/  @!P5 IMAD.IADD R6, R6, 0x1, -R2 ;  /* 0x000000010606d824 */ /* 0x000fe200078e0a02 */
[----:B-----5:R-:W-:Y:S02]  /*28f0*/  ISETP.GE.AND P1, PT, R11, RZ, PT ;  /* 0x000000ff0b00720c */ /* 0x020fe40003f26270 */
[----:B------:R-:W-:Y:S02]  /*2900*/  IABS R11, R11 ;  /* 0x0000000b000b7213 */ /* 0x000fe40000000000 */
[----:B------:R-:W-:-:S03]  /*2910*/  ISETP.GT.U32.AND P5, PT, R2, R6, PT ;  /* 0x000000060200720c */ /* 0x000fc60003fa4070 */
[----:B0-----:R-:W-:-:S04]  /*2920*/  IMAD.HI.U32 R12, R0, R11, RZ ;  /* 0x0000000b000c7227 */ /* 0x001fc800078e00ff */
[----:B------:R-:W-:Y:S02]  /*2930*/  IMAD.MOV R9, RZ, RZ, -R9 ;  /* 0x000000ffff097224 */ /* 0x000fe400078e0a09 */
[----:B------:R-:W-:Y:S02]  /*2940*/  IMAD.MOV R12, RZ, RZ, -R12 ;  /* 0x000000ffff0c7224 */ /* 0x000fe400078e0a0c */
[----:B------:R-:W-:Y:S01]  /*2950*/  IMAD R8, R2, R9, R8 ;  /* 0x0000000902087224 */ /* 0x000fe200078e0208 */
[----:B------:R-:W-:Y:S01]  /*2960*/  IABS R9, R19 ;  /* 0x0000001300097213 */ /* 0x000fe20000000000 */
[----:B-1----:R-:W-:Y:S02]  /*2970*/  IMAD.MOV.U32 R18, RZ, RZ, R15 ;  /* 0x000000ffff127224 */ /* 0x002fe400078e000f */
[----:B------:R-:W-:Y:S01]  /*2980*/  @!P5 IMAD.IADD R6, R6, 0x1, -R2 ;  /* 0x000000010606d824 */ /* 0x000fe200078e0a02 */
[----:B------:R-:W2:Y:S01]  /*2990*/  LDL R15, [R1+0x8] ;  /* 0x00000800010f7983 */ /* 0x000ea20000100800 */
[----:B------:R-:W-:Y:S01]  /*29a0*/  ISETP.GE.AND P5, PT, R19, RZ, PT ;  /* 0x000000ff1300720c */ /* 0x000fe20003fa6270 */
[----:B------:R-:W-:-:S02]  /*29b0*/  IMAD R11, R2, R12, R11 ;  /* 0x0000000c020b7224 */ /* 0x000fc400078e020b */
[----:B------:R-:W3:Y:S04]  /*29c0*/  LDL.LU R19, [R1+0xac] ;  /* 0x0000ac0001137983 */ /* 0x000ee80000300800 */
[----:B------:R-:W4:Y:S01]  /*29d0*/  LDL.LU R12, [R1+0x34] ;  /* 0x00003400010c7983 */ /* 0x000f220000300800 */
[----:B------:R-:W-:-:S05]  /*29e0*/  IABS R7, R13 ;  /* 0x0000000d00077213 */ /* 0x000fca0000000000 */
[----:B------:R-:W-:-:S04]  /*29f0*/  IMAD.HI.U32 R10, R0, R7, RZ ;  /* 0x00000007000a7227 */ /* 0x000fc800078e00ff */
[----:B------:R-:W-:-:S04]  /*2a00*/  IMAD.MOV R10, RZ, RZ, -R10 ;  /* 0x000000ffff0a7224 */ /* 0x000fc800078e0a0a */
[----:B------:R-:W-:-:S05]  /*2a10*/  IMAD R7, R2, R10, R7 ;  /* 0x0000000a02077224 */ /* 0x000fca00078e0207 */
[----:B------:R-:W-:Y:S01]  /*2a20*/  ISETP.GT.U32.AND P2, PT, R2, R7, PT ;  /* 0x000000070200720c */ /* 0x000fe20003f44070 */
[----:B------:R-:W-:Y:S01]  /*2a30*/  IMAD.HI.U32 R10, R0, R9, RZ ;  /* 0x00000009000a7227 */ /* 0x000fe200078e00ff */
[----:B------:R-:W-:-:S03]  /*2a40*/  IABS R3, R20 ;  /* 0x0000001400037213 */ /* 0x000fc60000000000 */
[----:B------:R-:W-:Y:S01]  /*2a50*/  IMAD.MOV R10, RZ, RZ, -R10 ;  /* 0x000000ffff0a7224 */ /* 0x000fe200078e0a0a */
[----:B------:R-:W-:Y:S01]  /*2a60*/  ISETP.GE.AND P4, PT, R13, RZ, PT ;  /* 0x000000ff0d00720c */ /* 0x000fe20003f86270 */
[----:B------:R-:W-:-:S06]  /*2a70*/  IMAD.HI.U32 R13, R0, R3, RZ ;  /* 0x00000003000d7227 */ /* 0x000fcc00078e00ff */
[----:B------:R-:W-:Y:S02]  /*2a80*/  @!P2 IMAD.IADD R7, R7, 0x1, -R2 ;  /* 0x000000010707a824 */ /* 0x000fe400078e0a02 */
[C---:B------:R-:W-:Y:S02]  /*2a90*/  IMAD R9, R2.reuse, R10, R9 ;  /* 0x0000000a02097224 */ /* 0x040fe400078e0209 */
[----:B------:R-:W5:Y:S01]  /*2aa0*/  LDL.LU R10, [R1+0xc] ;  /* 0x00000c00010a7983 */ /* 0x000f620000300800 */
[----:B------:R-:W-:Y:S01]  /*2ab0*/  ISETP.GT.U32.AND P2, PT, R2, R7, PT ;  /* 0x000000070200720c */ /* 0x000fe20003f44070 */
[----:B------:R-:W-:-:S04]  /*2ac0*/  IMAD.MOV R13, RZ, RZ, -R13 ;  /* 0x000000ffff0d7224 */ /* 0x000fc800078e0a0d */
[----:B------:R-:W-:Y:S01]  /*2ad0*/  IMAD R3, R2, R13, R3 ;  /* 0x0000000d02037224 */ /* 0x000fe200078e0203 */
[----:B------:R-:W-:Y:S04]  /*2ae0*/  STL [R1+0xd00], R22 ;  /* 0x000d001601007387 */ /* 0x000fe80000100800 */
[----:B------:R0:W-:Y:S04]  /*2af0*/  STL [R1+0xd04], R23 ;  /* 0x000d041701007387 */ /* 0x0001e80000100800 */
[----:B------:R1:W-:Y:S01]  /*2b00*/  STL [R1+0xd08], R29 ;  /* 0x000d081d01007387 */ /* 0x0003e20000100800 */
[----:B------:R-:W-:-:S04]  /*2b10*/  @!P2 IMAD.IADD R7, R7, 0x1, -R2 ;  /* 0x000000010707a824 */ /* 0x000fc800078e0a02 */
[----:B------:R-:W-:Y:S02]  /*2b20*/  @!P4 IMAD.MOV R7, RZ, RZ, -R7 ;  /* 0x000000ffff07c224 */ /* 0x000fe400078e0a07 */
[----:B----4-:R-:W-:Y:S01]  /*2b30*/  IMAD.MOV.U32 R13, RZ, RZ, R12 ;  /* 0x000000ffff0d7224 */ /* 0x010fe200078e000c */
[----:B------:R-:W-:-:S03]  /*2b40*/  IABS R12, R23 ;  /* 0x00000017000c7213 */ /* 0x000fc60000000000 */
[----:B0-----:R-:W-:Y:S01]  /*2b50*/  IMAD.MOV.U32 R23, RZ, RZ, R13 ;  /* 0x000000ffff177224 */ /* 0x001fe200078e000d */
[----:B------:R-:W-:Y:S01]  /*2b60*/  IABS R13, R29 ;  /* 0x0000001d000d7213 */ /* 0x000fe20000000000 */
[----:B-1----:R-:W-:Y:S02]  /*2b70*/  IMAD.MOV.U32 R29, RZ, RZ, R6 ;  /* 0x000000ffff1d7224 */ /* 0x002fe400078e0006 */
[----:B------:R-:W-:-:S04]  /*2b80*/  IMAD.HI.U32 R6, R0, R12, RZ ;  /* 0x0000000c00067227 */ /* 0x000fc800078e00ff */
[----:B------:R-:W-:Y:S02]  /*2b90*/  @!P0 IMAD.MOV R29, RZ, RZ, -R29 ;  /* 0x000000ffff1d8224 */ /* 0x000fe400078e0a1d */
[----:B------:R-:W-:-:S03]  /*2ba0*/  IMAD.MOV R6, RZ, RZ, -R6 ;  /* 0x000000ffff067224 */ /* 0x000fc600078e0a06 */
[----:B------:R0:W-:Y:S01]  /*2bb0*/  STL [R1+0x1bc], R29 ;  /* 0x0001bc1d01007387 */ /* 0x0001e20000100800 */
[----:B------:R-:W-:-:S03]  /*2bc0*/  IMAD R6, R2, R6, R12 ;  /* 0x0000000602067224 */ /* 0x000fc600078e020c */
[----:B------:R1:W-:Y:S04]  /*2bd0*/  STL [R1+0x1b8], R7 ;  /* 0x0001b80701007387 */ /* 0x0003e80000100800 */
[----:B0-----:R-:W4:Y:S04]  /*2be0*/  LDL.LU R29, [R1+0x10] ;  /* 0x00001000011d7983 */ /* 0x001f280000300800 */
[----:B------:R-:W3:Y:S01]  /*2bf0*/  LDL.LU R12, [R1+0x38] ;  /* 0x00003800010c7983 */ /* 0x000ee20000300800 */
[C---:B------:R-:W-:Y:S02]  /*2c00*/  ISETP.GT.U32.AND P6, PT, R2.reuse, R8, PT ;  /* 0x000000080200720c */ /* 0x040fe40003fc4070 */
[----:B------:R-:W-:-:S02]  /*2c10*/  ISETP.GT.U32.AND P2, PT, R2, R11, PT ;  /* 0x0000000b0200720c */ /* 0x000fc40003f44070 */
[----:B------:R-:W-:Y:S01]  /*2c20*/  IABS R4, R21 ;  /* 0x0000001500047213 */ /* 0x000fe20000000000 */
[----:B------:R-:W-:-:S04]  /*2c30*/  IMAD.MOV.U32 R17, RZ, RZ, R14 ;  /* 0x000000ffff117224 */ /* 0x000fc800078e000e */
[----:B------:R-:W-:-:S04]  /*2c40*/  IMAD.HI.U32 R14, R0, R4, RZ ;  /* 0x00000004000e7227 */ /* 0x000fc800078e00ff */
[----:B------:R-:W-:Y:S02]  /*2c50*/  @!P6 IMAD.IADD R8, R8, 0x1, -R2 ;  /* 0x000000010808e824 */ /* 0x000fe400078e0a02 */
[----:B------:R-:W-:Y:S02]  /*2c60*/  IMAD.MOV R14, RZ, RZ, -R14 ;  /* 0x000000ffff0e7224 */ /* 0x000fe400078e0a0e */
[----:B------:R-:W-:Y:S01]  /*2c70*/  @!P2 IMAD.IADD R11, R11, 0x1, -R2 ;  /* 0x000000010b0ba824 */ /* 0x000fe200078e0a02 */
[C---:B------:R-:W-:Y:S01]  /*2c80*/  ISETP.GT.U32.AND P2, PT, R2.reuse, R8, PT ;  /* 0x000000080200720c */ /* 0x040fe20003f44070 */
[----:B------:R-:W-:Y:S01]  /*2c90*/  IMAD R14, R2, R14, R4 ;  /* 0x0000000e020e7224 */ /* 0x000fe200078e0204 */
[----:B------:R-:W-:Y:S01]  /*2ca0*/  IABS R4, R22 ;  /* 0x0000001600047213 */ /* 0x000fe20000000000 */
[----:B-----5:R-:W-:Y:S01]  /*2cb0*/  IMAD.MOV.U32 R22, RZ, RZ, R10 ;  /* 0x000000ffff167224 */ /* 0x020fe200078e000a */
[----:B--2---:R-:W-:-:S03]  /*2cc0*/  IABS R10, R15 ;  /* 0x0000000f000a7213 */ /* 0x004fc60000000000 */
[----:B------:R-:W-:-:S04]  /*2cd0*/  IMAD.HI.U32 R15, R0, R4, RZ ;  /* 0x00000004000f7227 */ /* 0x000fc800078e00ff */
[----:B------:R-:W-:Y:S01]  /*2ce0*/  IMAD.MOV R15, RZ, RZ, -R15 ;  /* 0x000000ffff0f7224 */ /* 0x000fe200078e0a0f */
[----:B------:R-:W-:Y:S01]  /*2cf0*/  ISETP.GT.U32.AND P0, PT, R2, R11, PT ;  /* 0x0000000b0200720c */ /* 0x000fe20003f04070 */
[----:B------:R-:W-:Y:S01]  /*2d00*/  @!P2 IMAD.IADD R8, R8, 0x1, -R2 ;  /* 0x000000010808a824 */ /* 0x000fe200078e0a02 */
[C---:B------:R-:W-:Y:S01]  /*2d10*/  ISETP.GT.U32.AND P2, PT, R2.reuse, R14, PT ;  /* 0x0000000e0200720c */ /* 0x040fe20003f44070 */
[----:B------:R-:W-:Y:S02]  /*2d20*/  IMAD R4, R2, R15, R4 ;  /* 0x0000000f02047224 */ /* 0x000fe400078e0204 */
[----:B------:R-:W-:Y:S01]  /*2d30*/  IMAD.HI.U32 R15, R0, R10, RZ ;  /* 0x0000000a000f7227 */ /* 0x000fe200078e00ff */
[----:B------:R-:W-:-:S03]  /*2d40*/  ISETP.GT.U32.AND P4, PT, R2, R3, PT ;  /* 0x000000030200720c */ /* 0x000fc60003f84070 */
[----:B------:R-:W-:Y:S02]  /*2d50*/  IMAD.MOV R15, RZ, RZ, -R15 ;  /* 0x000000ffff0f7224 */ /* 0x000fe400078e0a0f */
[----:B-1----:R-:W-:-:S04]  /*2d60*/  IMAD.HI.U32 R7, R0, R13, RZ ;  /* 0x0000000d00077227 */ /* 0x002fc800078e00ff */
[----:B------:R-:W-:Y:S02]  /*2d70*/  IMAD R10, R2, R15, R10 ;  /* 0x0000000f020a7224 */ /* 0x000fe400078e020a */
[----:B------:R-:W-:Y:S02]  /*2d80*/  IMAD.MOV.U32 R15, RZ, RZ, R23 ;  /* 0x000000ffff0f7224 */ /* 0x000fe400078e0017 */
[----:B------:R-:W-:Y:S02]  /*2d90*/  IMAD.MOV.U32 R23, RZ, RZ, R8 ;  /* 0x000000ffff177224 */ /* 0x000fe400078e0008 */
[--C-:B------:R-:W-:Y:S02]  /*2da0*/  @!P0 IMAD.IADD R11, R11, 0x1, -R2.reuse ;  /* 0x000000010b0b8824 */ /* 0x100fe400078e0a02 */
[----:B------:R-:W-:Y:S02]  /*2db0*/  IMAD.MOV R7, RZ, RZ, -R7 ;  /* 0x000000ffff077224 */ /* 0x000fe400078e0a07 */
[----:B------:R-:W-:Y:S01]  /*2dc0*/  @!P2 IMAD.IADD R14, R14, 0x1, -R2 ;  /* 0x000000010e0ea824 */ /* 0x000fe200078e0a02 */
[----:B------:R-:W-:Y:S01]  /*2dd0*/  ISETP.GE.AND P2, PT, R21, RZ, PT ;  /* 0x000000ff1500720c */ /* 0x000fe20003f46270 */
[----:B------:R-:W-:-:S02]  /*2de0*/  @!P3 IMAD.MOV R23, RZ, RZ, -R23 ;  /* 0x000000ffff17b224 */ /* 0x000fc400078e0a17 */
[----:B------:R-:W-:Y:S01]  /*2df0*/  @!P4 IMAD.IADD R3, R3, 0x1, -R2 ;  /* 0x000000010303c824 */ /* 0x000fe200078e0a02 */
[----:B------:R-:W-:Y:S01]  /*2e00*/  ISETP.GE.AND P4, PT, R20, RZ, PT ;  /* 0x000000ff1400720c */ /* 0x000fe20003f86270 */
[----:B------:R-:W-:Y:S01]  /*2e10*/  IMAD.MOV.U32 R8, RZ, RZ, R22 ;  /* 0x000000ffff087224 */ /* 0x000fe200078e0016 */
[----:B------:R-:W2:Y:S01]  /*2e20*/  LDL.LU R20, [R1+0x6c] ;  /* 0x00006c0001147983 */ /* 0x000ea20000300800 */
[----:B------:R-:W-:Y:S01]  /*2e30*/  IMAD R7, R2, R7, R13 ;  /* 0x0000000702077224 */ /* 0x000fe200078e020d */
[----:B----4-:R-:W-:Y:S01]  /*2e40*/  IABS R13, R29 ;  /* 0x0000001d000d7213 */ /* 0x010fe20000000000 */
[----:B---3--:R-:W-:Y:S01]  /*2e50*/  IMAD.MOV.U32 R21, RZ, RZ, R12 ;  /* 0x000000ffff157224 */ /* 0x008fe200078e000c */
[----:B------:R-:W-:Y:S01]  /*2e60*/  IABS R12, R22 ;  /* 0x00000016000c7213 */ /* 0x000fe20000000000 */
[----:B------:R-:W-:Y:S02]  /*2e70*/  IMAD.MOV.U32 R22, RZ, RZ, R11 ;  /* 0x000000ffff167224 */ /* 0x000fe400078e000b */
[----:B------:R-:W-:-:S02]  /*2e80*/  IMAD.MOV.U32 R11, RZ, RZ, R29 ;  /* 0x000000ffff0b7224 */ /* 0x000fc400078e001d */
[----:B------:R-:W3:Y:S04]  /*2e90*/  LDL.LU R29, [R1+0xd08] ;  /* 0x000d0800011d7983 */ /* 0x000ee80000300800 */
[----:B------:R0:W-:Y:S04]  /*2ea0*/  STL [R1+0x1ac], R23 ;  /* 0x0001ac1701007387 */ /* 0x0001e80000100800 */
[----:B0-----:R-:W4:Y:S01]  /*2eb0*/  LDL.LU R23, [R1+0xd04] ;  /* 0x000d040001177983 */ /* 0x001f220000300800 */
[----:B------:R-:W-:-:S13]  /*2ec0*/  ISETP.GT.U32.AND P6, PT, R2, R9, PT ;  /* 0x000000090200720c */ /* 0x000fda0003fc4070 */
[----:B------:R-:W-:-:S05]  /*2ed0*/  @!P6 IMAD.IADD R9, R9, 0x1, -R2 ;  /* 0x000000010909e824 */ /* 0x000fca00078e0a02 */
[C---:B------:R-:W-:Y:S01]  /*2ee0*/  ISETP.GT.U32.AND P6, PT, R2.reuse, R9, PT ;  /* 0x000000090200720c */ /* 0x040fe20003fc4070 */
[----:B------:R-:W-:Y:S01]  /*2ef0*/  @!P1 IMAD.MOV R22, RZ, RZ, -R22 ;  /* 0x000000ffff169224 */ /* 0x000fe200078e0a16 */
[----:B------:R-:W-:-:S04]  /*2f00*/  ISETP.GT.U32.AND P0, PT, R2, R4, PT ;  /* 0x000000040200720c */ /* 0x000fc80003f04070 */
[----:B------:R0:W-:Y:S07]  /*2f10*/  STL [R1+0x1a8], R22 ;  /* 0x0001a81601007387 */ /* 0x0001ee0000100800 */
[--C-:B------:R-:W-:Y:S01]  /*2f20*/  @!P6 IMAD.IADD R9, R9, 0x1, -R2.reuse ;  /* 0x000000010909e824 */ /* 0x100fe200078e0a02 */
[----:B------:R-:W-:Y:S01]  /*2f30*/  ISETP.GT.U32.AND P6, PT, R2, R6, PT ;  /* 0x000000060200720c */ /* 0x000fe20003fc4070 */
[----:B0-----:R-:W5:Y:S01]  /*2f40*/  LDL.LU R22, [R1+0xd00] ;  /* 0x000d000001167983 */ /* 0x001f620000300800 */
[----:B------:R-:W-:-:S03]  /*2f50*/  @!P0 IMAD.IADD R4, R4, 0x1, -R2 ;  /* 0x0000000104048824 */ /* 0x000fc600078e0a02 */
[----:B------:R0:W-:Y:S02]  /*2f60*/  STL [R1+0xcfc], R18 ;  /* 0x000cfc1201007387 */ /* 0x0001e40000100800 */
[----:B------:R-:W-:-:S06]  /*2f70*/  ISETP.GT.U32.AND P3, PT, R2, R4, PT ;  /* 0x000000040200720c */ /* 0x000fcc0003f64070 */
[--C-:B------:R-:W-:Y:S01]  /*2f80*/  @!P6 IMAD.IADD R6, R6, 0x1, -R2.reuse ;  /* 0x000000010606e824 */ /* 0x100fe200078e0a02 */
[----:B0-----:R-:W2:Y:S04]  /*2f90*/  LDL.LU R18, [R1+0x8] ;  /* 0x0000080001127983 */ /* 0x001ea80000300800 */
[----:B------:R-:W-:Y:S01]  /*2fa0*/  ISETP.GT.U32.AND P1, PT, R2, R6, PT ;  /* 0x000000060200720c */ /* 0x000fe20003f24070 */
[----:B------:R-:W-:Y:S02]  /*2fb0*/  @!P5 IMAD.MOV R9, RZ, RZ, -R9 ;  /* 0x000000ffff09d224 */ /* 0x000fe400078e0a09 */
[----:B------:R-:W-:-:S03]  /*2fc0*/  @!P3 IMAD.IADD R4, R4, 0x1, -R2 ;  /* 0x000000010404b824 */ /* 0x000fc600078e0a02 */
[----:B------:R0:W-:Y:S07]  /*2fd0*/  STL [R1+0x1a4], R9 ;  /* 0x0001a40901007387 */ /* 0x0001ee0000100800 */
[----:B------:R-:W-:Y:S01]  /*2fe0*/  @!P1 IMAD.IADD R6, R6, 0x1, -R2 ;  /* 0x0000000106069824 */ /* 0x000fe200078e0a02 */
[----:B---3--:R-:W-:Y:S02]  /*2ff0*/  ISETP.GE.AND P1, PT, R29, RZ, PT ;  /* 0x000000ff1d00720c */ /* 0x008fe40003f26270 */
[----:B----4-:R-:W-:-:S02]  /*3000*/  ISETP.GE.AND P3, PT, R23, RZ, PT ;  /* 0x000000ff1700720c */ /* 0x010fc40003f66270 */
[----:B------:R-:W3:Y:S04]  /*3010*/  LDL.LU R23, [R1+0x18] ;  /* 0x0000180001177983 */ /* 0x000ee80000300800 */
[----:B------:R-:W4:Y:S01]  /*3020*/  LDL.LU R29, [R1+0x14] ;  /* 0x00001400011d7983 */ /* 0x000f220000300800 */
[C---:B------:R-:W-:Y:S02]  /*3030*/  ISETP.GT.U32.AND P6, PT, R2.reuse, R14, PT ;  /* 0x0000000e0200720c */ /* 0x040fe40003fc4070 */
[C---:B------:R-:W-:Y:S02]  /*3040*/  ISETP.GT.U32.AND P0, PT, R2.reuse, R3, PT ;  /* 0x000000030200720c */ /* 0x040fe40003f04070 */
[----:B------:R-:W-:-:S09]  /*3050*/  ISETP.GT.U32.AND P5, PT, R2, R7, PT ;  /* 0x000000070200720c */ /* 0x000fd20003fa4070 */
[--C-:B------:R-:W-:Y:S01]  /*3060*/  @!P6 IMAD.IADD R14, R14, 0x1, -R2.reuse ;  /* 0x000000010e0ee824 */ /* 0x100fe200078e0a02 */
[----:B------:R-:W-:Y:S01]  /*3070*/  ISETP.GT.U32.AND P6, PT, R2, R10, PT ;  /* 0x0000000a0200720c */ /* 0x000fe20003fc4070 */
[--C-:B------:R-:W-:Y:S02]  /*3080*/  @!P0 IMAD.IADD R3, R3, 0x1, -R2.reuse ;  /* 0x0000000103038824 */ /* 0x100fe400078e0a02 */
[----:B------:R-:W-:Y:S01]  /*3090*/  @!P5 IMAD.IADD R7, R7, 0x1, -R2 ;  /* 0x000000010707d824 */ /* 0x000fe200078e0a02 */
[----:B-----5:R-:W-:Y:S01]  /*30a0*/  ISETP.GE.AND P0, PT, R22, RZ, PT ;  /* 0x000000ff1600720c */ /* 0x020fe20003f06270 */
[----:B------:R-:W-:Y:S02]  /*30b0*/  IMAD.MOV.U32 R22, RZ, RZ, R8 ;  /* 0x000000ffff167224 */ /* 0x000fe400078e0008 */
[----:B------:R-:W-:-:S06]  /*30c0*/  IMAD.HI.U32 R8, R0, R12, RZ ;  /* 0x0000000c00087227 */ /* 0x000fcc00078e00ff */
[----:B------:R-:W-:Y:S01]  /*30d0*/  @!P6 IMAD.IADD R10, R10, 0x1, -R2 ;  /* 0x000000010a0ae824 */ /* 0x000fe200078e0a02 */
[----:B------:R-:W-:Y:S01]  /*30e0*/  ISETP.GT.U32.AND P6, PT, R2, R7, PT ;  /* 0x000000070200720c */ /* 0x000fe20003fc4070 */
[----:B------:R-:W-:-:S04]  /*30f0*/  IMAD.MOV R8, RZ, RZ, -R8 ;  /* 0x000000ffff087224 */ /* 0x000fc800078e0a08 */
[----:B------:R-:W-:Y:S02]  /*3100*/  IMAD R8, R2, R8, R12 ;  /* 0x0000000802087224 */ /* 0x000fe400078e020c */
[----:B------:R-:W-:Y:S02]  /*3110*/  IMAD.MOV.U32 R12, RZ, RZ, R14 ;  /* 0x000000ffff0c7224 */ /* 0x000fe400078e000e */
[----:B------:R-:W-:Y:S01]  /*3120*/  @!P4 IMAD.MOV R3, RZ, RZ, -R3 ;  /* 0x000000ffff03c224 */ /* 0x000fe200078e0a03 */
[----:B--2---:R-:W-:Y:S01]  /*3130*/  ISETP.GE.AND P5, PT, R18, RZ, PT ;  /* 0x000000ff1200720c */ /* 0x004fe20003fa6270 */
[----:B0-----:R-:W-:Y:S01]  /*3140*/  IMAD.HI.U32 R9, R0, R13, RZ ;  /* 0x0000000d00097227 */ /* 0x001fe200078e00ff */
[----:B------:R-:W2:Y:S03]  /*3150*/  LDL.LU R18, [R1+0xcfc] ;  /* 0x000cfc0001127983 */ /* 0x000ea60000300800 */
[----:B------:R-:W-:Y:S01]  /*3160*/  @!P2 IMAD.MOV R12, RZ, RZ, -R12 ;  /* 0x000000ffff0ca224 */ /* 0x000fe200078e0a0c */
[----:B------:R-:W-:Y:S01]  /*3170*/  ISETP.GT.U32.AND P2, PT, R2, R10, PT ;  /* 0x0000000a0200720c */ /* 0x000fe20003f44070 */
[----:B------:R-:W-:Y:S01]  /*3180*/  @!P6 IMAD.IADD R7, R7, 0x1, -R2 ;  /* 0x000000010707e824 */ /* 0x000fe200078e0a02 */
[----:B------:R-:W5:Y:S01]  /*3190*/  LDL.LU R14, [R1+0x1c] ;  /* 0x00001c00010e7983 */ /* 0x000f620000300800 */
[----:B------:R-:W-:-:S03]  /*31a0*/  IMAD.MOV R9, RZ, RZ, -R9 ;  /* 0x000000ffff097224 */ /* 0x000fc600078e0a09 */
[----:B------:R-:W-:Y:S01]  /*31b0*/  STL [R1+0x1a0], R3 ;  /* 0x0001a00301007387 */ /* 0x000fe20000100800 */
[----:B------:R-:W-:-:S03]  /*31c0*/  @!P0 IMAD.MOV R4, RZ, RZ, -R4 ;  /* 0x000000ffff048224 */ /* 0x000fc600078e0a04 */
[----:B------:R0:W-:Y:S01]  /*31d0*/  STL [R1+0x114], R12 ;  /* 0x0001140c01007387 */ /* 0x0001e20000100800 */
[----:B------:R-:W-:Y:S02]  /*31e0*/  IMAD R9, R2, R9, R13 ;  /* 0x0000000902097224 */ /* 0x000fe400078e020d */
[----:B------:R-:W-:Y:S01]  /*31f0*/  @!P3 IMAD.MOV R6, RZ, RZ, -R6 ;  /* 0x000000ffff06b224 */ /* 0x000fe200078e0a06 */
[----:B------:R-:W-:Y:S01]  /*3200*/  STL [R1+0x124], R4 ;  /* 0x0001240401007387 */ /* 0x000fe20000100800 */
[----:B0-----:R-:W-:Y:S01]  /*3210*/  IMAD.MOV.U32 R12, RZ, RZ, R7 ;  /* 0x000000ffff0c7224 */ /* 0x001fe200078e0007 */
[----:B------:R-:W-:-:S03]  /*3220*/  ISETP.GE.AND P0, PT, R22, RZ, PT ;  /* 0x000000ff1600720c */ /* 0x000fc60003f06270 */
[----:B------:R-:W-:Y:S01]  /*3230*/  @!P1 IMAD.MOV R12, RZ, RZ, -R12 ;  /* 0x000000ffff0c9224 */ /* 0x000fe200078e0a0c */
[----:B------:R-:W-:Y:S01]  /*3240*/  STL [R1+0x128], R6 ;  /* 0x0001280601007387 */ /* 0x000fe20000100800 */
[----:B------:R-:W-:Y:S01]  /*3250*/  ISETP.GT.U32.AND P3, PT, R2, R9, PT ;  /* 0x000000090200720c */ /* 0x000fe20003f64070 */
[--C-:B------:R-:W-:Y:S02]  /*3260*/  @!P2 IMAD.IADD R10, R10, 0x1, -R2.reuse ;  /* 0x000000010a0aa824 */ /* 0x100fe400078e0a02 */
[----:B------:R-:W2:Y:S04]  /*3270*/  LDL.LU R22, [R1+0x20] ;  /* 0x0000200001167983 */ /* 0x000ea80000300800 */
[----:B------:R0:W-:Y:S04]  /*3280*/  STL [R1+0x12c], R12 ;  /* 0x00012c0c01007387 */ /* 0x0001e80000100800 */
[----:B0-----:R-:W2:Y:S02]  /*3290*/  LDL.LU R12, [R1+0x5c] ;  /* 0x00005c00010c7983 */ /* 0x001ea40000300800 */
[----:B------:R-:W-:Y:S01]  /*32a0*/  @!P3 IMAD.IADD R9, R9, 0x1, -R2 ;  /* 0x000000010909b824 */ /* 0x000fe200078e0a02 */
[----:B----4-:R-:W-:-:S02]  /*32b0*/  IABS R3, R29 ;  /* 0x0000001d00037213 */ /* 0x010fc40000000000 */
[----:B------:R-:W-:Y:S01]  /*32c0*/  ISETP.GE.AND P2, PT, R29, RZ, PT ;  /* 0x000000ff1d00720c */ /* 0x000fe20003f46270 */
[----:B------:R-:W-:Y:S02]  /*32d0*/  IMAD.MOV.U32 R29, RZ, RZ, R15 ;  /* 0x000000ffff1d7224 */ /* 0x000fe400078e000f */
[----:B------:R-:W4:Y:S01]  /*32e0*/  LDL R15, [R1+0x30] ;  /* 0x00003000010f7983 */ /* 0x000f220000100800 */
[----:B---3--:R-:W-:Y:S02]  /*32f0*/  IABS R4, R23 ;  /* 0x0000001700047213 */ /* 0x008fe40000000000 */
[----:B------:R-:W-:Y:S02]  /*3300*/  ISETP.GE.AND P3, PT, R23, RZ, PT ;  /* 0x000000ff1700720c */ /* 0x000fe40003f66270 */
[----:B------:R-:W3:Y:S01]  /*3310*/  LDL R23, [R1+0x24] ;  /* 0x0000240001177983 */ /* 0x000ee20000100800 */
[C---:B------:R-:W-:Y:S02]  /*3320*/  ISETP.GT.U32.AND P4, PT, R2.reuse, R8, PT ;  /* 0x000000080200720c */ /* 0x040fe40003f84070 */
[----:B------:R-:W-:-:S11]  /*3330*/  ISETP.GT.U32.AND P1, PT, R2, R9, PT ;  /* 0x000000090200720c */ /* 0x000fd60003f24070 */
[----:B------:R-:W-:-:S05]  /*3340*/  @!P4 IMAD.IADD R8, R8, 0x1, -R2 ;  /* 0x000000010808c824 */ /* 0x000fca00078e0a02 */
[----:B------:R-:W-:Y:S02]  /*3350*/  ISETP.GT.U32.AND P4, PT, R2, R8, PT ;  /* 0x000000080200720c */ /* 0x000fe40003f84070 */
[----:B------:R-:W-:Y:S01]  /*3360*/  ISETP.GE.AND P6, PT, R11, RZ, PT ;  /* 0x000000ff0b00720c */ /* 0x000fe20003fc6270 */
[----:B------:R-:W-:Y:S02]  /*3370*/  @!P1 IMAD.IADD R9, R9, 0x1, -R2 ;  /* 0x0000000109099824 */ /* 0x000fe400078e0a02 */
[----:B------:R-:W-:-:S08]  /*3380*/  IMAD.HI.U32 R7, R0, R4, RZ ;  /* 0x0000000400077227 */ /* 0x000fd000078e00ff */
[----:B------:R-:W-:-:S04]  /*3390*/  @!P4 IMAD.IADD R8, R8, 0x1, -R2 ;  /* 0x000000010808c824 */ /* 0x000fc800078e0a02 */
[----:B------:R-:W-:Y:S02]  /*33a0*/  IMAD.MOV.U32 R13, RZ, RZ, R8 ;  /* 0x000000ffff0d7224 */ /* 0x000fe400078e0008 */
[----:B------:R-:W-:Y:S02]  /*33b0*/  @!P5 IMAD.MOV R10, RZ, RZ, -R10 ;  /* 0x000000ffff0ad224 */ /* 0x000fe400078e0a0a */
[----:B------:R-:W-:Y:S02]  /*33c0*/  @!P0 IMAD.MOV R13, RZ, RZ, -R13 ;  /* 0x000000ffff0d8224 */ /* 0x000fe400078e0a0d */
[----:B------:R-:W-:Y:S01]  /*33d0*/  IMAD.MOV R7, RZ, RZ, -R7 ;  /* 0x000000ffff077224 */ /* 0x000fe200078e0a07 */
[----:B------:R-:W-:Y:S03]  /*33e0*/  STL [R1+0x130], R10 ;  /* 0x0001300a01007387 */ /* 0x000fe60000100800 */
[----:B------:R-:W-:Y:S01]  /*33f0*/  IMAD R4, R2, R7, R4 ;  /* 0x0000000702047224 */ /* 0x000fe200078e0204 */
[----:B------:R-:W-:Y:S01]  /*3400*/  STL [R1+0x134], R13 ;  /* 0x0001340d01007387 */ /* 0x000fe20000100800 */
[----:B----4-:R-:W-:Y:S01]  /*3410*/  IABS R8, R15 ;  /* 0x0000000f00087213 */ /* 0x010fe20000000000 */
[----:B------:R-:W-:-:S04]  /*3420*/  IMAD.MOV.U32 R15, RZ, RZ, R9 ;  /* 0x000000ffff0f7224 */ /* 0x000fc800078e0009 */
[----:B------:R-:W-:Y:S01]  /*3430*/  @!P6 IMAD.MOV R15, RZ, RZ, -R15 ;  /* 0x000000ffff0fe224 */ /* 0x000fe200078e0a0f */
[----:B---3--:R-:W-:-:S04]  /*3440*/  IABS R7, R23 ;  /* 0x0000001700077213 */ /* 0x008fc80000000000 */
[----:B------:R0:W-:Y:S04]  /*3450*/  STL [R1+0x138], R15 ;  /* 0x0001380f01007387 */ /* 0x0001e80000100800 */
[----:B0-----:R-:W3:Y:S04]  /*3460*/  LDL R15, [R1+0x40] ;  /* 0x00004000010f7983 */ /* 0x001ee80000100800 */
[----:B------:R-:W4:Y:S01]  /*3470*/  LDL.LU R23, [R1+0x44] ;  /* 0x0000440001177983 */ /* 0x000f220000300800 */
[----:B------:R-:W-:-:S04]  /*3480*/  IMAD.HI.U32 R11, R0, R3, RZ ;  /* 0x00000003000b7227 */ /* 0x000fc800078e00ff */
[----:B------:R-:W-:-:S04]  /*3490*/  IMAD.MOV R11, RZ, RZ, -R11 ;  /* 0x000000ffff0b7224 */ /* 0x000fc800078e0a0b */
[----:B------:R-:W-:-:S05]  /*34a0*/  IMAD R3, R2, R11, R3 ;  /* 0x0000000b02037224 */ /* 0x000fca00078e0203 */
[----:B------:R-:W-:Y:S01]  /*34b0*/  ISETP.GT.U32.AND P4, PT, R2, R3, PT ;  /* 0x000000030200720c */ /* 0x000fe20003f84070 */
[----:B----4-:R0:W-:Y:S04]  /*34c0*/  STL [R1+0xcf8], R23 ;  /* 0x000cf81701007387 */ /* 0x0101e80000100800 */
[----:B0-----:R-:W4:Y:S08]  /*34d0*/  LDL R23, [R1+0x3c] ;  /* 0x00003c0001177983 */ /* 0x001f300000100800 */
[----:B------:R-:W-:Y:S01]  /*34e0*/  @!P4 IMAD.IADD R3, R3, 0x1, -R2 ;  /* 0x000000010303c824 */ /* 0x000fe200078e0a02 */
[----:B--2---:R-:W-:-:S02]  /*34f0*/  ISETP.GE.AND P1, PT, R12, RZ, PT ;  /* 0x000000ff0c00720c */ /* 0x004fc40003f26270 */
[----:B------:R-:W-:Y:S02]  /*3500*/  IABS R12, R12 ;  /* 0x0000000c000c7213 */ /* 0x000fe40000000000 */
[----:B------:R-:W-:-:S03]  /*3510*/  ISETP.GT.U32.AND P4, PT, R2, R3, PT ;  /* 0x000000030200720c */ /* 0x000fc60003f84070 */
[----:B------:R-:W-:-:S04]  /*3520*/  IMAD.HI.U32 R13, R0, R12, RZ ;  /* 0x0000000c000d7227 */ /* 0x000fc800078e00ff */
[----:B------:R-:W-:-:S04]  /*3530*/  IMAD.MOV R13, RZ, RZ, -R13 ;  /* 0x000000ffff0d7224 */ /* 0x000fc800078e0a0d */
[----:B------:R-:W-:Y:S02]  /*3540*/  IMAD R12, R2, R13, R12 ;  /* 0x0000000d020c7224 */ /* 0x000fe400078e020c */
[----:B------:R-:W-:Y:S01]  /*3550*/  @!P4 IMAD.IADD R3, R3, 0x1, -R2 ;  /* 0x000000010303c824 */ /* 0x000fe200078e0a02 */
[----:B------:R-:W-:Y:S02]  /*3560*/  IABS R10, R22 ;  /* 0x00000016000a7213 */ /* 0x000fe40000000000 */
[----:B------:R-:W-:Y:S02]  /*3570*/  ISETP.GE.AND P4, PT, R22, RZ, PT ;  /* 0x000000ff1600720c */ /* 0x000fe40003f86270 */
[----:B------:R-:W2:Y:S01]  /*3580*/  LDL.LU R22, [R1+0x48] ;  /* 0x0000480001167983 */ /* 0x000ea20000300800 */
[----:B------:R-:W-:Y:S02]  /*3590*/  ISETP.GT.U32.AND P0, PT, R2, R4, PT ;  /* 0x000000040200720c */ /* 0x000fe40003f04070 */
[----:B----4-:R-:W-:Y:S01]  /*35a0*/  IABS R13, R23 ;  /* 0x00000017000d7213 */ /* 0x010fe20000000000 */
[----:B------:R-:W-:-:S04]  /*35b0*/  IMAD.MOV.U32 R23, RZ, RZ, R3 ;  /* 0x000000ffff177224 */ /* 0x000fc800078e0003 */
[----:B------:R-:W-:-:S05]  /*35c0*/  @!P2 IMAD.MOV R23, RZ, RZ, -R23 ;  /* 0x000000ffff17a224 */ /* 0x000fca00078e0a17 */
[----:B------:R0:W-:Y:S04]  /*35d0*/  STL [R1+0x13c], R23 ;  /* 0x00013c1701007387 */ /* 0x0001e80000100800 */
[----:B0-----:R-:W4:Y:S01]  /*35e0*/  LDL.LU R23, [R1+0x24] ;  /* 0x0000240001177983 */ /* 0x001f220000300800 */
[----:B-----5:R-:W-:Y:S01]  /*35f0*/  IABS R6, R14 ;  /* 0x0000000e00067213 */ /* 0x020fe20000000000 */
[----:B------:R-:W-:-:S04]  /*3600*/  @!P0 IMAD.IADD R4, R4, 0x1, -R2 ;  /* 0x0000000104048824 */ /* 0x000fc800078e0a02 */
[----:B------:R-:W-:Y:S01]  /*3610*/  IMAD.HI.U32 R11, R0, R6, RZ ;  /* 0x00000006000b7227 */ /* 0x000fe200078e00ff */
[----:B------:R-:W-:-:S03]  /*3620*/  ISETP.GT.U32.AND P0, PT, R2, R4, PT ;  /* 0x000000040200720c */ /* 0x000fc60003f04070 */
[----:B------:R-:W-:Y:S02]  /*3630*/  IMAD.MOV R11, RZ, RZ, -R11 ;  /* 0x000000ffff0b7224 */ /* 0x000fe400078e0a0b */
[----:B------:R-:W-:-:S04]  /*3640*/  IMAD.HI.U32 R9, R0, R7, RZ ;  /* 0x0000000700097227 */ /* 0x000fc800078e00ff */
[----:B------:R-:W-:Y:S02]  /*3650*/  IMAD R6, R2, R11, R6 ;  /* 0x0000000b02067224 */ /* 0x000fe400078e0206 */
[----:B------:R-:W-:-:S04]  /*3660*/  IMAD.HI.U32 R11, R0, R10, RZ ;  /* 0x0000000a000b7227 */ /* 0x000fc800078e00ff */
[----:B------:R-:W-:Y:S02]  /*3670*/  IMAD.MOV R9, RZ, RZ, -R9 ;  /* 0x000000ffff097224 */ /* 0x000fe400078e0a09 */
[----:B------:R-:W-:Y:S02]  /*3680*/  IMAD.MOV R11, RZ, RZ, -R11 ;  /* 0x000000ffff0b7224 */ /* 0x000fe400078e0a0b */
[----:B------:R-:W-:Y:S02]  /*3690*/  @!P0 IMAD.IADD R4, R4, 0x1, -R2 ;  /* 0x0000000104048824 */ /* 0x000fe400078e0a02 */
[C---:B------:R-:W-:Y:S02]  /*36a0*/  IMAD R7, R2.reuse, R9, R7 ;  /* 0x0000000902077224 */ /* 0x040fe400078e0207 */
[C---:B------:R-:W-:Y:S01]  /*36b0*/  IMAD R10, R2.reuse, R11, R10 ;  /* 0x0000000b020a7224 */ /* 0x040fe200078e020a */
[----:B------:R-:W-:Y:S01]  /*36c0*/  IABS R11, R21 ;  /* 0x00000015000b7213 */ /* 0x000fe20000000000 */
[----:B------:R-:W-:Y:S01]  /*36d0*/  @!P3 IMAD.MOV R4, RZ, RZ, -R4 ;  /* 0x000000ffff04b224 */ /* 0x000fe200078e0a04 */
[----:B------:R-:W-:-:S03]  /*36e0*/  ISETP.GT.U32.AND P3, PT, R2, R7, PT ;  /* 0x000000070200720c */ /* 0x000fc60003f64070 */
[----:B------:R-:W-:-:S04]  /*36f0*/  IMAD.HI.U32 R3, R0, R11, RZ ;  /* 0x0000000b00037227 */ /* 0x000fc800078e00ff */
[----:B------:R-:W-:Y:S01]  /*3700*/  IMAD.MOV R3, RZ, RZ, -R3 ;  /* 0x000000ffff037224 */ /* 0x000fe200078e0a03 */
[----:B------:R-:W-:Y:S03]  /*3710*/  STL [R1+0x140], R4 ;  /* 0x0001400401007387 */ /* 0x000fe60000100800 */
[----:B------:R-:W-:Y:S02]  /*3720*/  IMAD R3, R2, R3, R11 ;  /* 0x0000000302037224 */ /* 0x000fe400078e020b */
[----:B------:R-:W-:Y:S01]  /*3730*/  @!P3 IMAD.IADD R7, R7, 0x1, -R2 ;  /* 0x000000010707b824 */ /* 0x000fe200078e0a02 */
[----:B------:R-:W5:Y:S01]  /*3740*/  LDL.LU R11, [R1+0x30] ;  /* 0x00003000010b7983 */ /* 0x000f620000300800 */
[----:B----4-:R-:W-:-:S03]  /*3750*/  ISETP.GE.AND P3, PT, R23, RZ, PT ;  /* 0x000000ff1700720c */ /* 0x010fc60003f66270 */
[----:B------:R-:W4:Y:S01]  /*3760*/  LDL.LU R23, [R1+0xcf8] ;  /* 0x000cf80001177983 */ /* 0x000f220000300800 */
[----:B------:R-:W-:Y:S02]  /*3770*/  ISETP.GT.U32.AND P6, PT, R2, R6, PT ;  /* 0x000000060200720c */ /* 0x000fe40003fc4070 */
[----:B------:R-:W-:Y:S01]  /*3780*/  ISETP.GE.AND P5, PT, R14, RZ, PT ;  /* 0x000000ff0e00720c */ /* 0x000fe20003fa6270 */
[----:B------:R-:W-:Y:S01]  /*3790*/  IMAD.HI.U32 R14, R0, R8, RZ ;  /* 0x00000008000e7227 */ /* 0x000fe200078e00ff */
[----:B------:R-:W-:-:S03]  /*37a0*/  ISETP.GT.U32.AND P0, PT, R2, R12, PT ;  /* 0x0000000c0200720c */ /* 0x000fc60003f04070 */
[----:B------:R-:W-:-:S04]  /*37b0*/  IMAD.MOV R14, RZ, RZ, -R14 ;  /* 0x000000ffff0e7224 */ /* 0x000fc800078e0a0e */
[----:B------:R-:W-:Y:S01]  /*37c0*/  IMAD R14, R2, R14, R8 ;  /* 0x0000000e020e7224 */ /* 0x000fe200078e0208 */
[----:B------:R-:W-:Y:S01]  /*37d0*/  IABS R8, R29 ;  /* 0x0000001d00087213 */ /* 0x000fe20000000000 */
[----:B------:R-:W-:Y:S01]  /*37e0*/  @!P6 IMAD.IADD R6, R6, 0x1, -R2 ;  /* 0x000000010606e824 */ /* 0x000fe200078e0a02 */
[----:B---3--:R-:W-:-:S03]  /*37f0*/  IABS R9, R15 ;  /* 0x0000000f00097213 */ /* 0x008fc60000000000 */
[----:B------:R-:W-:Y:S01]  /*3800*/  @!P0 IMAD.IADD R12, R12, 0x1, -R2 ;  /* 0x000000010c0c8824 */ /* 0x000fe200078e0a02 */
[----:B------:R-:W-:Y:S01]  /*3810*/  ISETP.GT.U32.AND P0, PT, R2, R6, PT ;  /* 0x000000060200720c */ /* 0x000fe20003f04070 */
[----:B------:R-:W-:-:S04]  /*3820*/  IMAD.HI.U32 R15, R0, R8, RZ ;  /* 0x00000008000f7227 */ /* 0x000fc800078e00ff */
[----:B------:R-:W-:-:S04]  /*3830*/  IMAD.MOV R15, RZ, RZ, -R15 ;  /* 0x000000ffff0f7224 */ /* 0x000fc800078e0a0f */
[----:B------:R-:W-:Y:S02]  /*3840*/  IMAD R8, R2, R15, R8 ;  /* 0x0000000f02087224 */ /* 0x000fe400078e0208 */
[----:B------:R-:W-:-:S04]  /*3850*/  IMAD.HI.U32 R15, R0, R9, RZ ;  /* 0x00000009000f7227 */ /* 0x000fc800078e00ff */
[----:B------:R-:W-:Y:S01]  /*3860*/  @!P0 IMAD.IADD R6, R6, 0x1, -R2 ;  /* 0x0000000106068824 */ /* 0x000fe200078e0a02 */
[----:B------:R-:W-:Y:S01]  /*3870*/  ISETP.GT.U32.AND P0, PT, R2, R14, PT ;  /* 0x0000000e0200720c */ /* 0x000fe20003f04070 */
[----:B------:R-:W-:-:S04]  /*3880*/  IMAD.MOV R15, RZ, RZ, -R15 ;  /* 0x000000ffff0f7224 */ /* 0x000fc800078e0a0f */
[----:B------:R-:W-:Y:S02]  /*3890*/  IMAD R9, R2, R15, R9 ;  /* 0x0000000f02097224 */ /* 0x000fe400078e0209 */
[----:B------:R-:W-:Y:S02]  /*38a0*/  IMAD.MOV.U32 R15, RZ, RZ, R29 ;  /* 0x000000ffff0f7224 */ /* 0x000fe400078e001d */
[----:B------:R-:W-:-:S04]  /*38b0*/  IMAD.MOV.U32 R29, RZ, RZ, R6 ;  /* 0x000000ffff1d7224 */ /* 0x000fc800078e0006 */
[----:B------:R-:W-:Y:S02]  /*38c0*/  @!P5 IMAD.MOV R29, RZ, RZ, -R29 ;  /* 0x000000ffff1dd224 */ /* 0x000fe400078e0a1d */
[----:B------:R-:W-:Y:S01]  /*38d0*/  @!P0 IMAD.IADD R14, R14, 0x1, -R2 ;  /* 0x000000010e0e8824 */ /* 0x000fe200078e0a02 */
[----:B-----5:R-:W-:Y:S02]  /*38e0*/  ISETP.GE.AND P0, PT, R11, RZ, PT ;  /* 0x000000ff0b00720c */ /* 0x020fe40003f06270 */
[----:B------:R-:W-:Y:S01]  /*38f0*/  ISETP.GT.U32.AND P6, PT, R2, R10, PT ;  /* 0x0000000a0200720c */ /* 0x000fe20003fc4070 */
[----:B----4-:R0:W-:Y:S01]  /*3900*/  STL [R1+0xcf4], R23 ;  /* 0x000cf41701007387 */ /* 0x0101e20000100800 */
[----:B------:R-:W-:-:S03]  /*3910*/  IABS R11, R23 ;  /* 0x00000017000b7213 */ /* 0x000fc60000000000 */
[----:B------:R-:W-:Y:S04]  /*3920*/  STL [R1+0x144], R29 ;  /* 0x0001441d01007387 */ /* 0x000fe80000100800 */
[----:B0-----:R-:W3:Y:S04]  /*3930*/  LDL.LU R23, [R1+0x3c] ;  /* 0x00003c0001177983 */ /* 0x001ee80000300800 */
[----:B------:R-:W-:Y:S01]  /*3940*/  @!P6 IMAD.IADD R10, R10, 0x1, -R2 ;  /* 0x000000010a0ae824 */ /* 0x000fe200078e0a02 */
[----:B------:R-:W-:-:S04]  /*3950*/  ISETP.GT.U32.AND P2, PT, R2, R12, PT ;  /* 0x0000000c0200720c */ /* 0x000fc80003f44070 */
[----:B------:R-:W-:-:S09]  /*3960*/  ISETP.GT.U32.AND P6, PT, R2, R10, PT ;  /* 0x0000000a0200720c */ /* 0x000fd20003fc4070 */
[----:B------:R-:W-:Y:S01]  /*3970*/  @!P2 IMAD.IADD R12, R12, 0x1, -R2 ;  /* 0x000000010c0ca824 */ /* 0x000fe200078e0a02 */
[----:B------:R-:W-:-:S03]  /*3980*/  ISETP.GT.U32.AND P2, PT, R2, R8, PT ;  /* 0x000000080200720c */ /* 0x000fc60003f44070 */
[----:B------:R-:W-:Y:S01]  /*3990*/  @!P6 IMAD.IADD R10, R10, 0x1, -R2 ;  /* 0x000000010a0ae824 */ /* 0x000fe200078e0a02 */
[----:B------:R-:W-:Y:S01]  /*39a0*/  ISETP.GT.U32.AND P6, PT, R2, R3, PT ;  /* 0x000000030200720c */ /* 0x000fe20003fc4070 */
[----:B------:R-:W-:-:S05]  /*39b0*/  @!P1 IMAD.MOV R12, RZ, RZ, -R12 ;  /* 0x000000ffff0c9224 */ /* 0x000fca00078e0a0c */
[----:B------:R0:W-:Y:S03]  /*39c0*/  STL [R1+0x14c], R12 ;  /* 0x00014c0c01007387 */ /* 0x0001e60000100800 */
[----:B------:R-:W-:-:S04]  /*39d0*/  @!P2 IMAD.IADD R8, R8, 0x1, -R2 ;  /* 0x000000010808a824 */ /* 0x000fc800078e0a02 */
[----:B------:R-:W-:Y:S01]  /*39e0*/  @!P6 IMAD.IADD R3, R3, 0x1, -R2 ;  /* 0x000000010303e824 */ /* 0x000fe200078e0a02 */
[C---:B------:R-:W-:Y:S01]  /*39f0*/  ISETP.GT.U32.AND P5, PT, R2.reuse, R8, PT ;  /* 0x000000080200720c */ /* 0x040fe20003fa4070 */
[----:B0-----:R-:W4:Y:S03]  /*3a00*/  LDL.LU R12, [R1+0x40] ;  /* 0x00004000010c7983 */ /* 0x001f260000300800 */
[----:B------:R-:W-:Y:S01]  /*3a10*/  ISETP.GT.U32.AND P1, PT, R2, R3, PT ;  /* 0x000000030200720c */ /* 0x000fe20003f24070 */
[----:B------:R-:W-:Y:S02]  /*3a20*/  IMAD.MOV.U32 R6, RZ, RZ, R15 ;  /* 0x000000ffff067224 */ /* 0x000fe400078e000f */
[----:B------:R-:W-:Y:S02]  /*3a30*/  IMAD.MOV.U32 R15, RZ, RZ, R21 ;  /* 0x000000ffff0f7224 */ /* 0x000fe400078e0015 */
[----:B------:R-:W-:Y:S01]  /*3a40*/  @!P4 IMAD.MOV R10, RZ, RZ, -R10 ;  /* 0x000000ffff0ac224 */ /* 0x000fe200078e0a0a */
[----:B------:R-:W5:Y:S03]  /*3a50*/  LDL.LU R21, [R1+0x4c] ;  /* 0x00004c0001157983 */ /* 0x000f660000300800 */
[----:B------:R-:W-:Y:S01]  /*3a60*/  @!P5 IMAD.IADD R8, R8, 0x1, -R2 ;  /* 0x000000010808d824 */ /* 0x000fe200078e0a02 */
[----:B------:R-:W2:Y:S01]  /*3a70*/  LDL.LU R29, [R1+0x50] ;  /* 0x00005000011d7983 */ /* 0x000ea20000300800 */
[----:B------:R-:W-:-:S02]  /*3a80*/  ISETP.GE.AND P5, PT, R15, RZ, PT ;  /* 0x000000ff0f00720c */ /* 0x000fc40003fa6270 */
[----:B------:R-:W-:Y:S01]  /*3a90*/  @!P1 IMAD.IADD R3, R3, 0x1, -R2 ;  /* 0x0000000103039824 */ /* 0x000fe200078e0a02 */
[----:B------:R-:W-:Y:S04]  /*3aa0*/  STL [R1+0x150], R10 ;  /* 0x0001500a01007387 */ /* 0x000fe80000100800 */
[----:B------:R-:W2:Y:S01]  /*3ab0*/  LDL.LU R15, [R1+0x54] ;  /* 0x00005400010f7983 */ /* 0x000ea20000300800 */
[----:B---3--:R-:W-:-:S03]  /*3ac0*/  ISETP.GE.AND P1, PT, R23, RZ, PT ;  /* 0x000000ff1700720c */ /* 0x008fc60003f26270 */
[----:B------:R-:W3:Y:S01]  /*3ad0*/  LDL.LU R23, [R1+0xcf4] ;  /* 0x000cf40001177983 */ /* 0x000ee20000300800 */
[----:B------:R-:W-:Y:S01]  /*3ae0*/  IMAD.HI.U32 R4, R0, R13, RZ ;  /* 0x0000000d00047227 */ /* 0x000fe200078e00ff */
[----:B------:R-:W-:-:S03]  /*3af0*/  ISETP.GT.U32.AND P6, PT, R2, R14, PT ;  /* 0x0000000e0200720c */ /* 0x000fc60003fc4070 */
[----:B------:R-:W-:-:S04]  /*3b00*/  IMAD.MOV R4, RZ, RZ, -R4 ;  /* 0x000000ffff047224 */ /* 0x000fc800078e0a04 */
[C---:B------:R-:W-:Y:S01]  /*3b10*/  IMAD R4, R2.reuse, R4, R13 ;  /* 0x0000000402047224 */ /* 0x040fe200078e020d */
[----:B------:R-:W-:-:S04]  /*3b20*/  ISETP.GT.U32.AND P2, PT, R2, R7, PT ;  /* 0x000000070200720c */ /* 0x000fc80003f44070 */
[----:B------:R-:W-:Y:S01]  /*3b30*/  ISETP.GT.U32.AND P4, PT, R2, R4, PT ;  /* 0x000000040200720c */ /* 0x000fe20003f84070 */
[----:B------:R-:W-:Y:S01]  /*3b40*/  @!P6 IMAD.IADD R14, R14, 0x1, -R2 ;  /* 0x000000010e0ee824 */ /* 0x000fe200078e0a02 */
[----:B------:R-:W-:-:S07]  /*3b50*/  ISETP.GT.U32.AND P6, PT, R2, R9, PT ;  /* 0x000000090200720c */ /* 0x000fce0003fc4070 */
[----:B------:R-:W-:Y:S01]  /*3b60*/  @!P2 IMAD.IADD R7, R7, 0x1, -R2 ;  /* 0x000000010707a824 */ /* 0x000fe200078e0a02 */
[----:B------:R-:W-:Y:S01]  /*3b70*/  ISETP.GE.AND P2, PT, R6, RZ, PT ;  /* 0x000000ff0600720c */ /* 0x000fe20003f46270 */
[----:B------:R-:W-:-:S04]  /*3b80*/  IMAD.HI.U32 R6, R0, R11, RZ ;  /* 0x0000000b00067227 */ /* 0x000fc800078e00ff */
[--C-:B------:R-:W-:Y:S02]  /*3b90*/  @!P4 IMAD.IADD R4, R4, 0x1, -R2.reuse ;  /* 0x000000010404c824 */ /* 0x100fe400078e0a02 */
[----:B------:R-:W-:Y:S01]  /*3ba0*/  @!P6 IMAD.IADD R9, R9, 0x1, -R2 ;  /* 0x000000010909e824 */ /* 0x000fe200078e0a02 */
[----:B----4-:R-:W-:Y:S01]  /*3bb0*/  ISETP.GE.AND P4, PT, R12, RZ, PT ;  /* 0x000000ff0c00720c */ /* 0x010fe20003f86270 */
[----:B------:R-:W-:Y:S01]  /*3bc0*/  IMAD.MOV.U32 R12, RZ, RZ, R14 ;  /* 0x000000ffff0c7224 */ /* 0x000fe200078e000e */
[C---:B------:R-:W-:Y:S01]  /*3bd0*/  ISETP.GT.U32.AND P6, PT, R2.reuse, R4, PT ;  /* 0x000000040200720c */ /* 0x040fe20003fc4070 */
[----:B------:R-:W-:Y:S02]  /*3be0*/  IMAD.MOV R6, RZ, RZ, -R6 ;  /* 0x000000ffff067224 */ /* 0x000fe400078e0a06 */
[----:B------:R-:W-:Y:S01]  /*3bf0*/  @!P0 IMAD.MOV R12, RZ, RZ, -R12 ;  /* 0x000000ffff0c8224 */ /* 0x000fe200078e0a0c */
[C---:B------:R-:W-:Y:S01]  /*3c00*/  ISETP.GT.U32.AND P0, PT, R2.reuse, R9, PT ;  /* 0x000000090200720c */ /* 0x040fe20003f04070 */
[----:B------:R-:W-:-:S02]  /*3c10*/  IMAD R6, R2, R6, R11 ;  /* 0x0000000602067224 */ /* 0x000fc400078e020b */
[----:B------:R-:W-:Y:S02]  /*3c20*/  IMAD.MOV.U32 R11, RZ, RZ, R3 ;  /* 0x000000ffff0b7224 */ /* 0x000fe400078e0003 */
[----:B------:R-:W-:Y:S02]  /*3c30*/  @!P3 IMAD.MOV R7, RZ, RZ, -R7 ;  /* 0x000000ffff07b224 */ /* 0x000fe400078e0a07 */
[----:B------:R-:W-:Y:S02]  /*3c40*/  @!P2 IMAD.MOV R8, RZ, RZ, -R8 ;  /* 0x000000ffff08a224 */ /* 0x000fe400078e0a08 */
[----:B------:R-:W-:Y:S01]  /*3c50*/  @!P5 IMAD.MOV R11, RZ, RZ, -R11 ;  /* 0x000000ffff0bd224 */ /* 0x000fe200078e0a0b */
[----:B------:R5:W-:Y:S01]  /*3c60*/  STL [R1+0x160], R7 ;  /* 0x0001600701007387 */ /* 0x000be20000100800 */
[----:B------:R-:W-:-:S03]  /*3c70*/  @!P6 IMAD.IADD R4, R4, 0x1, -R2 ;  /* 0x000000010404e824 */ /* 0x000fc600078e0a02 */
[----:B------:R0:W-:Y:S01]  /*3c80*/  STL [R1+0x164], R12 ;  /* 0x0001640c01007387 */ /* 0x0001e20000100800 */
[----:B--2---:R-:W-:Y:S01]  /*3c90*/  IABS R13, R22 ;  /* 0x00000016000d7213 */ /* 0x004fe20000000000 */
[----:B------:R-:W-:Y:S02]  /*3ca0*/  @!P0 IMAD.IADD R9, R9, 0x1, -R2 ;  /* 0x0000000109098824 */ /* 0x000fe400078e0a02 */
[----:B------:R-:W-:Y:S01]  /*3cb0*/  STL [R1+0x168], R8 ;  /* 0x0001680801007387 */ /* 0x000fe20000100800 */
[----:B------:R-:W-:-:S03]  /*3cc0*/  ISETP.GE.AND P6, PT, R22, RZ, PT ;  /* 0x000000ff1600720c */ /* 0x000fc60003fc6270 */
[----:B------:R-:W-:Y:S01]  /*3cd0*/  STL [R1+0x16c], R11 ;  /* 0x00016c0b01007387 */ /* 0x000fe20000100800 */
[----:B-----5:R-:W-:Y:S02]  /*3ce0*/  IABS R7, R21 ;  /* 0x0000001500077213 */ /* 0x020fe40000000000 */
[----:B------:R-:W-:Y:S02]  /*3cf0*/  ISETP.GE.AND P0, PT, R21, RZ, PT ;  /* 0x000000ff1500720c */ /* 0x000fe40003f06270 */
[----:B---3--:R-:W-:Y:S02]  /*3d00*/  ISETP.GE.AND P2, PT, R23, RZ, PT ;  /* 0x000000ff1700720c */ /* 0x008fe40003f46270 */
[----:B------:R-:W2:Y:S04]  /*3d10*/  LDL.LU R23, [R1+0x58] ;  /* 0x0000580001177983 */ /* 0x000ea80000300800 */
[----:B------:R-:W3:Y:S04]  /*3d20*/  LDL.LU R22, [R1+0x64] ;  /* 0x0000640001167983 */ /* 0x000ee80000300800 */
[----:B------:R-:W4:Y:S01]  /*3d30*/  LDL.LU R21, [R1+0x90] ;  /* 0x0000900001157983 */ /* 0x000f220000300800 */
[----:B------:R-:W-:Y:S01]  /*3d40*/  IMAD.HI.U32 R10, R0, R13, RZ ;  /* 0x0000000d000a7227 */ /* 0x000fe200078e00ff */
[----:B------:R-:W-:-:S03]  /*3d50*/  ISETP.GT.U32.AND P3, PT, R2, R6, PT ;  /* 0x000000060200720c */ /* 0x000fc60003f64070 */
[----:B------:R-:W-:-:S04]  /*3d60*/  IMAD.MOV R10, RZ, RZ, -R10 ;  /* 0x000000ffff0a7224 */ /* 0x000fc800078e0a0a */
[----:B------:R-:W-:-:S05]  /*3d70*/  IMAD R10, R2, R10, R13 ;  /* 0x0000000a020a7224 */ /* 0x000fca00078e020d */
[----:B------:R-:W-:Y:S01]  /*3d80*/  ISETP.GT.U32.AND P5, PT, R2, R10, PT ;  /* 0x0000000a0200720c */ /* 0x000fe20003fa4070 */
[----:B------:R-:W-:-:S05]  /*3d90*/  @!P3 IMAD.IADD R6, R6, 0x1, -R2 ;  /* 0x000000010606b824 */ /* 0x000fca00078e0a02 */
[----:B------:R-:W-:Y:S01]  /*3da0*/  ISETP.GT.U32.AND P3, PT, R2, R6, PT ;  /* 0x000000060200720c */ /* 0x000fe20003f64070 */
[----:B0-----:R-:W-:-:S06]  /*3db0*/  IMAD.MOV.U32 R12, RZ, RZ, R4 ;  /* 0x000000ffff0c7224 */ /* 0x001fcc00078e0004 */
[----:B------:R-:W-:Y:S02]  /*3dc0*/  @!P5 IMAD.IADD R10, R10, 0x1, -R2 ;  /* 0x000000010a0ad824 */ /* 0x000fe400078e0a02 */
[----:B------:R-:W-:-:S03]  /*3dd0*/  @!P1 IMAD.MOV R12, RZ, RZ, -R12 ;  /* 0x000000ffff0c9224 */ /* 0x000fc600078e0a0c */
[----:B------:R-:W-:Y:S01]  /*3de0*/  ISETP.GT.U32.AND P1, PT, R2, R10, PT ;  /* 0x0000000a0200720c */ /* 0x000fe20003f24070 */
[----:B------:R-:W-:Y:S01]  /*3df0*/  @!P3 IMAD.IADD R6, R6, 0x1, -R2 ;  /* 0x000000010606b824 */ /* 0x000fe200078e0a02 */
[----:B------:R0:W-:Y:S01]  /*3e00*/  STL [R1+0x174], R12 ;  /* 0x0001740c01007387 */ /* 0x0001e20000100800 */
[----:B------:R-:W-:Y:S01]  /*3e10*/  @!P4 IMAD.MOV R9, RZ, RZ, -R9 ;  /* 0x000000ffff09c224 */ /* 0x000fe200078e0a09 */
[----:B------:R-:W-:Y:S02]  /*3e20*/  IABS R3, R29 ;  /* 0x0000001d00037213 */ /* 0x000fe40000000000 */
[----:B------:R-:W-:Y:S02]  /*3e30*/  ISETP.GE.AND P5, PT, R29, RZ, PT ;  /* 0x000000ff1d00720c */ /* 0x000fe40003fa6270 */
[----:B------:R-:W5:Y:S01]  /*3e40*/  LDL R29, [R1+0x60] ;  /* 0x00006000011d7983 */ /* 0x000f620000100800 */
[----:B0-----:R-:W-:-:S04]  /*3e50*/  IMAD.MOV.U32 R12, RZ, RZ, R6 ;  /* 0x000000ffff0c7224 */ /* 0x001fc800078e0006 */
[----:B------:R-:W-:Y:S01]  /*3e60*/  @!P2 IMAD.MOV R12, RZ, RZ, -R12 ;  /* 0x000000ffff0ca224 */ /* 0x000fe200078e0a0c */
[----:B------:R-:W-:Y:S01]  /*3e70*/  STL [R1+0x184], R9 ;  /* 0x0001840901007387 */ /* 0x000fe20000100800 */
[----:B------:R-:W-:Y:S01]  /*3e80*/  @!P1 IMAD.IADD R10, R10, 0x1, -R2 ;  /* 0x000000010a0a9824 */ /* 0x000fe200078e0a02 */
[----:B------:R-:W-:Y:S02]  /*3e90*/  IABS R8, R15 ;  /* 0x0000000f00087213 */ /* 0x000fe40000000000 */
[----:B------:R0:W-:Y:S01]  /*3ea0*/  STL [R1+0x188], R12 ;  /* 0x0001880c01007387 */ /* 0x0001e20000100800 */
[----:B------:R-:W-:Y:S02]  /*3eb0*/  ISETP.GE.AND P4, PT, R15, RZ, PT ;  /* 0x000000ff0f00720c */ /* 0x000fe40003f86270 */
[----:B---3--:R-:W-:Y:S02]  /*3ec0*/  IABS R6, R22 ;  /* 0x0000001600067213 */ /* 0x008fe40000000000 */
[----:B----4-:R-:W-:-:S02]  /*3ed0*/  ISETP.GE.AND P1, PT, R21, RZ, PT ;  /* 0x000000ff1500720c */ /* 0x010fc40003f26270 */
[----:B0-----:R-:W-:Y:S02]  /*3ee0*/  IABS R12, R21 ;  /* 0x00000015000c7213 */ /* 0x001fe40000000000 */
[----:B------:R-:W3:Y:S04]  /*3ef0*/  LDL.LU R21, [R1+0x68] ;  /* 0x0000680001157983 */ /* 0x000ee80000300800 */
[----:B------:R-:W4:Y:S04]  /*3f00*/  LDL R15, [R1+0x74] ;  /* 0x00007400010f7983 */ /* 0x000f280000100800 */
[----:B------:R0:W-:Y:S04]  /*3f10*/  STL [R1+0xcf0], R22 ;  /* 0x000cf01601007387 */ /* 0x0001e80000100800 */
[----:B0-----:R-:W3:Y:S01]  /*3f20*/  LDL R22, [R1+0x70] ;  /* 0x0000700001167983 */ /* 0x001ee20000100800 */
[----:B------:R-:W-:-:S04]  /*3f30*/  IMAD.HI.U32 R11, R0, R7, RZ ;  /* 0x00000007000b7227 */ /* 0x000fc800078e00ff */
[----:B------:R-:W-:Y:S02]  /*3f40*/  IMAD.MOV R11, RZ, RZ, -R11 ;  /* 0x000000ffff0b7224 */ /* 0x000fe400078e0a0b */
[----:B------:R-:W-:-:S04]  /*3f50*/  IMAD.HI.U32 R4, R0, R3, RZ ;  /* 0x0000000300047227 */ /* 0x000fc800078e00ff */
[----:B------:R-:W-:Y:S02]  /*3f60*/  IMAD R7, R2, R11, R7 ;  /* 0x0000000b02077224 */ /* 0x000fe400078e0207 */
[----:B------:R-:W-:-:S03]  /*3f70*/  IMAD.MOV R4, RZ, RZ, -R4 ;  /* 0x000000ffff047224 */ /* 0x000fc600078e0a04 */
[C---:B------:R-:W-:Y:S01]  /*3f80*/  ISETP.GT.U32.AND P3, PT, R2.reuse, R7, PT ;  /* 0x000000070200720c */ /* 0x040fe20003f64070 */
[----:B------:R-:W-:-:S05]  /*3f90*/  IMAD R3, R2, R4, R3 ;  /* 0x0000000402037224 */ /* 0x000fca00078e0203 */
[----:B------:R-:W-:Y:S01]  /*3fa0*/  ISETP.GT.U32.AND P2, PT, R2, R3, PT ;  /* 0x000000030200720c */ /* 0x000fe20003f44070 */
[----:B------:R-:W-:-:S06]  /*3fb0*/  IMAD.HI.U32 R11, R0, R8, RZ ;  /* 0x00000008000b7227 */ /* 0x000fcc00078e00ff */
[----:B------:R-:W-:Y:S01]  /*3fc0*/  @!P3 IMAD.IADD R7, R7, 0x1, -R2 ;  /* 0x000000010707b824 */ /* 0x000fe200078e0a02 */
[----:B--2---:R-:W-:Y:S01]  /*3fd0*/  IABS R9, R23 ;  /* 0x0000001700097213 */ /* 0x004fe20000000000 */
[----:B------:R-:W-:-:S03]  /*3fe0*/  IMAD.MOV R11, RZ, RZ, -R11 ;  /* 0x000000ffff0b7224 */ /* 0x000fc600078e0a0b */
[C---:B------:R-:W-:Y:S01]  /*3ff0*/  ISETP.GT.U32.AND P3, PT, R2.reuse, R7, PT ;  /* 0x000000070200720c */ /* 0x040fe20003f64070 */
[----:B------:R-:W-:Y:S02]  /*4000*/  @!P2 IMAD.IADD R3, R3, 0x1, -R2 ;  /* 0x000000010303a824 */ /* 0x000fe400078e0a02 */
[----:B------:R-:W-:Y:S02]  /*4010*/  IMAD R8, R2, R11, R8 ;  /* 0x0000000b02087224 */ /* 0x000fe400078e0208 */
[----:B------:R-:W-:Y:S01]  /*4020*/  IMAD.HI.U32 R11, R0, R9, RZ ;  /* 0x00000009000b7227 */ /* 0x000fe200078e00ff */
[----:B------:R-:W-:Y:S02]  /*4030*/  ISETP.GT.U32.AND P2, PT, R2, R3, PT ;  /* 0x000000030200720c */ /* 0x000fe40003f44070 */
[----:B-----5:R-:W-:Y:S01]  /*4040*/  IABS R4, R29 ;  /* 0x0000001d00047213 */ /* 0x020fe20000000000 */
[----:B------:R-:W-:-:S04]  /*4050*/  IMAD.HI.U32 R13, R0, R12, RZ ;  /* 0x0000000c000d7227 */ /* 0x000fc800078e00ff */
[----:B------:R-:W-:Y:S02]  /*4060*/  IMAD.MOV.U32 R29, RZ, RZ, R10 ;  /* 0x000000ffff1d7224 */ /* 0x000fe400078e000a */
[----:B------:R-:W-:Y:S02]  /*4070*/  IMAD.MOV R11, RZ, RZ, -R11 ;  /* 0x000000ffff0b7224 */ /* 0x000fe400078e0a0b */
[----:B------:R-:W-:Y:S02]  /*4080*/  IMAD.MOV R13, RZ, RZ, -R13 ;  /* 0x000000ffff0d7224 */ /* 0x000fe400078e0a0d */
[----:B------:R-:W-:Y:S02]  /*4090*/  @!P6 IMAD.MOV R29, RZ, RZ, -R29 ;  /* 0x000000ffff1de224 */ /* 0x000fe400078e0a1d */
[----:B------:R-:W-:Y:S02]  /*40a0*/  @!P3 IMAD.IADD R7, R7, 0x1, -R2 ;  /* 0x000000010707b824 */ /* 0x000fe400078e0a02 */
[C---:B------:R-:W-:Y:S01]  /*40b0*/  IMAD R9, R2.reuse, R11, R9 ;  /* 0x0000000b02097224 */ /* 0x040fe200078e0209 */
[----:B------:R-:W-:Y:S01]  /*40c0*/  IABS R11, R20 ;  /* 0x00000014000b7213 */ /* 0x000fe20000000000 */
[----:B------:R-:W-:Y:S01]  /*40d0*/  IMAD R12, R2, R13, R12 ;  /* 0x0000000d020c7224 */ /* 0x000fe200078e020c */
[----:B------:R0:W-:Y:S01]  /*40e0*/  STL [R1+0x190], R29 ;  /* 0x0001901d01007387 */ /* 0x0001e20000100800 */
[----:B------:R-:W-:Y:S01]  /*40f0*/  @!P2 IMAD.IADD R3, R3, 0x1, -R2 ;  /* 0x000000010303a824 */ /* 0x000fe200078e0a02 */
[----:B------:R-:W-:-:S03]  /*4100*/  ISETP.GE.AND P3, PT, R23, RZ, PT ;  /* 0x000000ff1700720c */ /* 0x000fc60003f66270 */
[----:B------:R-:W-:Y:S01]  /*4110*/  @!P5 IMAD.MOV R3, RZ, RZ, -R3 ;  /* 0x000000ffff03d224 */ /* 0x000fe200078e0a03 */
[----:B0-----:R-:W2:Y:S04]  /*4120*/  LDL.LU R29, [R1+0x78] ;  /* 0x00007800011d7983 */ /* 0x001ea80000300800 */
[----:B------:R-:W5:Y:S01]  /*4130*/  LDL.LU R23, [R1+0x7c] ;  /* 0x00007c0001177983 */ /* 0x000f620000300800 */
[----:B---3--:R-:W-:Y:S01]  /*4140*/  IABS R13, R22 ;  /* 0x00000016000d7213 */ /* 0x008fe20000000000 */
[----:B------:R-:W-:Y:S02]  /*4150*/  IMAD.MOV.U32 R22, RZ, RZ, R7 ;  /* 0x000000ffff167224 */ /* 0x000fe400078e0007 */
[----:B------:R-:W-:-:S04]  /*4160*/  IMAD.HI.U32 R7, R0, R11, RZ ;  /* 0x0000000b00077227 */ /* 0x000fc800078e00ff */
[----:B------:R-:W-:Y:S02]  /*4170*/  @!P0 IMAD.MOV R22, RZ, RZ, -R22 ;  /* 0x000000ffff168224 */ /* 0x000fe400078e0a16 */
[----:B------:R-:W-:-:S03]  /*4180*/  IMAD.MOV R7, RZ, RZ, -R7 ;  /* 0x000000ffff077224 */ /* 0x000fc600078e0a07 */
[----:B------:R0:W-:Y:S01]  /*4190*/  STL [R1+0x194], R22 ;  /* 0x0001941601007387 */ /* 0x0001e20000100800 */
[----:B------:R-:W-:-:S03]  /*41a0*/  IMAD R7, R2, R7, R11 ;  /* 0x0000000702077224 */ /* 0x000fc600078e020b */
[----:B0-----:R-:W3:Y:S04]  /*41b0*/  LDL.LU R22, [R1+0xcf0] ;  /* 0x000cf00001167983 */ /* 0x001ee80000300800 */
[----:B------:R-:W-:Y:S04]  /*41c0*/  STL [R1+0x198], R3 ;  /* 0x0001980301007387 */ /* 0x000fe80000100800 */
[----:B------:R-:W3:Y:S01]  /*41d0*/  LDL.LU R11, [R1+0x60] ;  /* 0x00006000010b7983 */ /* 0x000ee20000300800 */
[C---:B------:R-:W-:Y:S02]  /*41e0*/  ISETP.GT.U32.AND P2, PT, R2.reuse, R12, PT ;  /* 0x0000000c0200720c */ /* 0x040fe40003f44070 */
[----:B------:R-:W-:Y:S01]  /*41f0*/  ISETP.GT.U32.AND P6, PT, R2, R8, PT ;  /* 0x000000080200720c */ /* 0x000fe20003fc4070 */
[----:B------:R-:W-:-:S04]  /*4200*/  IMAD.HI.U32 R14, R0, R6, RZ ;  /* 0x00000006000e7227 */ /* 0x000fc800078e00ff */
[----:B------:R-:W-:-:S04]  /*4210*/  IMAD.HI.U32 R10, R0, R4, RZ ;  /* 0x00000004000a7227 */ /* 0x000fc800078e00ff */
[----:B------:R-:W-:Y:S02]  /*4220*/  IMAD.MOV R14, RZ, RZ, -R14 ;  /* 0x000000ffff0e7224 */ /* 0x000fe400078e0a0e */
[----:B------:R-:W-:Y:S02]  /*4230*/  IMAD.MOV R10, RZ, RZ, -R10 ;  /* 0x000000ffff0a7224 */ /* 0x000fe400078e0a0a */
[----:B------:R-:W-:Y:S01]  /*4240*/  IMAD R14, R2, R14, R6 ;  /* 0x0000000e020e7224 */ /* 0x000fe200078e0206 */
[----:B------:R-:W-:Y:S01]  /*4250*/  IABS R6, R21 ;  /* 0x0000001500067213 */ /* 0x000fe20000000000 */
[--C-:B------:R-:W-:Y:S02]  /*4260*/  @!P2 IMAD.IADD R12, R12, 0x1, -R2.reuse ;  /* 0x000000010c0ca824 */ /* 0x100fe400078e0a02 */
[----:B------:R-:W-:Y:S01]  /*4270*/  @!P6 IMAD.IADD R8, R8, 0x1, -R2 ;  /* 0x000000010808e824 */ /* 0x000fe200078e0a02 */
[C---:B------:R-:W-:Y:S01]  /*4280*/  ISETP.GT.U32.AND P6, PT, R2.reuse, R9, PT ;  /* 0x000000090200720c */ /* 0x040fe20003fc4070 */
[----:B------:R-:W-:Y:S01]  /*4290*/  IMAD R4, R2, R10, R4 ;  /* 0x0000000a02047224 */ /* 0x000fe200078e0204 */
[----:B----4-:R-:W-:Y:S01]  /*42a0*/  IABS R10, R15 ;  /* 0x0000000f000a7213 */ /* 0x010fe20000000000 */
[----:B------:R-:W-:Y:S01]  /*42b0*/  IMAD.HI.U32 R15, R0, R6, RZ ;  /* 0x00000006000f7227 */ /* 0x000fe200078e00ff */
[----:B------:R-:W-:-:S03]  /*42c0*/  ISETP.GT.U32.AND P0, PT, R2, R12, PT ;  /* 0x0000000c0200720c */ /* 0x000fc60003f04070 */
[----:B------:R-:W-:Y:S01]  /*42d0*/  IMAD.MOV R15, RZ, RZ, -R15 ;  /* 0x000000ffff0f7224 */ /* 0x000fe200078e0a0f */
[C---:B------:R-:W-:Y:S02]  /*42e0*/  ISETP.GT.U32.AND P2, PT, R2.reuse, R8, PT ;  /* 0x000000080200720c */ /* 0x040fe40003f44070 */
[C---:B------:R-:W-:Y:S01]  /*42f0*/  ISETP.GT.U32.AND P5, PT, R2.reuse, R4, PT ;  /* 0x000000040200720c */ /* 0x040fe20003fa4070 */
[----:B------:R-:W-:Y:S02]  /*4300*/  IMAD R6, R2, R15, R6 ;  /* 0x0000000f02067224 */ /* 0x000fe400078e0206 */
[----:B------:R-:W-:-:S04]  /*4310*/  @!P6 IMAD.IADD R9, R9, 0x1, -R2 ;  /* 0x000000010909e824 */ /* 0x000fc800078e0a02 */
[--C-:B------:R-:W-:Y:S01]  /*4320*/  @!P0 IMAD.IADD R12, R12, 0x1, -R2.reuse ;  /* 0x000000010c0c8824 */ /* 0x100fe200078e0a02 */
[C---:B------:R-:W-:Y:S02]  /*4330*/  ISETP.GT.U32.AND P0, PT, R2.reuse, R6, PT ;  /* 0x000000060200720c */ /* 0x040fe40003f04070 */
[----:B------:R-:W-:Y:S01]  /*4340*/  ISETP.GT.U32.AND P6, PT, R2, R9, PT ;  /* 0x000000090200720c */ /* 0x000fe20003fc4070 */
[--C-:B------:R-:W-:Y:S02]  /*4350*/  @!P2 IMAD.IADD R8, R8, 0x1, -R2.reuse ;  /* 0x000000010808a824 */ /* 0x100fe400078e0a02 */
[----:B------:R-:W-:Y:S02]  /*4360*/  @!P5 IMAD.IADD R4, R4, 0x1, -R2 ;  /* 0x000000010404d824 */ /* 0x000fe400078e0a02 */
[----:B------:R-:W-:Y:S02]  /*4370*/  @!P4 IMAD.MOV R8, RZ, RZ, -R8 ;  /* 0x000000ffff08c224 */ /* 0x000fe400078e0a08 */
[----:B------:R-:W-:Y:S01]  /*4380*/  @!P1 IMAD.MOV R12, RZ, RZ, -R12 ;  /* 0x000000ffff0c9224 */ /* 0x000fe200078e0a0c */
[----:B--2---:R-:W-:Y:S03]  /*4390*/  STL [R1+0xcec], R29 ;  /* 0x000cec1d01007387 */ /* 0x004fe60000100800 */
[--C-:B------:R-:W-:Y:S01]  /*43a0*/  @!P0 IMAD.IADD R6, R6, 0x1, -R2.reuse ;  /* 0x0000000106068824 */ /* 0x100fe200078e0a02 */
[----:B------:R-:W-:Y:S01]  /*43b0*/  ISETP.GT.U32.AND P0, PT, R2, R4, PT ;  /* 0x000000040200720c */ /* 0x000fe20003f04070 */
[----:B------:R-:W-:Y:S01]  /*43c0*/  @!P6 IMAD.IADD R9, R9, 0x1, -R2 ;  /* 0x000000010909e824 */ /* 0x000fe200078e0a02 */
[----:B------:R0:W-:Y:S01]  /*43d0*/  STL [R1+0x19c], R8 ;  /* 0x00019c0801007387 */ /* 0x0001e20000100800 */
[----:B------:R-:W-:-:S03]  /*43e0*/  IMAD.HI.U32 R15, R0, R10, RZ ;  /* 0x0000000a000f7227 */ /* 0x000fc600078e00ff */
[----:B------:R1:W-:Y:S01]  /*43f0*/  STL [R1+0x18c], R12 ;  /* 0x00018c0c01007387 */ /* 0x0003e20000100800 */
[----:B------:R-:W-:Y:S02]  /*4400*/  IMAD.MOV R15, RZ, RZ, -R15 ;  /* 0x000000ffff0f7224 */ /* 0x000fe400078e0a0f */
[----:B0-----:R-:W-:Y:S01]  /*4410*/  IMAD.MOV.U32 R8, RZ, RZ, R9 ;  /* 0x000000ffff087224 */ /* 0x001fe200078e0009 */
[----:B-1----:R-:W2:Y:S03]  /*4420*/  LDL.LU R12, [R1+0x70] ;  /* 0x00007000010c7983 */ /* 0x002ea60000300800 */
[----:B------:R-:W-:Y:S02]  /*4430*/  @!P3 IMAD.MOV R8, RZ, RZ, -R8 ;  /* 0x000000ffff08b224 */ /* 0x000fe400078e0a08 */
[----:B------:R-:W-:Y:S02]  /*4440*/  IMAD R10, R2, R15, R10 ;  /* 0x0000000f020a7224 */ /* 0x000fe400078e020a */
[----:B------:R-:W4:Y:S01]  /*4450*/  LDL.LU R15, [R1+0x74] ;  /* 0x00007400010f7983 */ /* 0x000f220000300800 */
[----:B------:R-:W-:Y:S01]  /*4460*/  @!P0 IMAD.IADD R4, R4, 0x1, -R2 ;  /* 0x0000000104048824 */ /* 0x000fe200078e0a02 */
[----:B------:R-:W-:-:S02]  /*4470*/  ISETP.GE.AND P0, PT, R21, RZ, PT ;  /* 0x000000ff1500720c */ /* 0x000fc40003f06270 */
[----:B------:R-:W-:Y:S01]  /*4480*/  STL [R1+0x180], R8 ;  /* 0x0001800801007387 */ /* 0x000fe20000100800 */
[----:B---3--:R-:W-:Y:S02]  /*4490*/  ISETP.GE.AND P5, PT, R11, RZ, PT ;  /* 0x000000ff0b00720c */ /* 0x008fe40003fa6270 */
[----:B------:R-:W-:Y:S01]  /*44a0*/  IABS R11, R29 ;  /* 0x0000001d000b7213 */ /* 0x000fe20000000000 */
[----:B------:R-:W-:Y:S02]  /*44b0*/  IMAD.MOV.U32 R29, RZ, RZ, R20 ;  /* 0x000000ffff1d7224 */ /* 0x000fe400078e0014 */
[----:B------:R-:W3:Y:S04]  /*44c0*/  LDL.LU R20, [R1+0x84] ;  /* 0x0000840001147983 */ /* 0x000ee80000300800 */
[----:B------:R-:W3:Y:S01]  /*44d0*/  LDL.LU R21, [R1+0x80] ;  /* 0x0000800001157983 */ /* 0x000ee20000300800 */
[----:B------:R-:W-:-:S02]  /*44e0*/  ISETP.GT.U32.AND P2, PT, R2, R14, PT ;  /* 0x0000000e0200720c */ /* 0x000fc40003f44070 */
[C---:B------:R-:W-:Y:S02]  /*44f0*/  ISETP.GT.U32.AND P6, PT, R2.reuse, R7, PT ;  /* 0x000000070200720c */ /* 0x040fe40003fc4070 */
[----:B------:R-:W-:-:S09]  /*4500*/  ISETP.GT.U32.AND P4, PT, R2, R6, PT ;  /* 0x000000060200720c */ /* 0x000fd20003f84070 */
[--C-:B------:R-:W-:Y:S02]  /*4510*/  @!P2 IMAD.IADD R14, R14, 0x1, -R2.reuse ;  /* 0x000000010e0ea824 */ /* 0x100fe400078e0a02 */
[----:B------:R-:W-:-:S03]  /*4520*/  @!P6 IMAD.IADD R7, R7, 0x1, -R2 ;  /* 0x000000010707e824 */ /* 0x000fc600078e0a02 */
[----:B------:R-:W-:Y:S01]  /*4530*/  ISETP.GT.U32.AND P6, PT, R2, R14, PT ;  /* 0x0000000e0200720c */ /* 0x000fe20003fc4070 */
[----:B------:R-:W-:Y:S01]  /*4540*/  @!P4 IMAD.IADD R6, R6, 0x1, -R2 ;  /* 0x000000010606c824 */ /* 0x000fe200078e0a02 */
[----:B------:R-:W-:Y:S02]  /*4550*/  ISETP.GE.AND P2, PT, R22, RZ, PT ;  /* 0x000000ff1600720c */ /* 0x000fe40003f46270 */
[----:B------:R-:W3:Y:S01]  /*4560*/  LDL.LU R22, [R1+0x88] ;  /* 0x0000880001167983 */ /* 0x000ee20000300800 */
[----:B------:R-:W-:-:S03]  /*4570*/  ISETP.GE.AND P4, PT, R29, RZ, PT ;  /* 0x000000ff1d00720c */ /* 0x000fc60003f86270 */
[----:B------:R-:W3:Y:S01]  /*4580*/  LDL.LU R29, [R1+0xcec] ;  /* 0x000cec00011d7983 */ /* 0x000ee20000300800 */
[----:B------:R-:W-:-:S04]  /*4590*/  IMAD.HI.U32 R3, R0, R13, RZ ;  /* 0x0000000d00037227 */ /* 0x000fc800078e00ff */
[----:B------:R-:W-:Y:S01]  /*45a0*/  @!P6 IMAD.IADD R14, R14, 0x1, -R2 ;  /* 0x000000010e0ee824 */ /* 0x000fe200078e0a02 */
[C---:B------:R-:W-:Y:S01]  /*45b0*/  ISETP.GT.U32.AND P6, PT, R2.reuse, R10, PT ;  /* 0x0000000a0200720c */ /* 0x040fe20003fc4070 */
[----:B------:R-:W-:Y:S01]  /*45c0*/  IMAD.MOV R3, RZ, RZ, -R3 ;  /* 0x000000ffff037224 */ /* 0x000fe200078e0a03 */
[----:B------:R-:W-:-:S03]  /*45d0*/  ISETP.GT.U32.AND P1, PT, R2, R7, PT ;  /* 0x000000070200720c */ /* 0x000fc60003f24070 */
[----:B------:R-:W-:Y:S01]  /*45e0*/  IMAD R3, R2, R3, R13 ;  /* 0x0000000302037224 */ /* 0x000fe200078e020d */
[----:B-----5:R-:W-:Y:S01]  /*45f0*/  IABS R13, R23 ;  /* 0x00000017000d7213 */ /* 0x020fe20000000000 */
[----:B------:R-:W-:-:S04]  /*4600*/  @!P5 IMAD.MOV R4, RZ, RZ, -R4 ;  /* 0x000000ffff04d224 */ /* 0x000fc800078e0a04 */
[----:B------:R-:W-:-:S04]  /*4610*/  IMAD.HI.U32 R9, R0, R13, RZ ;  /* 0x0000000d00097227 */ /* 0x000fc800078e00ff */
[----:B------:R-:W-:Y:S01]  /*4620*/  @!P6 IMAD.IADD R10, R10, 0x1, -R2 ;  /* 0x000000010a0ae824 */ /* 0x000fe200078e0a02 */
[----:B------:R-:W-:Y:S01]  /*4630*/  ISETP.GT.U32.AND P3, PT, R2, R3, PT ;  /* 0x000000030200720c */ /* 0x000fe20003f64070 */
[----:B------:R-:W-:-:S03]  /*4640*/  IMAD.MOV R9, RZ, RZ, -R9 ;  /* 0x000000ffff097224 */ /* 0x000fc600078e0a09 */
[C---:B------:R-:W-:Y:S01]  /*4650*/  ISETP.GT.U32.AND P5, PT, R2.reuse, R10, PT ;  /* 0x0000000a0200720c */ /* 0x040fe20003fa4070 */
[----:B------:R-:W-:Y:S01]  /*4660*/  @!P1 IMAD.IADD R7, R7, 0x1, -R2 ;  /* 0x0000000107079824 */ /* 0x000fe200078e0a02 */
[----:B------:R0:W-:Y:S01]  /*4670*/  STL [R1+0x17c], R4 ;  /* 0x00017c0401007387 */ /* 0x0001e20000100800 */
[----:B------:R-:W-:Y:S01]  /*4680*/  IMAD R9, R2, R9, R13 ;  /* 0x0000000902097224 */ /* 0x000fe200078e020d */
[----:B--2---:R-:W-:Y:S01]  /*4690*/  ISETP.GE.AND P1, PT, R12, RZ, PT ;  /* 0x000000ff0c00720c */ /* 0x004fe20003f26270 */
[----:B------:R-:W-:Y:S02]  /*46a0*/  IMAD.MOV.U32 R12, RZ, RZ, R14 ;  /* 0x000000ffff0c7224 */ /* 0x000fe400078e000e */
[----:B0-----:R-:W-:Y:S02]  /*46b0*/  IMAD.MOV.U32 R4, RZ, RZ, R6 ;  /* 0x000000ffff047224 */ /* 0x001fe400078e0006 */
[----:B------:R-:W-:Y:S02]  /*46c0*/  @!P2 IMAD.MOV R12, RZ, RZ, -R12 ;  /* 0x000000ffff0ca224 */ /* 0x000fe400078e0a0c */
[----:B------:R-:W-:-:S02]  /*46d0*/  @!P0 IMAD.MOV R4, RZ, RZ, -R4 ;  /* 0x000000ffff048224 */ /* 0x000fc400078e0a04 */
[----:B------:R-:W-:Y:S01]  /*46e0*/  @!P4 IMAD.MOV R7, RZ, RZ, -R7 ;  /* 0x000000ffff07c224 */ /* 0x000fe200078e0a07 */
[----:B------:R-:W-:Y:S01]  /*46f0*/  ISETP.GT.U32.AND P4, PT, R2, R9, PT ;  /* 0x000000090200720c */ /* 0x000fe20003f84070 */
[----:B------:R-:W-:Y:S01]  /*4700*/  STL [R1+0x178], R12 ;  /* 0x0001780c01007387 */ /* 0x000fe20000100800 */
[--C-:B------:R-:W-:Y:S02]  /*4710*/  @!P5 IMAD.IADD R10, R10, 0x1, -R2.reuse ;  /* 0x000000010a0ad824 */ /* 0x100fe400078e0a02 */
[----:B------:R-:W-:Y:S01]  /*4720*/  @!P3 IMAD.IADD R3, R3, 0x1, -R2 ;  /* 0x000000010303b824 */ /* 0x000fe200078e0a02 */
[----:B------:R0:W-:Y:S01]  /*4730*/  STL [R1+0x170], R4 ;  /* 0x0001700401007387 */ /* 0x0001e20000100800 */
[----:B----4-:R-:W-:-:S03]  /*4740*/  ISETP.GE.AND P3, PT, R15, RZ, PT ;  /* 0x000000ff0f00720c */ /* 0x010fc60003f66270 */
[----:B------:R1:W-:Y:S04]  /*4750*/  STL [R1+0x15c], R7 ;  /* 0x00015c0701007387 */ /* 0x0003e80000100800 */
[----:B------:R-:W-:Y:S01]  /*4760*/  @!P4 IMAD.IADD R9, R9, 0x1, -R2 ;  /* 0x000000010909c824 */ /* 0x000fe200078e0a02 */
[----:B---3--:R-:W-:Y:S02]  /*4770*/  IABS R6, R21 ;  /* 0x0000001500067213 */ /* 0x008fe40000000000 */
[----:B------:R-:W-:Y:S01]  /*4780*/  ISETP.GE.AND P5, PT, R21, RZ, PT ;  /* 0x000000ff1500720c */ /* 0x000fe20003fa6270 */
[----:B------:R-:W-:Y:S02]  /*4790*/  IMAD.MOV.U32 R21, RZ, RZ, R19 ;  /* 0x000000ffff157224 */ /* 0x000fe400078e0013 */
[----:B------:R-:W2:Y:S04]  /*47a0*/  LDL.LU R19, [R1+0x98] ;  /* 0x0000980001137983 */ /* 0x000ea80000300800 */
[----:B------:R-:W3:Y:S01]  /*47b0*/  LDL R15, [R1+0x94] ;  /* 0x00009400010f7983 */ /* 0x000ee20000100800 */
[----:B0-----:R-:W-:-:S02]  /*47c0*/  IABS R4, R20 ;  /* 0x0000001400047213 */ /* 0x001fc40000000000 */
[----:B------:R-:W-:Y:S02]  /*47d0*/  ISETP.GE.AND P4, PT, R20, RZ, PT ;  /* 0x000000ff1400720c */ /* 0x000fe40003f86270 */
[----:B------:R-:W4:Y:S01]  /*47e0*/  LDL.LU R20, [R1+0x8c] ;  /* 0x00008c0001147983 */ /* 0x000f220000300800 */
[----:B------:R-:W-:-:S04]  /*47f0*/  IMAD.HI.U32 R8, R0, R11, RZ ;  /* 0x0000000b00087227 */ /* 0x000fc800078e00ff */
[----:B------:R-:W-:-:S04]  /*4800*/  IMAD.MOV R8, RZ, RZ, -R8 ;  /* 0x000000ffff087224 */ /* 0x000fc800078e0a08 */
[----:B------:R-:W-:-:S05]  /*4810*/  IMAD R8, R2, R8, R11 ;  /* 0x0000000802087224 */ /* 0x000fca00078e020b */
[C---:B------:R-:W-:Y:S02]  /*4820*/  ISETP.GT.U32.AND P2, PT, R2.reuse, R8, PT ;  /* 0x000000080200720c */ /* 0x040fe40003f44070 */
[----:B------:R-:W-:Y:S01]  /*4830*/  ISETP.GT.U32.AND P6, PT, R2, R3, PT ;  /* 0x000000030200720c */ /* 0x000fe20003fc4070 */
[----:B-1----:R-:W-:-:S10]  /*4840*/  IMAD.HI.U32 R7, R0, R6, RZ ;  /* 0x0000000600077227 */ /* 0x002fd400078e00ff */
[--C-:B------:R-:W-:Y:S02]  /*4850*/  @!P2 IMAD.IADD R8, R8, 0x1, -R2.reuse ;  /* 0x000000010808a824 */ /* 0x100fe400078e0a02 */
[----:B------:R-:W-:-:S03]  /*4860*/  @!P6 IMAD.IADD R3, R3, 0x1, -R2 ;  /* 0x000000010303e824 */ /* 0x000fc600078e0a02 */
[C---:B------:R-:W-:Y:S01]  /*4870*/  ISETP.GT.U32.AND P2, PT, R2.reuse, R8, PT ;  /* 0x000000080200720c */ /* 0x040fe20003f44070 */
[----:B------:R-:W-:Y:S02]  /*4880*/  IMAD.MOV.U32 R12, RZ, RZ, R3 ;  /* 0x000000ffff0c7224 */ /* 0x000fe400078e0003 */
[----:B------:R-:W-:Y:S01]  /*4890*/  IMAD.MOV R7, RZ, RZ, -R7 ;  /* 0x000000ffff077224 */ /* 0x000fe200078e0a07 */
[----:B------:R-:W-:Y:S01]  /*48a0*/  ISETP.GE.AND P0, PT, R29, RZ, PT ;  /* 0x000000ff1d00720c */ /* 0x000fe20003f06270 */
[----:B------:R-:W-:Y:S02]  /*48b0*/  @!P1 IMAD.MOV R12, RZ, RZ, -R12 ;  /* 0x000000ffff0c9224 */ /* 0x000fe400078e0a0c */
[----:B------:R-:W-:Y:S02]  /*48c0*/  IMAD R6, R2, R7, R6 ;  /* 0x0000000702067224 */ /* 0x000fe400078e0206 */
[----:B------:R-:W-:Y:S01]  /*48d0*/  IMAD.HI.U32 R3, R0, R4, RZ ;  /* 0x0000000400037227 */ /* 0x000fe200078e00ff */
[----:B------:R0:W-:Y:S03]  /*48e0*/  STL [R1+0x158], R12 ;  /* 0x0001580c01007387 */ /* 0x0001e60000100800 */
[----:B------:R-:W-:Y:S01]  /*48f0*/  @!P2 IMAD.IADD R8, R8, 0x1, -R2 ;  /* 0x000000010808a824 */ /* 0x000fe200078e0a02 */
[----:B------:R-:W-:-:S03]  /*4900*/  ISETP.GT.U32.AND P2, PT, R2, R6, PT ;  /* 0x000000060200720c */ /* 0x000fc60003f44070 */
[----:B------:R-:W-:Y:S02]  /*4910*/  IMAD.MOV.U32 R13, RZ, RZ, R8 ;  /* 0x000000ffff0d7224 */ /* 0x000fe400078e0008 */
[----:B0-----:R-:W-:Y:S02]  /*4920*/  IMAD.MOV R12, RZ, RZ, -R3 ;  /* 0x000000ffff0c7224 */ /* 0x001fe400078e0a03 */
[----:B------:R-:W-:Y:S02]  /*4930*/  @!P3 IMAD.MOV R10, RZ, RZ, -R10 ;  /* 0x000000ffff0ab224 */ /* 0x000fe400078e0a0a */
[C---:B------:R-:W-:Y:S02]  /*4940*/  IMAD R4, R2.reuse, R12, R4 ;  /* 0x0000000c02047224 */ /* 0x040fe400078e0204 */
[----:B------:R-:W-:Y:S01]  /*4950*/  @!P0 IMAD.MOV R13, RZ, RZ, -R13 ;  /* 0x000000ffff0d8224 */ /* 0x000fe200078e0a0d */
[----:B------:R2:W-:Y:S02]  /*4960*/  STL [R1+0x154], R10 ;  /* 0x0001540a01007387 */ /* 0x0005e40000100800 */
[----:B------:R-:W-:Y:S01]  /*4970*/  ISETP.GT.U32.AND P0, PT, R2, R4, PT ;  /* 0x000000040200720c */ /* 0x000fe20003f04070 */
[----:B------:R-:W-:Y:S01]  /*4980*/  @!P2 IMAD.IADD R6, R6, 0x1, -R2 ;  /* 0x000000010606a824 */ /* 0x000fe200078e0a02 */
[----:B------:R-:W-:Y:S01]  /*4990*/  STL [R1+0x148], R13 ;  /* 0x0001480d01007387 */ /* 0x000fe20000100800 */
[----:B------:R-:W-:-:S03]  /*49a0*/  ISETP.GE.AND P6, PT, R23, RZ, PT ;  /* 0x000000ff1700720c */ /* 0x000fc60003fc6270 */
[----:B------:R-:W5:Y:S01]  /*49b0*/  LDL.LU R29, [R1+0x9c] ;  /* 0x00009c00011d7983 */ /* 0x000f620000300800 */
[----:B------:R-:W-:-:S03]  /*49c0*/  ISETP.GT.U32.AND P1, PT, R2, R9, PT ;  /* 0x000000090200720c */ /* 0x000fc60003f24070 */
[----:B------:R-:W5:Y:S01]  /*49d0*/  LDL.LU R23, [R1+0xa0] ;  /* 0x0000a00001177983 */ /* 0x000f620000300800 */
[----:B------:R-:W-:Y:S02]  /*49e0*/  IABS R11, R22 ;  /* 0x00000016000b7213 */ /* 0x000fe40000000000 */
[----:B------:R-:W-:Y:S01]  /*49f0*/  ISETP.GT.U32.AND P2, PT, R2, R6, PT ;  /* 0x000000060200720c */ /* 0x000fe20003f44070 */
[----:B------:R-:W-:Y:S02]  /*4a00*/  @!P0 IMAD.IADD R4, R4, 0x1, -R2 ;  /* 0x0000000104048824 */ /* 0x000fe400078e0a02 */
[----:B------:R-:W-:-:S03]  /*4a10*/  IMAD.HI.U32 R3, R0, R11, RZ ;  /* 0x0000000b00037227 */ /* 0x000fc600078e00ff */
[----:B------:R-:W-:Y:S01]  /*4a20*/  ISETP.GT.U32.AND P0, PT, R2, R4, PT ;  /* 0x000000040200720c */ /* 0x000fe20003f04070 */
[----:B------:R-:W-:Y:S02]  /*4a30*/  IMAD.MOV R3, RZ, RZ, -R3 ;  /* 0x000000ffff037224 */ /* 0x000fe400078e0a03 */
[--C-:B------:R-:W-:Y:S01]  /*4a40*/  @!P1 IMAD.IADD R9, R9, 0x1, -R2.reuse ;  /* 0x0000000109099824 */ /* 0x100fe200078e0a02 */
[----:B------:R-:W-:Y:S01]  /*4a50*/  ISETP.GE.AND P3, PT, R22, RZ, PT ;  /* 0x000000ff1600720c */ /* 0x000fe20003f66270 */
[----:B------:R-:W-:Y:S01]  /*4a60*/  IMAD R11, R2, R3, R11 ;  /* 0x00000003020b7224 */ /* 0x000fe200078e020b */
[----:B------:R-:W-:Y:S01]  /*4a70*/  ISETP.GE.AND P1, PT, R21, RZ, PT ;  /* 0x000000ff1500720c */ /* 0x000fe20003f26270 */
[--C-:B------:R-:W-:Y:S01]  /*4a80*/  @!P2 IMAD.IADD R6, R6, 0x1, -R2.reuse ;  /* 0x000000010606a824 */ /* 0x100fe200078e0a02 */
[----:B------:R-:W-:Y:S01]  /*4a90*/  IABS R12, R21 ;  /* 0x00000015000c7213 */ /* 0x000fe20000000000 */
[----:B------:R-:W5:Y:S04]  /*4aa0*/  LDL.LU R22, [R1+0xa4] ;  /* 0x0000a40001167983 */ /* 0x000f680000300800 */
[----:B------:R-:W5:Y:S01]  /*4ab0*/  LDL.LU R21, [R1+0xa8] ;  /* 0x0000a80001157983 */ /* 0x000f620000300800 */
[----:B------:R-:W-:Y:S01]  /*4ac0*/  @!P0 IMAD.IADD R4, R4, 0x1, -R2 ;  /* 0x0000000104048824 */ /* 0x000fe200078e0a02 */
[----:B--2---:R-:W-:-:S02]  /*4ad0*/  IABS R10, R19 ;  /* 0x00000013000a7213 */ /* 0x004fc40000000000 */
[----:B------:R0:W-:Y:S01]  /*4ae0*/  STL [R1+0xce8], R19 ;  /* 0x000ce81301007387 */ /* 0x0001e20000100800 */
[----:B---3--:R-:W-:Y:S01]  /*4af0*/  IABS R3, R15 ;  /* 0x0000000f00037213 */ /* 0x008fe20000000000 */
[----:B------:R-:W-:-:S04]  /*4b00*/  IMAD.MOV.U32 R15, RZ, RZ, R9 ;  /* 0x000000ffff0f7224 */ /* 0x000fc800078e0009 */
[----:B------:R-:W-:Y:S02]  /*4b10*/  @!P6 IMAD.MOV R15, RZ, RZ, -R15 ;  /* 0x000000ffff0fe224 */ /* 0x000fe400078e0a0f */
[----:B0-----:R-:W-:Y:S01]  /*4b20*/  IMAD.MOV.U32 R19, RZ, RZ, R6 ;  /* 0x000000ffff137224 */ /* 0x001fe200078e0006 */
[----:B----4-:R-:W-:Y:S02]  /*4b30*/  IABS R7, R20 ;  /* 0x0000001400077213 */ /* 0x010fe40000000000 */
[----:B------:R-:W-:Y:S01]  /*4b40*/  ISETP.GE.AND P2, PT, R20, RZ, PT ;  /* 0x000000ff1400720c */ /* 0x000fe20003f46270 */
[----:B------:R-:W-:Y:S01]  /*4b50*/  @!P5 IMAD.MOV R19, RZ, RZ, -R19 ;  /* 0x000000ffff13d224 */ /* 0x000fe200078e0a13 */
[----:B------:R-:W-:Y:S01]  /*4b60*/  STL [R1+0x120], R15 ;  /* 0x0001200f01007387 */ /* 0x000fe20000100800 */
[----:B------:R-:W-:Y:S02]  /*4b70*/  IMAD.MOV.U32 R20, RZ, RZ, R17 ;  /* 0x000000ffff147224 */ /* 0x000fe400078e0011 */
[----:B------:R-:W-:-:S02]  /*4b80*/  IMAD.MOV.U32 R17, RZ, RZ, R18 ;  /* 0x000000ffff117224 */ /* 0x000fc400078e0012 */
[----:B------:R-:W2:Y:S04]  /*4b90*/  LDL.LU R18, [R1+0xb0] ;  /* 0x0000b00001127983 */ /* 0x000ea80000300800 */
[----:B------:R0:W-:Y:S02]  /*4ba0*/  STL [R1+0x11c], R19 ;  /* 0x00011c1301007387 */ /* 0x0001e40000100800 */
[----:B0-----:R-:W-:-:S04]  /*4bb0*/  IMAD.MOV.U32 R19, RZ, RZ, R4 ;  /* 0x000000ffff137224 */ /* 0x001fc800078e0004 */
[----:B------:R-:W-:-:S05]  /*4bc0*/  @!P4 IMAD.MOV R19, RZ, RZ, -R19 ;  /* 0x000000ffff13c224 */ /* 0x000fca00078e0a13 */
[----:B------:R0:W-:Y:S04]  /*4bd0*/  STL [R1+0x118], R19 ;  /* 0x0001181301007387 */ /* 0x0001e80000100800 */
[----:B0-----:R-:W3:Y:S01]  /*4be0*/  LDL.LU R19, [R1+0xce8] ;  /* 0x000ce80001137983 */ /* 0x001ee20000300800 */
[----:B------:R-:W-:-:S04]  /*4bf0*/  IMAD.HI.U32 R14, R0, R12, RZ ;  /* 0x0000000c000e7227 */ /* 0x000fc800078e00ff */
[----:B------:R-:W-:Y:S02]  /*4c00*/  IMAD.MOV R14, RZ, RZ, -R14 ;  /* 0x000000ffff0e7224 */ /* 0x000fe400078e0a0e */
[----:B------:R-:W-:Y:S01]  /*4c10*/  IMAD.HI.U32 R9, R0, R10, RZ ;  /* 0x0000000a00097227 */ /* 0x000fe200078e00ff */
[----:B------:R-:W-:-:S03]  /*4c20*/  ISETP.GT.U32.AND P6, PT, R2, R11, PT ;  /* 0x0000000b0200720c */ /* 0x000fc60003fc4070 */
[----:B------:R-:W-:Y:S02]  /*4c30*/  IMAD R12, R2, R14, R12 ;  /* 0x0000000e020c7224 */ /* 0x000fe400078e020c */
[----:B------:R-:W-:-:S03]  /*4c40*/  IMAD.MOV R14, RZ, RZ, -R9 ;  /* 0x000000ffff0e7224 */ /* 0x000fc600078e0a09 */
[C---:B------:R-:W-:Y:S01]  /*4c50*/  ISETP.GT.U32.AND P0, PT, R2.reuse, R12, PT ;  /* 0x0000000c0200720c */ /* 0x040fe20003f04070 */
[----:B------:R-:W-:Y:S01]  /*4c60*/  IMAD R10, R2, R14, R10 ;  /* 0x0000000e020a7224 */ /* 0x000fe200078e020a */
[----:B-----5:R-:W-:-:S03]  /*4c70*/  IABS R14, R23 ;  /* 0x00000017000e7213 */ /* 0x020fc60000000000 */
[----:B------:R-:W-:Y:S02]  /*4c80*/  @!P6 IMAD.IADD R11, R11, 0x1, -R2 ;  /* 0x000000010b0be824 */ /* 0x000fe400078e0a02 */
[----:B------:R-:W-:-:S04]  /*4c90*/  IMAD.HI.U32 R6, R0, R14, RZ ;  /* 0x0000000e00067227 */ /* 0x000fc800078e00ff */
[----:B------:R-:W-:Y:S02]  /*4ca0*/  IMAD.MOV R4, RZ, RZ, -R6 ;  /* 0x000000ffff047224 */ /* 0x000fe400078e0a06 */
[----:B------:R-:W-:Y:S01]  /*4cb0*/  @!P0 IMAD.IADD R12, R12, 0x1, -R2 ;  /* 0x000000010c0c8824 */ /* 0x000fe200078e0a02 */
[C---:B------:R-:W-:Y:S01]  /*4cc0*/  ISETP.GT.U32.AND P0, PT, R2.reuse, R11, PT ;  /* 0x0000000b0200720c */ /* 0x040fe20003f04070 */
[C---:B------:R-:W-:Y:S02]  /*4cd0*/  IMAD R4, R2.reuse, R4, R14 ;  /* 0x0000000402047224 */ /* 0x040fe400078e020e */
[----:B------:R-:W4:Y:S10]  /*4ce0*/  LDL.LU R14, [R1+0x94] ;  /* 0x00009400010e7983 */ /* 0x000f340000300800 */
[----:B------:R-:W-:Y:S01]  /*4cf0*/  @!P0 IMAD.IADD R11, R11, 0x1, -R2 ;  /* 0x000000010b0b8824 */ /* 0x000fe200078e0a02 */
[----:B------:R-:W-:-:S03]  /*4d00*/  ISETP.GT.U32.AND P0, PT, R2, R10, PT ;  /* 0x0000000a0200720c */ /* 0x000fc60003f04070 */
[----:B------:R-:W-:-:S05]  /*4d10*/  @!P3 IMAD.MOV R11, RZ, RZ, -R11 ;  /* 0x000000ffff0bb224 */ /* 0x000fca00078e0a0b */
[----:B------:R0:W-:Y:S05]  /*4d20*/  STL [R1+0x10c], R11 ;  /* 0x00010c0b01007387 */ /* 0x0001ea0000100800 */
[----:B------:R-:W-:Y:S02]  /*4d30*/  @!P0 IMAD.IADD R10, R10, 0x1, -R2 ;  /* 0x000000010a0a8824 */ /* 0x000fe400078e0a02 */
[----:B------:R-:W-:-:S04]  /*4d40*/  IMAD.HI.U32 R13, R0, R7, RZ ;  /* 0x00000007000d7227 */ /* 0x000fc800078e00ff */
[----:B------:R-:W-:-:S04]  /*4d50*/  IMAD.MOV R13, RZ, RZ, -R13 ;  /* 0x000000ffff0d7224 */ /* 0x000fc800078e0a0d */
[----:B------:R-:W-:-:S05]  /*4d60*/  IMAD R9, R2, R13, R7 ;  /* 0x0000000d02097224 */ /* 0x000fca00078e0207 */
[----:B------:R-:W-:Y:S02]  /*4d70*/  ISETP.GT.U32.AND P6, PT, R2, R9, PT ;  /* 0x000000090200720c */ /* 0x000fe40003fc4070 */
[----:B---3--:R-:W-:Y:S01]  /*4d80*/  ISETP.GE.AND P0, PT, R19, RZ, PT ;  /* 0x000000ff1300720c */ /* 0x008fe20003f06270 */
[----:B------:R-:W-:Y:S02]  /*4d90*/  IMAD.MOV.U32 R19, RZ, RZ, R17 ;  /* 0x000000ffff137224 */ /* 0x000fe400078e0011 */
[----:B------:R-:W3:Y:S08]  /*4da0*/  LDL.LU R17, [R1+0xbc] ;  /* 0x0000bc0001117983 */ /* 0x000ef00000300800 */
[----:B------:R-:W-:-:S05]  /*4db0*/  @!P6 IMAD.IADD R9, R9, 0x1, -R2 ;  /* 0x000000010909e824 */ /* 0x000fca00078e0a02 */
[----:B------:R-:W-:Y:S01]  /*4dc0*/  ISETP.GT.U32.AND P6, PT, R2, R9, PT ;  /* 0x000000090200720c */ /* 0x000fe20003fc4070 */
[----:B------:R-:W-:Y:S01]  /*4dd0*/  IMAD.HI.U32 R8, R0, R3, RZ ;  /* 0x0000000300087227 */ /* 0x000fe200078e00ff */
[----:B------:R-:W-:Y:S02]  /*4de0*/  IABS R7, R29 ;  /* 0x0000001d00077213 */ /* 0x000fe40000000000 */
[----:B------:R-:W-:Y:S01]  /*4df0*/  ISETP.GT.U32.AND P5, PT, R2, R12, PT ;  /* 0x0000000c0200720c */ /* 0x000fe20003fa4070 */
[----:B------:R-:W-:Y:S02]  /*4e00*/  IMAD.MOV R8, RZ, RZ, -R8 ;  /* 0x000000ffff087224 */ /* 0x000fe400078e0a08 */
[----:B------:R-:W-:-:S04]  /*4e10*/  IMAD.HI.U32 R15, R0, R7, RZ ;  /* 0x00000007000f7227 */ /* 0x000fc800078e00ff */
[C---:B------:R-:W-:Y:S02]  /*4e20*/  IMAD R3, R2.reuse, R8, R3 ;  /* 0x0000000802037224 */ /* 0x040fe400078e0203 */
[----:B------:R-:W-:Y:S01]  /*4e30*/  @!P6 IMAD.IADD R9, R9, 0x1, -R2 ;  /* 0x000000010909e824 */ /* 0x000fe200078e0a02 */
[C---:B------:R-:W-:Y:S01]  /*4e40*/  ISETP.GT.U32.AND P6, PT, R2.reuse, R4, PT ;  /* 0x000000040200720c */ /* 0x040fe20003fc4070 */
[----:B------:R-:W-:Y:S01]  /*4e50*/  IMAD.MOV R15, RZ, RZ, -R15 ;  /* 0x000000ffff0f7224 */ /* 0x000fe200078e0a0f */
[----:B------:R-:W-:-:S03]  /*4e60*/  ISETP.GT.U32.AND P4, PT, R2, R3, PT ;  /* 0x000000030200720c */ /* 0x000fc60003f84070 */
[----:B------:R-:W-:Y:S01]  /*4e70*/  IMAD R7, R2, R15, R7 ;  /* 0x0000000f02077224 */ /* 0x000fe200078e0207 */
[----:B------:R-:W-:Y:S01]  /*4e80*/  IABS R8, R22 ;  /* 0x0000001600087213 */ /* 0x000fe20000000000 */
[----:B------:R-:W-:Y:S01]  /*4e90*/  @!P5 IMAD.IADD R12, R12, 0x1, -R2 ;  /* 0x000000010c0cd824 */ /* 0x000fe200078e0a02 */
[----:B------:R-:W-:Y:S02]  /*4ea0*/  IABS R13, R21 ;  /* 0x00000015000d7213 */ /* 0x000fe40000000000 */
[----:B------:R-:W-:Y:S01]  /*4eb0*/  ISETP.GT.U32.AND P5, PT, R2, R7, PT ;  /* 0x000000070200720c */ /* 0x000fe20003fa4070 */
[----:B------:R-:W-:-:S04]  /*4ec0*/  IMAD.HI.U32 R6, R0, R8, RZ ;  /* 0x0000000800067227 */ /* 0x000fc800078e00ff */
[----:B------:R-:W-:Y:S01]  /*4ed0*/  @!P6 IMAD.IADD R4, R4, 0x1, -R2 ;  /* 0x000000010404e824 */ /* 0x000fe200078e0a02 */
[----:B------:R-:W-:Y:S01]  /*4ee0*/  ISETP.GT.U32.AND P6, PT, R2, R10, PT ;  /* 0x0000000a0200720c */ /* 0x000fe20003fc4070 */
[----:B------:R-:W-:-:S04]  /*4ef0*/  IMAD.HI.U32 R15, R0, R13, RZ ;  /* 0x0000000d000f7227 */ /* 0x000fc800078e00ff */
[----:B------:R-:W-:Y:S02]  /*4f00*/  IMAD.MOV R6, RZ, RZ, -R6 ;  /* 0x000000ffff067224 */ /* 0x000fe400078e0a06 */
[----:B------:R-:W-:Y:S02]  /*4f10*/  IMAD.MOV R15, RZ, RZ, -R15 ;  /* 0x000000ffff0f7224 */ /* 0x000fe400078e0a0f */
[----:B------:R-:W-:Y:S02]  /*4f20*/  @!P4 IMAD.IADD R3, R3, 0x1, -R2 ;  /* 0x000000010303c824 */ /* 0x000fe400078e0a02 */
[C---:B------:R-:W-:Y:S02]  /*4f30*/  IMAD R8, R2.reuse, R6, R8 ;  /* 0x0000000602087224 */ /* 0x040fe400078e0208 */
[C---:B------:R-:W-:Y:S02]  /*4f40*/  IMAD R6, R2.reuse, R15, R13 ;  /* 0x0000000f02067224 */ /* 0x040fe400078e020d */
[--C-:B------:R-:W-:Y:S01]  /*4f50*/  @!P5 IMAD.IADD R7, R7, 0x1, -R2.reuse ;  /* 0x000000010707d824 */ /* 0x100fe200078e0a02 */
[----:B------:R-:W-:Y:S01]  /*4f60*/  ISETP.GT.U32.AND P5, PT, R2, R3, PT ;  /* 0x000000030200720c */ /* 0x000fe20003fa4070 */
[----:B------:R-:W-:Y:S01]  /*4f70*/  @!P6 IMAD.IADD R10, R10, 0x1, -R2 ;  /* 0x000000010a0ae824 */ /* 0x000fe200078e0a02 */
[----:B------:R-:W-:-:S02]  /*4f80*/  ISETP.GT.U32.AND P6, PT, R2, R6, PT ;  /* 0x000000060200720c */ /* 0x000fc40003fc4070 */
[----:B------:R-:W-:Y:S02]  /*4f90*/  ISETP.GT.U32.AND P3, PT, R2, R7, PT ;  /* 0x000000070200720c */ /* 0x000fe40003f64070 */
[----:B----4-:R-:W-:Y:S01]  /*4fa0*/  ISETP.GE.AND P4, PT, R14, RZ, PT ;  /* 0x000000ff0e00720c */ /* 0x010fe20003f86270 */
[----:B------:R-:W-:Y:S01]  /*4fb0*/  @!P1 IMAD.MOV R12, RZ, RZ, -R12 ;  /* 0x000000ffff0c9224 */ /* 0x000fe200078e0a0c */
[----:B------:R-:W-:Y:S02]  /*4fc0*/  ISETP.GT.U32.AND P1, PT, R2, R4, PT ;  /* 0x000000040200720c */ /* 0x000fe40003f24070 */
[----:B--2---:R-:W-:Y:S01]  /*4fd0*/  IABS R13, R18 ;  /* 0x00000012000d7213 */ /* 0x004fe20000000000 */
[----:B------:R-:W-:Y:S02]  /*4fe0*/  @!P2 IMAD.MOV R9, RZ, RZ, -R9 ;  /* 0x000000ffff09a224 */ /* 0x000fe400078e0a09 */
[--C-:B------:R-:W-:Y:S01]  /*4ff0*/  @!P5 IMAD.IADD R3, R3, 0x1, -R2.reuse ;  /* 0x000000010303d824 */ /* 0x100fe200078e0a02 */
[----:B------:R-:W-:Y:S01]  /*5000*/  IABS R14, R27 ;  /* 0x0000001b000e7213 */ /* 0x000fe20000000000 */
[----:B------:R-:W-:Y:S01]  /*5010*/  @!P6 IMAD.IADD R6, R6, 0x1, -R2 ;  /* 0x000000010606e824 */ /* 0x000fe200078e0a02 */
[----:B------:R-:W-:Y:S01]  /*5020*/  ISETP.GE.AND P5, PT, R29, RZ, PT ;  /* 0x000000ff1d00720c */ /* 0x000fe20003fa6270 */
[----:B------:R-:W-:Y:S01]  /*5030*/  IMAD.MOV.U32 R15, RZ, RZ, R3 ;  /* 0x000000ffff0f7224 */ /* 0x000fe200078e0003 */
[----:B------:R-:W-:Y:S01]  /*5040*/  STL [R1+0xb8], R12 ;  /* 0x0000b80c01007387 */ /* 0x000fe20000100800 */
[----:B0-----:R-:W-:-:S04]  /*5050*/  IMAD.HI.U32 R11, R0, R13, RZ ;  /* 0x0000000d000b7227 */ /* 0x001fc800078e00ff */
[----:B------:R-:W-:Y:S01]  /*5060*/  @!P3 IMAD.IADD R7, R7, 0x1, -R2 ;  /* 0x000000010707b824 */ /* 0x000fe200078e0a02 */
[----:B------:R-:W-:Y:S01]  /*5070*/  ISETP.GE.AND P3, PT, R23, RZ, PT ;  /* 0x000000ff1700720c */ /* 0x000fe20003f66270 */
[----:B------:R0:W-:Y:S01]  /*5080*/  STL [R1+0xac], R9 ;  /* 0x0000ac0901007387 */ /* 0x0001e20000100800 */
[----:B------:R-:W-:Y:S02]  /*5090*/  @!P4 IMAD.MOV R15, RZ, RZ, -R15 ;  /* 0x000000ffff0fc224 */ /* 0x000fe400078e0a0f */
[----:B------:R-:W-:Y:S01]  /*50a0*/  @!P0 IMAD.MOV R10, RZ, RZ, -R10 ;  /* 0x000000ffff0a8224 */ /* 0x000fe200078e0a0a */
[C---:B------:R-:W-:Y:S01]  /*50b0*/  ISETP.GT.U32.AND P0, PT, R2.reuse, R6, PT ;  /* 0x000000060200720c */ /* 0x040fe20003f04070 */
[----:B------:R-:W-:Y:S01]  /*50c0*/  IMAD.MOV R11, RZ, RZ, -R11 ;  /* 0x000000ffff0b7224 */ /* 0x000fe200078e0a0b */
[----:B------:R-:W-:Y:S01]  /*50d0*/  ISETP.GT.U32.AND P2, PT, R2, R8, PT ;  /* 0x000000080200720c */ /* 0x000fe20003f44070 */
[----:B------:R-:W-:Y:S02]  /*50e0*/  @!P1 IMAD.IADD R4, R4, 0x1, -R2 ;  /* 0x0000000104049824 */ /* 0x000fe400078e0a02 */
[----:B0-----:R-:W-:Y:S01]  /*50f0*/  IMAD.HI.U32 R9, R0, R14, RZ ;  /* 0x0000000e00097227 */ /* 0x001fe200078e00ff */
[----:B------:R-:W-:Y:S03]  /*5100*/  STL [R1+0x58], R15 ;  /* 0x0000580f01007387 */ /* 0x000fe60000100800 */
[----:B------:R-:W-:Y:S01]  /*5110*/  IMAD.MOV R12, RZ, RZ, -R9 ;  /* 0x000000ffff0c7224 */ /* 0x000fe200078e0a09 */
[----:B------:R0:W-:Y:S01]  /*5120*/  STL [R1+0x34], R10 ;  /* 0x0000340a01007387 */ /* 0x0001e20000100800 */
[----:B------:R-:W-:-:S02]  /*5130*/  IMAD R9, R2, R11, R13 ;  /* 0x0000000b02097224 */ /* 0x000fc400078e020d */
[----:B------:R-:W-:-:S04]  /*5140*/  IMAD.MOV.U32 R11, RZ, RZ, R7 ;  /* 0x000000ffff0b7224 */ /* 0x000fc800078e0007 */
[----:B------:R-:W-:Y:S02]  /*5150*/  @!P5 IMAD.MOV R11, RZ, RZ, -R11 ;  /* 0x000000ffff0bd224 */ /* 0x000fe400078e0a0b */
[----:B0-----:R-:W-:-:S04]  /*5160*/  IMAD.MOV.U32 R10, RZ, RZ, R4 ;  /* 0x000000ffff0a7224 */ /* 0x001fc800078e0004 */
[----:B------:R-:W-:Y:S01]  /*5170*/  @!P3 IMAD.MOV R10, RZ, RZ, -R10 ;  /* 0x000000ffff0ab224 */ /* 0x000fe200078e0a0a */
[----:B------:R-:W-:Y:S01]  /*5180*/  STL [R1+0x1c], R11 ;  /* 0x00001c0b01007387 */ /* 0x000fe20000100800 */
[--C-:B------:R-:W-:Y:S02]  /*5190*/  @!P0 IMAD.IADD R6, R6, 0x1, -R2.reuse ;  /* 0x0000000106068824 */ /* 0x100fe400078e0a02 */
[----:B------:R-:W-:Y:S01]  /*51a0*/  @!P2 IMAD.IADD R8, R8, 0x1, -R2 ;  /* 0x000000010808a824 */ /* 0x000fe200078e0a02 */
[----:B------:R-:W-:Y:S01]  /*51b0*/  ISETP.GE.AND P2, PT, R21, RZ, PT ;  /* 0x000000ff1500720c */ /* 0x000fe20003f46270 */
[----:B------:R0:W-:Y:S04]  /*51c0*/  STL [R1+0x18], R10 ;  /* 0x0000180a01007387 */ /* 0x0001e80000100800 */
[----:B------:R-:W2:Y:S01]  /*51d0*/  LDL.LU R21, [R1+0xd0] ;  /* 0x0000d00001157983 */ /* 0x000ea20000300800 */
[----:B---3--:R-:W-:-:S02]  /*51e0*/  IABS R7, R17 ;  /* 0x0000001100077213 */ /* 0x008fc40000000000 */
[----:B------:R-:W-:Y:S01]  /*51f0*/  ISETP.GE.AND P0, PT, R17, RZ, PT ;  /* 0x000000ff1100720c */ /* 0x000fe20003f06270 */
[----:B------:R-:W-:Y:S02]  /*5200*/  IMAD.MOV.U32 R17, RZ, RZ, R24 ;  /* 0x000000ffff117224 */ /* 0x000fe400078e0018 */
[----:B------:R-:W-:Y:S02]  /*5210*/  IMAD.MOV.U32 R24, RZ, RZ, R26 ;  /* 0x000000ffff187224 */ /* 0x000fe400078e001a */
[----:B------:R-:W3:Y:S01]  /*5220*/  LDL.LU R26, [R1+0xd4] ;  /* 0x0000d400011a7983 */ /* 0x000ee20000300800 */
[C---:B------:R-:W-:Y:S02]  /*5230*/  ISETP.GT.U32.AND P4, PT, R2.reuse, R9, PT ;  /* 0x000000090200720c */ /* 0x040fe40003f84070 */
[----:B------:R-:W-:Y:S02]  /*5240*/  ISETP.GT.U32.AND P6, PT, R2, R8, PT ;  /* 0x000000080200720c */ /* 0x000fe40003fc4070 */
[----:B------:R-:W-:-:S09]  /*5250*/  ISETP.GE.AND P1, PT, R22, RZ, PT ;  /* 0x000000ff1600720c */ /* 0x000fd20003f26270 */
[--C-:B------:R-:W-:Y:S02]  /*5260*/  @!P4 IMAD.IADD R9, R9, 0x1, -R2.reuse ;  /* 0x000000010909c824 */ /* 0x100fe400078e0a02 */
[----:B------:R-:W-:-:S03]  /*5270*/  @!P6 IMAD.IADD R8, R8, 0x1, -R2 ;  /* 0x000000010808e824 */ /* 0x000fc600078e0a02 */
[----:B------:R-:W-:Y:S01]  /*5280*/  ISETP.GT.U32.AND P4, PT, R2, R9, PT ;  /* 0x000000090200720c */ /* 0x000fe20003f84070 */
[----:B0-----:R-:W-:Y:S01]  /*5290*/  IMAD.MOV.U32 R10, RZ, RZ, R8 ;  /* 0x000000ffff0a7224 */ /* 0x001fe200078e0008 */
[----:B------:R-:W-:-:S03]  /*52a0*/  ISETP.GE.AND P5, PT, R18, RZ, PT ;  /* 0x000000ff1200720c */ /* 0x000fc60003fa6270 */
[----:B------:R-:W-:Y:S01]  /*52b0*/  @!P1 IMAD.MOV R10, RZ, RZ, -R10 ;  /* 0x000000ffff0a9224 */ /* 0x000fe200078e0a0a */
[----:B------:R-:W-:Y:S01]  /*52c0*/  IABS R18, R20 ;  /* 0x0000001400127213 */ /* 0x000fe20000000000 */
[----:B------:R-:W-:-:S03]  /*52d0*/  IMAD R3, R2, R12, R14 ;  /* 0x0000000c02037224 */ /* 0x000fc600078e020e */
[----:B------:R0:W-:Y:S03]  /*52e0*/  STL [R1+0x14], R10 ;  /* 0x0000140a01007387 */ /* 0x0001e60000100800 */
[----:B------:R-:W-:Y:S01]  /*52f0*/  @!P4 IMAD.IADD R9, R9, 0x1, -R2 ;  /* 0x000000010909c824 */ /* 0x000fe200078e0a02 */
[----:B------:R-:W-:Y:S01]  /*5300*/  ISETP.GT.U32.AND P3, PT, R2, R3, PT ;  /* 0x000000030200720c */ /* 0x000fe20003f64070 */
[----:B------:R-:W-:-:S04]  /*5310*/  IMAD.HI.U32 R8, R0, R18, RZ ;  /* 0x0000001200087227 */ /* 0x000fc800078e00ff */
[----:B0-----:R-:W-:Y:S02]  /*5320*/  IMAD.MOV.U32 R10, RZ, RZ, R9 ;  /* 0x000000ffff0a7224 */ /* 0x001fe400078e0009 */
[----:B------:R-:W-:Y:S02]  /*5330*/  @!P2 IMAD.MOV R6, RZ, RZ, -R6 ;  /* 0x000000ffff06a224 */ /* 0x000fe400078e0a06 */
[----:B------:R-:W-:Y:S02]  /*5340*/  @!P5 IMAD.MOV R10, RZ, RZ, -R10 ;  /* 0x000000ffff0ad224 */ /* 0x000fe400078e0a0a */
[----:B------:R-:W-:Y:S01]  /*5350*/  IMAD.MOV R8, RZ, RZ, -R8 ;  /* 0x000000ffff087224 */ /* 0x000fe200078e0a08 */
[----:B------:R-:W-:Y:S03]  /*5360*/  STL [R1+0x10], R6 ;  /* 0x0000100601007387 */ /* 0x000fe60000100800 */
[C---:B------:R-:W-:Y:S01]  /*5370*/  IMAD R18, R2.reuse, R8, R18 ;  /* 0x0000000802127224 */ /* 0x040fe200078e0212 */
[----:B------:R0:W-:Y:S04]  /*5380*/  STL [R1+0xc], R10 ;  /* 0x00000c0a01007387 */ /* 0x0001e80000100800 */
[----:B------:R-:W4:Y:S01]  /*5390*/  LDL.LU R29, [R1+0xd8] ;  /* 0x0000d800011d7983 */ /* 0x000f220000300800 */
[----:B------:R-:W-:Y:S01]  /*53a0*/  ISETP.GT.U32.AND P5, PT, R2, R18, PT ;  /* 0x000000120200720c */ /* 0x000fe20003fa4070 */
[----:B------:R-:W-:-:S02]  /*53b0*/  @!P3 IMAD.IADD R3, R3, 0x1, -R2 ;  /* 0x000000010303b824 */ /* 0x000fc400078e0a02 */
[----:B------:R-:W-:-:S03]  /*53c0*/  IMAD.MOV.U32 R4, RZ, RZ, R7 ;  /* 0x000000ffff047224 */ /* 0x000fc600078e0007 */
[----:B------:R-:W-:Y:S01]  /*53d0*/  ISETP.GT.U32.AND P3, PT, R2, R3, PT ;  /* 0x000000030200720c */ /* 0x000fe20003f64070 */
[----:B------:R-:W-:Y:S01]  /*53e0*/  IMAD.HI.U32 R7, R0, R4, RZ ;  /* 0x0000000400077227 */ /* 0x000fe200078e00ff */
[----:B------:R-:W-:Y:S02]  /*53f0*/  ISETP.GE.AND P6, PT, R27, RZ, PT ;  /* 0x000000ff1b00720c */ /* 0x000fe40003fc6270 */
[----:B------:R-:W-:Y:S01]  /*5400*/  IABS R27, R19 ;  /* 0x00000013001b7213 */ /* 0x000fe20000000000 */
[----:B------:R-:W-:Y:S01]  /*5410*/  IMAD.MOV R7, RZ, RZ, -R7 ;  /* 0x000000ffff077224 */ /* 0x000fe200078e0a07 */
[----:B------:R-:W-:Y:S01]  /*5420*/  ISETP.GE.AND P1, PT, R20, RZ, PT ;  /* 0x000000ff1400720c */ /* 0x000fe20003f26270 */
[----:B------:R-:W-:Y:S01]  /*5430*/  @!P5 IMAD.IADD R18, R18, 0x1, -R2 ;  /* 0x000000011212d824 */ /* 0x000fe200078e0a02 */
[----:B------:R-:W-:Y:S01]  /*5440*/  IABS R20, R17 ;  /* 0x0000001100147213 */ /* 0x000fe20000000000 */
[----:B------:R-:W-:Y:S01]  /*5450*/  IMAD R4, R2, R7, R4 ;  /* 0x0000000702047224 */ /* 0x000fe200078e0204 */
[----:B------:R-:W-:Y:S01]  /*5460*/  ISETP.GE.AND P2, PT, R19, RZ, PT ;  /* 0x000000ff1300720c */ /* 0x000fe20003f46270 */
[----:B------:R-:W-:Y:S01]  /*5470*/  IMAD.HI.U32 R7, R0, R27, RZ ;  /* 0x0000001b00077227 */ /* 0x000fe200078e00ff */
[----:B------:R-:W5:Y:S01]  /*5480*/  LDL.LU R19, [R1+0xdc] ;  /* 0x0000dc0001137983 */ /* 0x000f620000300800 */
[----:B------:R-:W-:-:S02]  /*5490*/  ISETP.GT.U32.AND P5, PT, R2, R18, PT ;  /* 0x000000120200720c */ /* 0x000fc40003fa4070 */
[----:B------:R-:W-:Y:S01]  /*54a0*/  IMAD.MOV R7, RZ, RZ, -R7 ;  /* 0x000000ffff077224 */ /* 0x000fe200078e0a07 */
[----:B------:R-:W5:Y:S01]  /*54b0*/  LDL.LU R23, [R1+0xe0] ;  /* 0x0000e00001177983 */ /* 0x000f620000300800 */
[----:B------:R-:W-:Y:S02]  /*54c0*/  @!P3 IMAD.IADD R3, R3, 0x1, -R2 ;  /* 0x000000010303b824 */ /* 0x000fe400078e0a02 */
[----:B0-----:R-:W-:Y:S01]  /*54d0*/  IMAD.HI.U32 R10, R0, R20, RZ ;  /* 0x00000014000a7227 */ /* 0x001fe200078e00ff */
[----:B------:R-:W5:Y:S03]  /*54e0*/  LDL.LU R22, [R1+0xe4] ;  /* 0x0000e40001167983 */ /* 0x000f660000300800 */
[----:B------:R-:W-:Y:S02]  /*54f0*/  IMAD R27, R2, R7, R27 ;  /* 0x00000007021b7224 */ /* 0x000fe400078e021b */
[----:B------:R-:W-:-:S02]  /*5500*/  IMAD.MOV.U32 R11, RZ, RZ, R3 ;  /* 0x000000ffff0b7224 */ /* 0x000fc400078e0003 */
[----:B------:R-:W-:Y:S02]  /*5510*/  IMAD.MOV R10, RZ, RZ, -R10 ;  /* 0x000000ffff0a7224 */ /* 0x000fe400078e0a0a */
[----:B------:R-:W-:Y:S01]  /*5520*/  @!P6 IMAD.MOV R11, RZ, RZ, -R11 ;  /* 0x000000ffff0be224 */ /* 0x000fe200078e0a0b */
[C---:B------:R-:W-:Y:S01]  /*5530*/  ISETP.GT.U32.AND P6, PT, R2.reuse, R27, PT ;  /* 0x0000001b0200720c */ /* 0x040fe20003fc4070 */
[C---:B------:R-:W-:Y:S01]  /*5540*/  IMAD R20, R2.reuse, R10, R20 ;  /* 0x0000000a02147224 */ /* 0x040fe200078e0214 */
[----:B------:R-:W-:Y:S01]  /*5550*/  ISETP.GT.U32.AND P4, PT, R2, R4, PT ;  /* 0x000000040200720c */ /* 0x000fe20003f84070 */
[----:B------:R-:W-:-:S03]  /*5560*/  @!P5 IMAD.IADD R18, R18, 0x1, -R2 ;  /* 0x000000011212d824 */ /* 0x000fc600078e0a02 */
[----:B------:R-:W-:-:S07]  /*5570*/  ISETP.GT.U32.AND P5, PT, R2, R20, PT ;  /* 0x000000140200720c */ /* 0x000fce0003fa4070 */
[--C-:B------:R-:W-:Y:S02]  /*5580*/  @!P6 IMAD.IADD R27, R27, 0x1, -R2.reuse ;  /* 0x000000011b1be824 */ /* 0x100fe400078e0a02 */
[----:B------:R-:W-:-:S04]  /*5590*/  @!P4 IMAD.IADD R4, R4, 0x1, -R2 ;  /* 0x000000010404c824 */ /* 0x000fc800078e0a02 */
[--C-:B------:R-:W-:Y:S01]  /*55a0*/  @!P5 IMAD.IADD R20, R20, 0x1, -R2.reuse ;  /* 0x000000011414d824 */ /* 0x100fe200078e0a02 */
[C---:B------:R-:W-:Y:S02]  /*55b0*/  ISETP.GT.U32.AND P5, PT, R2.reuse, R27, PT ;  /* 0x0000001b0200720c */ /* 0x040fe40003fa4070 */
[----:B------:R-:W-:Y:S01]  /*55c0*/  ISETP.GT.U32.AND P4, PT, R2, R4, PT ;  /* 0x000000040200720c */ /* 0x000fe20003f84070 */
[----:B------:R0:W-:Y:S01]  /*55d0*/  STL [R1+0x8], R11 ;  /* 0x0000080b01007387 */ /* 0x0001e20000100800 */
[----:B------:R-:W-:Y:S02]  /*55e0*/  ISETP.GE.AND P3, PT, R17, RZ, PT ;  /* 0x000000ff1100720c */ /* 0x000fe40003f66270 */
[----:B------:R-:W-:Y:S01]  /*55f0*/  IABS R8, R24 ;  /* 0x0000001800087213 */ /* 0x000fe20000000000 */
[----:B------:R-:W5:Y:S06]  /*5600*/  LDL.LU R17, [R1+0xe8] ;  /* 0x0000e80001117983 */ /* 0x000f6c0000300800 */
[----:B------:R-:W-:-:S02]  /*5610*/  @!P5 IMAD.IADD R27, R27, 0x1, -R2 ;  /* 0x000000011b1bd824 */ /* 0x000fc400078e0a02 */
[----:B------:R-:W-:Y:S01]  /*5620*/  @!P4 IMAD.IADD R4, R4, 0x1, -R2 ;  /* 0x000000010404c824 */ /* 0x000fe200078e0a02 */
[----:B------:R-:W-:Y:S02]  /*5630*/  ISETP.GE.AND P4, PT, R24, RZ, PT ;  /* 0x000000ff1800720c */ /* 0x000fe40003f86270 */
[----:B------:R-:W5:Y:S01]  /*5640*/  LDL.LU R24, [R1+0xf0] ;  /* 0x0000f00001187983 */ /* 0x000f620000300800 */
[----:B------:R-:W-:Y:S02]  /*5650*/  IMAD.MOV.U32 R14, RZ, RZ, R4 ;  /* 0x000000ffff0e7224 */ /* 0x000fe400078e0004 */
[----:B------:R-:W-:Y:S02]  /*5660*/  @!P1 IMAD.MOV R18, RZ, RZ, -R18 ;  /* 0x000000ffff129224 */ /* 0x000fe400078e0a12 */
[----:B------:R-:W-:-:S05]  /*5670*/  @!P0 IMAD.MOV R14, RZ, RZ, -R14 ;  /* 0x000000ffff0e8224 */ /* 0x000fca00078e0a0e */
[----:B------:R-:W-:Y:S04]  /*5680*/  STL [R1+0x4], R14 ;  /* 0x0000040e01007387 */ /* 0x000fe80000100800 */
[----:B------:R-:W-:Y:S01]  /*5690*/  STL [R1+0xcd8], R18 ;  /* 0x000cd81201007387 */ /* 0x000fe20000100800 */
[----:B---3--:R-:W-:-:S05]  /*56a0*/  IABS R7, R26 ;  /* 0x0000001a00077213 */ /* 0x008fca0000000000 */
[----:B------:R-:W-:-:S04]  /*56b0*/  IMAD.HI.U32 R3, R0, R7, RZ ;  /* 0x0000000700037227 */ /* 0x000fc800078e00ff */
[----:B------:R-:W-:-:S04]  /*56c0*/  IMAD.MOV R3, RZ, RZ, -R3 ;  /* 0x000000ffff037224 */ /* 0x000fc800078e0a03 */
[----:B------:R-:W-:-:S05]  /*56d0*/  IMAD R7, R2, R3, R7 ;  /* 0x0000000302077224 */ /* 0x000fca00078e0207 */
[----:B------:R-:W-:-:S13]  /*56e0*/  ISETP.GT.U32.AND P5, PT, R2, R7, PT ;  /* 0x000000070200720c */ /* 0x000fda0003fa4070 */
[----:B------:R-:W-:Y:S01]  /*56f0*/  @!P5 IMAD.IADD R7, R7, 0x1, -R2 ;  /* 0x000000010707d824 */ /* 0x000fe200078e0a02 */
[----:B------:R-:W-:Y:S01]  /*5700*/  ISETP.GE.AND P5, PT, R26, RZ, PT ;  /* 0x000000ff1a00720c */ /* 0x000fe20003fa6270 */
[----:B------:R-:W-:Y:S02]  /*5710*/  IMAD.MOV.U32 R26, RZ, RZ, R25 ;  /* 0x000000ffff1a7224 */ /* 0x000fe400078e0019 */
[----:B------:R-:W-:Y:S02]  /*5720*/  IMAD.MOV.U32 R25, RZ, RZ, R28 ;  /* 0x000000ffff197224 */ /* 0x000fe400078e001c */
[----:B------:R-:W3:Y:S01]  /*5730*/  LDL.LU R28, [R1+0xf4] ;  /* 0x0000f400011c7983 */ /* 0x000ee20000300800 */
[----:B--2---:R-:W-:Y:S01]  /*5740*/  IABS R12, R21 ;  /* 0x00000015000c7213 */ /* 0x004fe20000000000 */
[----:B------:R-:W-:-:S04]  /*5750*/  IMAD.HI.U32 R9, R0, R8, RZ ;  /* 0x0000000800097227 */ /* 0x000fc800078e00ff */
[----:B------:R-:W-:-:S04]  /*5760*/  IMAD.HI.U32 R6, R0, R12, RZ ;  /* 0x0000000c00067227 */ /* 0x000fc800078e00ff */
[----:B------:R-:W-:Y:S01]  /*5770*/  IMAD.MOV R6, RZ, RZ, -R6 ;  /* 0x000000ffff067224 */ /* 0x000fe200078e0a06 */
[C---:B------:R-:W-:Y:S01]  /*5780*/  ISETP.GT.U32.AND P0, PT, R2.reuse, R20, PT ;  /* 0x000000140200720c */ /* 0x040fe20003f04070 */
[----:B------:R-:W-:Y:S02]  /*5790*/  IMAD.MOV R9, RZ, RZ, -R9 ;  /* 0x000000ffff097224 */ /* 0x000fe400078e0a09 */
[C---:B------:R-:W-:Y:S01]  /*57a0*/  IMAD R12, R2.reuse, R6, R12 ;  /* 0x00000006020c7224 */ /* 0x040fe200078e020c */
[----:B----4-:R-:W-:Y:S01]  /*57b0*/  IABS R6, R29 ;  /* 0x0000001d00067213 */ /* 0x010fe20000000000 */
[----:B------:R-:W-:-:S03]  /*57c0*/  IMAD R8, R2, R9, R8 ;  /* 0x0000000902087224 */ /* 0x000fc600078e0208 */
[----:B------:R-:W-:Y:S01]  /*57d0*/  ISETP.GT.U32.AND P1, PT, R2, R12, PT ;  /* 0x0000000c0200720c */ /* 0x000fe20003f24070 */
[----:B------:R-:W-:Y:S01]  /*57e0*/  IMAD.HI.U32 R4, R0, R6, RZ ;  /* 0x0000000600047227 */ /* 0x000fe200078e00ff */
[----:B------:R-:W-:-:S03]  /*57f0*/  ISETP.GT.U32.AND P6, PT, R2, R8, PT ;  /* 0x000000080200720c */ /* 0x000fc60003fc4070 */
[----:B------:R-:W-:Y:S02]  /*5800*/  IMAD.MOV R4, RZ, RZ, -R4 ;  /* 0x000000ffff047224 */ /* 0x000fe400078e0a04 */
[----:B------:R-:W-:Y:S02]  /*5810*/  @!P0 IMAD.IADD R20, R20, 0x1, -R2 ;  /* 0x0000000114148824 */ /* 0x000fe400078e0a02 */
[C---:B------:R-:W-:Y:S02]  /*5820*/  IMAD R6, R2.reuse, R4, R6 ;  /* 0x0000000402067224 */ /* 0x040fe400078e0206 */
[----:B------:R-:W-:Y:S02]  /*5830*/  @!P2 IMAD.MOV R27, RZ, RZ, -R27 ;  /* 0x000000ffff1ba224 */ /* 0x000fe400078e0a1b */
[----:B------:R-:W-:Y:S01]  /*5840*/  @!P3 IMAD.MOV R20, RZ, RZ, -R20 ;  /* 0x000000ffff14b224 */ /* 0x000fe200078e0a14 */
[----:B------:R-:W-:Y:S01]  /*5850*/  ISETP.GT.U32.AND P0, PT, R2, R6, PT ;  /* 0x000000060200720c */ /* 0x000fe20003f04070 */
[--C-:B------:R-:W-:Y:S01]  /*5860*/  @!P6 IMAD.IADD R8, R8, 0x1, -R2.reuse ;  /* 0x000000010808e824 */ /* 0x100fe200078e0a02 */
[----:B------:R-:W-:Y:S01]  /*5870*/  STL [R1+0xcdc], R27 ;  /* 0x000cdc1b01007387 */ /* 0x000fe20000100800 */
[----:B------:R-:W-:Y:S01]  /*5880*/  @!P1 IMAD.IADD R12, R12, 0x1, -R2 ;  /* 0x000000010c0c9824 */ /* 0x000fe200078e0a02 */
[----:B-----5:R-:W-:-:S02]  /*5890*/  IABS R3, R19 ;  /* 0x0000001300037213 */ /* 0x020fc40000000000 */
[----:B------:R-:W-:Y:S01]  /*58a0*/  ISETP.GE.AND P1, PT, R21, RZ, PT ;  /* 0x000000ff1500720c */ /* 0x000fe20003f26270 */
[----:B------:R-:W-:Y:S01]  /*58b0*/  STL [R1+0xce0], R20 ;  /* 0x000ce01401007387 */ /* 0x000fe20000100800 */
[----:B------:R-:W-:-:S03]  /*58c0*/  ISETP.GT.U32.AND P6, PT, R2, R8, PT ;  /* 0x000000080200720c */ /* 0x000fc60003fc4070 */
[----:B------:R-:W2:Y:S01]  /*58d0*/  LDL.LU R21, [R1+0xf8] ;  /* 0x0000f80001157983 */ /* 0x000ea20000300800 */
[----:B------:R-:W-:Y:S01]  /*58e0*/  IMAD.HI.U32 R13, R0, R3, RZ ;  /* 0x00000003000d7227 */ /* 0x000fe200078e00ff */
[----:B0-----:R-:W-:Y:S02]  /*58f0*/  IABS R11, R23 ;  /* 0x00000017000b7213 */ /* 0x001fe40000000000 */
[----:B------:R-:W-:Y:S01]  /*5900*/  IABS R10, R22 ;  /* 0x00000016000a7213 */ /* 0x000fe20000000000 */
[----:B------:R-:W-:Y:S02]  /*5910*/  IMAD.MOV R13, RZ, RZ, -R13 ;  /* 0x000000ffff0d7224 */ /* 0x000fe400078e0a0d */
[----:B------:R-:W-:Y:S01]  /*5920*/  @!P0 IMAD.IADD R6, R6, 0x1, -R2 ;  /* 0x0000000106068824 */ /* 0x000fe200078e0a02 */
[----:B------:R-:W-:Y:S01]  /*5930*/  ISETP.GT.U32.AND P2, PT, R2, R7, PT ;  /* 0x000000070200720c */ /* 0x000fe20003f44070 */
[----:B------:R-:W-:-:S03]  /*5940*/  IMAD.HI.U32 R4, R0, R11, RZ ;  /* 0x0000000b00047227 */ /* 0x000fc600078e00ff */
[C---:B------:R-:W-:Y:S01]  /*5950*/  ISETP.GT.U32.AND P3, PT, R2.reuse, R6, PT ;  /* 0x000000060200720c */ /* 0x040fe20003f64070 */
[----:B------:R-:W-:Y:S02]  /*5960*/  IMAD R3, R2, R13, R3 ;  /* 0x0000000d02037224 */ /* 0x000fe400078e0203 */
[----:B------:R-:W-:-:S04]  /*5970*/  IMAD.HI.U32 R9, R0, R10, RZ ;  /* 0x0000000a00097227 */ /* 0x000fc800078e00ff */
[----:B------:R-:W-:Y:S02]  /*5980*/  IMAD.MOV R4, RZ, RZ, -R4 ;  /* 0x000000ffff047224 */ /* 0x000fe400078e0a04 */
[----:B------:R-:W-:Y:S01]  /*5990*/  @!P6 IMAD.IADD R8, R8, 0x1, -R2 ;  /* 0x000000010808e824 */ /* 0x000fe200078e0a02 */
[C---:B------:R-:W-:Y:S01]  /*59a0*/  ISETP.GT.U32.AND P6, PT, R2.reuse, R3, PT ;  /* 0x000000030200720c */ /* 0x040fe20003fc4070 */
[----:B------:R-:W-:Y:S02]  /*59b0*/  IMAD.MOV R9, RZ, RZ, -R9 ;  /* 0x000000ffff097224 */ /* 0x000fe400078e0a09 */
[C---:B------:R-:W-:Y:S02]  /*59c0*/  IMAD R11, R2.reuse, R4, R11 ;  /* 0x00000004020b7224 */ /* 0x040fe400078e020b */
[C---:B------:R-:W-:Y:S02]  /*59d0*/  IMAD R10, R2.reuse, R9, R10 ;  /* 0x00000009020a7224 */ /* 0x040fe400078e020a */
[----:B------:R-:W-:Y:S01]  /*59e0*/  @!P4 IMAD.MOV R8, RZ, RZ, -R8 ;  /* 0x000000ffff08c224 */ /* 0x000fe200078e0a08 */
[C---:B------:R-:W-:Y:S01]  /*59f0*/  ISETP.GT.U32.AND P0, PT, R2.reuse, R12, PT ;  /* 0x0000000c0200720c */ /* 0x040fe20003f04070 */
[--C-:B------:R-:W-:Y:S01]  /*5a00*/  @!P2 IMAD.IADD R7, R7, 0x1, -R2.reuse ;  /* 0x000000010707a824 */ /* 0x100fe200078e0a02 */
[----:B------:R-:W-:Y:S01]  /*5a10*/  ISETP.GT.U32.AND P4, PT, R2, R11, PT ;  /* 0x0000000b0200720c */ /* 0x000fe20003f84070 */
[----:B------:R-:W-:Y:S01]  /*5a20*/  @!P3 IMAD.IADD R6, R6, 0x1, -R2 ;  /* 0x000000010606b824 */ /* 0x000fe200078e0a02 */
[----:B------:R0:W-:Y:S01]  /*5a30*/  STL [R1+0x108], R8 ;  /* 0x0001080801007387 */ /* 0x0001e20000100800 */
[----:B------:R-:W-:-:S02]  /*5a40*/  ISETP.GT.U32.AND P2, PT, R2, R10, PT ;  /* 0x0000000a0200720c */ /* 0x000fc40003f44070 */
[----:B------:R-:W-:Y:S02]  /*5a50*/  ISETP.GE.AND P3, PT, R19, RZ, PT ;  /* 0x000000ff1300720c */ /* 0x000fe40003f66270 */
[----:B------:R-:W4:Y:S01]  /*5a60*/  LDL.LU R19, [R1+0x110] ;  /* 0x0001100001137983 */ /* 0x000f220000300800 */
[----:B------:R-:W-:-:S03]  /*5a70*/  @!P6 IMAD.IADD R3, R3, 0x1, -R2 ;  /* 0x000000010303e824 */ /* 0x000fc600078e0a02 */
[--C-:B------:R-:W-:Y:S02]  /*5a80*/  @!P0 IMAD.IADD R12, R12, 0x1, -R2.reuse ;  /* 0x000000010c0c8824 */ /* 0x100fe400078e0a02 */
[----:B------:R-:W-:Y:S01]  /*5a90*/  ISETP.GT.U32.AND P6, PT, R2, R3, PT ;  /* 0x000000030200720c */ /* 0x000fe20003fc4070 */
[--C-:B------:R-:W-:Y:S01]  /*5aa0*/  @!P4 IMAD.IADD R11, R11, 0x1, -R2.reuse ;  /* 0x000000010b0bc824 */ /* 0x100fe200078e0a02 */
[----:B------:R-:W-:Y:S01]  /*5ab0*/  ISETP.GE.AND P0, PT, R29, RZ, PT ;  /* 0x000000ff1d00720c */ /* 0x000fe20003f06270 */
[----:B------:R-:W-:Y:S02]  /*5ac0*/  @!P2 IMAD.IADD R10, R10, 0x1, -R2 ;  /* 0x000000010a0aa824 */ /* 0x000fe400078e0a02 */
[----:B------:R-:W-:Y:S01]  /*5ad0*/  @!P1 IMAD.MOV R12, RZ, RZ, -R12 ;  /* 0x000000ffff0c9224 */ /* 0x000fe200078e0a0c */
[----:B------:R-:W-:Y:S02]  /*5ae0*/  ISETP.GT.U32.AND P1, PT, R2, R11, PT ;  /* 0x0000000b0200720c */ /* 0x000fe40003f24070 */
[----:B------:R-:W-:-:S02]  /*5af0*/  IABS R4, R24 ;  /* 0x0000001800047213 */ /* 0x000fc40000000000 */
[----:B------:R-:W-:Y:S01]  /*5b00*/  ISETP.GT.U32.AND P2, PT, R2, R10, PT ;  /* 0x0000000a0200720c */ /* 0x000fe20003f44070 */
[----:B------:R-:W-:Y:S02]  /*5b10*/  @!P5 IMAD.MOV R7, RZ, RZ, -R7 ;  /* 0x000000ffff07d224 */ /* 0x000fe400078e0a07 */
[----:B------:R-:W-:Y:S02]  /*5b20*/  @!P6 IMAD.IADD R3, R3, 0x1, -R2 ;  /* 0x000000010303e824 */ /* 0x000fe400078e0a02 */
[----:B0-----:R-:W-:Y:S01]  /*5b30*/  IMAD.HI.U32 R8, R0, R4, RZ ;  /* 0x0000000400087227 */ /* 0x001fe200078e00ff */
[----:B------:R0:W-:Y:S03]  /*5b40*/  STL [R1+0xbc], R12 ;  /* 0x0000bc0c01007387 */ /* 0x0001e60000100800 */
[----:B------:R-:W-:Y:S02]  /*5b50*/  @!P0 IMAD.MOV R6, RZ, RZ, -R6 ;  /* 0x000000ffff068224 */ /* 0x000fe400078e0a06 */
[----:B------:R-:W-:Y:S01]  /*5b60*/  @!P3 IMAD.MOV R3, RZ, RZ, -R3 ;  /* 0x000000ffff03b224 */ /* 0x000fe200078e0a03 */
[----:B------:R2:W-:Y:S01]  /*5b70*/  STL [R1+0xec], R7 ;  /* 0x0000ec0701007387 */ /* 0x0005e20000100800 */
[----:B------:R-:W-:Y:S01]  /*5b80*/  IMAD.MOV R8, RZ, RZ, -R8 ;  /* 0x000000ffff087224 */ /* 0x000fe200078e0a08 */
[----:B------:R-:W-:Y:S01]  /*5b90*/  IABS R9, R17 ;  /* 0x0000001100097213 */ /* 0x000fe20000000000 */
[----:B------:R-:W-:Y:S01]  /*5ba0*/  @!P1 IMAD.IADD R11, R11, 0x1, -R2 ;  /* 0x000000010b0b9824 */ /* 0x000fe200078e0a02 */
[----:B------:R-:W-:Y:S01]  /*5bb0*/  STL [R1+0x100], R6 ;  /* 0x0001000601007387 */ /* 0x000fe20000100800 */
[----:B------:R-:W-:Y:S01]  /*5bc0*/  ISETP.GE.AND P0, PT, R17, RZ, PT ;  /* 0x000000ff1100720c */ /* 0x000fe20003f06270 */
[----:B------:R-:W-:Y:S01]  /*5bd0*/  IMAD R4, R2, R8, R4 ;  /* 0x0000000802047224 */ /* 0x000fe200078e0204 */
[----:B------:R-:W-:Y:S01]  /*5be0*/  ISETP.GE.AND P1, PT, R24, RZ, PT ;  /* 0x000000ff1800720c */ /* 0x000fe20003f26270 */
[----:B------:R-:W-:Y:S01]  /*5bf0*/  STL [R1+0x104], R3 ;  /* 0x0001040301007387 */ /* 0x000fe20000100800 */
[----:B------:R-:W-:-:S02]  /*5c00*/  IMAD.MOV.U32 R17, RZ, RZ, R26 ;  /* 0x000000ffff117224 */ /* 0x000fc400078e001a */
[----:B------:R-:W-:Y:S01]  /*5c10*/  @!P2 IMAD.IADD R10, R10, 0x1, -R2 ;  /* 0x000000010a0aa824 */ /* 0x000fe200078e0a02 */
[----:B------:R-:W5:Y:S04]  /*5c20*/  LDL.LU R24, [R1+0x1b4] ;  /* 0x0001b40001187983 */ /* 0x000f680000300800 */
[----:B------:R-:W5:Y:S01]  /*5c30*/  LDL.LU R26, [R1+0x1cc] ;  /* 0x0001cc00011a7983 */ /* 0x000f620000300800 */
[----:B---3--:R-:W-:Y:S02]  /*5c40*/  IABS R8, R28 ;  /* 0x0000001c00087213 */ /* 0x008fe40000000000 */
[----:B------:R-:W-:Y:S02]  /*5c50*/  ISETP.GE.AND P2, PT, R28, RZ, PT ;  /* 0x000000ff1c00720c */ /* 0x000fe40003f46270 */
[----:B------:R-:W3:Y:S01]  /*5c60*/  LDL.LU R28, [R1+0x1d0] ;  /* 0x0001d000011c7983 */ /* 0x000ee20000300800 */
[----:B------:R-:W-:-:S04]  /*5c70*/  IMAD.HI.U32 R13, R0, R9, RZ ;  /* 0x00000009000d7227 */ /* 0x000fc800078e00ff */
[----:B------:R-:W-:-:S04]  /*5c80*/  IMAD.MOV R13, RZ, RZ, -R13 ;  /* 0x000000ffff0d7224 */ /* 0x000fc800078e0a0d */
[----:B------:R-:W-:-:S05]  /*5c90*/  IMAD R9, R2, R13, R9 ;  /* 0x0000000d02097224 */ /* 0x000fca00078e0209 */
[----:B------:R-:W-:Y:S02]  /*5ca0*/  ISETP.GT.U32.AND P5, PT, R2, R9, PT ;  /* 0x000000090200720c */ /* 0x000fe40003fa4070 */
[----:B------:R-:W-:-:S11]  /*5cb0*/  ISETP.GE.AND P6, PT, R23, RZ, PT ;  /* 0x000000ff1700720c */ /* 0x000fd60003fc6270 */
[----:B------:R-:W-:-:S05]  /*5cc0*/  @!P5 IMAD.IADD R9, R9, 0x1, -R2 ;  /* 0x000000010909d824 */ /* 0x000fca00078e0a02 */
[----:B------:R-:W-:Y:S01]  /*5cd0*/  ISETP.GT.U32.AND P5, PT, R2, R9, PT ;  /* 0x000000090200720c */ /* 0x000fe20003fa4070 */
[----:B0-----:R-:W-:Y:S01]  /*5ce0*/  IMAD.MOV.U32 R12, RZ, RZ, R11 ;  /* 0x000000ffff0c7224 */ /* 0x001fe200078e000b */
[----:B------:R-:W-:-:S03]  /*5cf0*/  ISETP.GE.AND P4, PT, R22, RZ, PT ;  /* 0x000000ff1600720c */ /* 0x000fc60003f86270 */
[----:B------:R-:W-:Y:S01]  /*5d00*/  @!P6 IMAD.MOV R12, RZ, RZ, -R12 ;  /* 0x000000ffff0ce224 */ /* 0x000fe200078e0a0c */
[----:B--2---:R-:W-:-:S07]  /*5d10*/  IABS R7, R21 ;  /* 0x0000001500077213 */ /* 0x004fce0000000000 */
[----:B------:R-:W-:Y:S01]  /*5d20*/  @!P5 IMAD.IADD R9, R9, 0x1, -R2 ;  /* 0x000000010909d824 */ /* 0x000fe200078e0a02 */
[----:B------:R0:W-:Y:S01]  /*5d30*/  STL [R1+0xfc], R12 ;  /* 0x0000fc0c01007387 */ /* 0x0001e20000100800 */
[----:B------:R-:W-:Y:S01]  /*5d40*/  IMAD.HI.U32 R11, R0, R7, RZ ;  /* 0x00000007000b7227 */ /* 0x000fe200078e00ff */
[----:B------:R-:W-:-:S03]  /*5d50*/  ISETP.GT.U32.AND P3, PT, R2, R4, PT ;  /* 0x000000040200720c */ /* 0x000fc60003f64070 */
[----:B------:R-:W-:Y:S02]  /*5d60*/  @!P4 IMAD.MOV R10, RZ, RZ, -R10 ;  /* 0x000000ffff0ac224 */ /* 0x000fe400078e0a0a */
[----:B0-----:R-:W-:Y:S02]  /*5d70*/  IMAD.MOV.U32 R12, RZ, RZ, R9 ;  /* 0x000000ffff0c7224 */ /* 0x001fe400078e0009 */
[----:B------:R-:W-:Y:S02]  /*5d80*/  IMAD.MOV R11, RZ, RZ, -R11 ;  /* 0x000000ffff0b7224 */ /* 0x000fe400078e0a0b */
[----:B------:R-:W-:Y:S01]  /*5d90*/  @!P0 IMAD.MOV R12, RZ, RZ, -R12 ;  /* 0x000000ffff0c8224 */ /* 0x000fe200078e0a0c */
[----:B------:R-:W-:Y:S01]  /*5da0*/  STL [R1+0xf4], R10 ;  /* 0x0000f40a01007387 */ /* 0x000fe20000100800 */
[----:B------:R-:W-:-:S03]  /*5db0*/  IMAD R7, R2, R11, R7 ;  /* 0x0000000b02077224 */ /* 0x000fc600078e0207 */
[----:B------:R5:W-:Y:S04]  /*5dc0*/  STL [R1+0xf8], R12 ;  /* 0x0000f80c01007387 */ /* 0x000be80000100800 */
[----:B------:R-:W2:Y:S01]  /*5dd0*/  LDL.LU R23, [R1+0x1ec] ;  /* 0x0001ec0001177983 */ /* 0x000ea20000300800 */
[----:B------:R-:W-:-:S03]  /*5de0*/  ISETP.GT.U32.AND P0, PT, R2, R7, PT ;  /* 0x000000070200720c */ /* 0x000fc60003f04070 */
[----:B------:R-:W2:Y:S01]  /*5df0*/  LDL.LU R22, [R1+0x1f0] ;  /* 0x0001f00001167983 */ /* 0x000ea20000300800 */
[----:B------:R-:W-:Y:S02]  /*5e00*/  @!P3 IMAD.IADD R4, R4, 0x1, -R2 ;  /* 0x000000010404b824 */ /* 0x000fe400078e0a02 */
[----:B------:R-:W-:-:S03]  /*5e10*/  IMAD.HI.U32 R6, R0, R8, RZ ;  /* 0x0000000800067227 */ /* 0x000fc600078e00ff */
[C---:B------:R-:W-:Y:S01]  /*5e20*/  ISETP.GT.U32.AND P6, PT, R2.reuse, R4, PT ;  /* 0x000000040200720c */ /* 0x040fe20003fc4070 */
[----:B------:R-:W-:Y:S01]  /*5e30*/  IMAD.MOV R6, RZ, RZ, -R6 ;  /* 0x000000ffff067224 */ /* 0x000fe200078e0a06 */
[----:B----4-:R-:W-:Y:S02]  /*5e40*/  IABS R3, R19 ;  /* 0x0000001300037213 */ /* 0x010fe40000000000 */
[----:B------:R-:W-:Y:S01]  /*5e50*/  @!P0 IMAD.IADD R7, R7, 0x1, -R2 ;  /* 0x0000000107078824 */ /* 0x000fe200078e0a02 */
[----:B------:R-:W-:Y:S01]  /*5e60*/  IABS R14, R17 ;  /* 0x00000011000e7213 */ /* 0x000fe20000000000 */
[----:B------:R-:W-:Y:S02]  /*5e70*/  IMAD R8, R2, R6, R8 ;  /* 0x0000000602087224 */ /* 0x000fe400078e0208 */
[----:B------:R-:W-:Y:S01]  /*5e80*/  IMAD.HI.U32 R6, R0, R3, RZ ;  /* 0x0000000300067227 */ /* 0x000fe200078e00ff */
[----:B------:R-:W-:-:S03]  /*5e90*/  ISETP.GT.U32.AND P0, PT, R2, R7, PT ;  /* 0x000000070200720c */ /* 0x000fc60003f04070 */
[----:B------:R-:W-:Y:S02]  /*5ea0*/  IMAD.MOV R6, RZ, RZ, -R6 ;  /* 0x000000ffff067224 */ /* 0x000fe400078e0a06 */
[----:B------:R-:W-:Y:S02]  /*5eb0*/  @!P6 IMAD.IADD R4, R4, 0x1, -R2 ;  /* 0x000000010404e824 */ /* 0x000fe400078e0a02 */
[----:B------:R-:W-:Y:S01]  /*5ec0*/  IMAD.HI.U32 R11, R0, R14, RZ ;  /* 0x0000000e000b7227 */ /* 0x000fe200078e00ff */
[----:B------:R-:W-:Y:S02]  /*5ed0*/  ISETP.GE.AND P3, PT, R21, RZ, PT ;  /* 0x000000ff1500720c */ /* 0x000fe40003f66270 */
[----:B------:R-:W-:Y:S01]  /*5ee0*/  ISETP.GE.AND P4, PT, R19, RZ, PT ;  /* 0x000000ff1300720c */ /* 0x000fe20003f86270 */
[----:B------:R-:W-:Y:S01]  /*5ef0*/  IMAD R3, R2, R6, R3 ;  /* 0x0000000602037224 */ /* 0x000fe200078e0203 */
[----:B------:R-:W4:Y:S01]  /*5f00*/  LDL.LU R21, [R1+0x1f4] ;  /* 0x0001f40001157983 */ /* 0x000f220000300800 */
[----:B------:R-:W-:-:S02]  /*5f10*/  IMAD.MOV.U32 R15, RZ, RZ, R4 ;  /* 0x000000ffff0f7224 */ /* 0x000fc400078e0004 */
[----:B------:R-:W-:Y:S01]  /*5f20*/  IMAD.MOV R11, RZ, RZ, -R11 ;  /* 0x000000ffff0b7224 */ /* 0x000fe200078e0a0b */
[----:B------:R-:W4:Y:S01]  /*5f30*/  LDL.LU R19, [R1+0x1f8] ;  /* 0x0001f80001137983 */ /* 0x000f220000300800 */
[----:B------:R-:W-:Y:S01]  /*5f40*/  @!P1 IMAD.MOV R15, RZ, RZ, -R15 ;  /* 0x000000ffff0f9224 */ /* 0x000fe200078e0a0f */
[C---:B------:R-:W-:Y:S01]  /*5f50*/  ISETP.GT.U32.AND P5, PT, R2.reuse, R8, PT ;  /* 0x000000080200720c */ /* 0x040fe20003fa4070 */
[C---:B------:R-:W-:Y:S01]  /*5f60*/  IMAD R14, R2.reuse, R11, R14 ;  /* 0x0000000b020e7224 */ /* 0x040fe200078e020e */
[----:B------:R-:W-:Y:S01]  /*5f70*/  ISETP.GT.U32.AND P1, PT, R2, R3, PT ;  /* 0x000000030200720c */ /* 0x000fe20003f24070 */
[----:B------:R-:W-:-:S03]  /*5f80*/  @!P0 IMAD.IADD R7, R7, 0x1, -R2 ;  /* 0x0000000107078824 */ /* 0x000fc600078e0a02 */
[----:B------:R-:W-:-:S07]  /*5f90*/  ISETP.GT.U32.AND P0, PT, R2, R14, PT ;  /* 0x0000000e0200720c */ /* 0x000fce0003f04070 */
[--C-:B------:R-:W-:Y:S02]  /*5fa0*/  @!P5 IMAD.IADD R8, R8, 0x1, -R2.reuse ;  /* 0x000000010808d824 */ /* 0x100fe400078e0a02 */
[----:B------:R-:W-:-:S03]  /*5fb0*/  @!P1 IMAD.IADD R3, R3, 0x1, -R2 ;  /* 0x0000000103039824 */ /* 0x000fc600078e0a02 */
[----:B------:R-:W-:Y:S01]  /*5fc0*/  ISETP.GT.U32.AND P5, PT, R2, R8, PT ;  /* 0x000000080200720c */ /* 0x000fe20003fa4070 */
[--C-:B------:R-:W-:Y:S01]  /*5fd0*/  @!P0 IMAD.IADD R14, R14, 0x1, -R2.reuse ;  /* 0x000000010e0e8824 */ /* 0x100fe200078e0a02 */
[----:B------:R-:W-:Y:S01]  /*5fe0*/  ISETP.GT.U32.AND P0, PT, R2, R3, PT ;  /* 0x000000030200720c */ /* 0x000fe20003f04070 */
[----:B------:R0:W-:Y:S01]  /*5ff0*/  STL [R1+0xf0], R15 ;  /* 0x0000f00f01007387 */ /* 0x0001e20000100800 */
[----:B------:R-:W-:Y:S02]  /*6000*/  ISETP.GE.AND P6, PT, R17, RZ, PT ;  /* 0x000000ff1100720c */ /* 0x000fe40003fc6270 */
[----:B-----5:R-:W-:Y:S01]  /*6010*/  IABS R12, R24 ;  /* 0x00000018000c7213 */ /* 0x020fe20000000000 */
[----:B------:R-:W5:Y:S06]  /*6020*/  LDL.LU R17, [R1+0x204] ;  /* 0x0002040001117983 */ /* 0x000f6c0000300800 */
[--C-:B------:R-:W-:Y:S01]  /*6030*/  @!P5 IMAD.IADD R8, R8, 0x1, -R2.reuse ;  /* 0x000000010808d824 */ /* 0x100fe200078e0a02 */
[----:B------:R-:W-:Y:S01]  /*6040*/  ISETP.GE.AND P5, PT, R24, RZ, PT ;  /* 0x000000ff1800720c */ /* 0x000fe20003fa6270 */
[----:B------:R-:W-:Y:S01]  /*6050*/  @!P0 IMAD.IADD R3, R3, 0x1, -R2 ;  /* 0x0000000103038824 */ /* 0x000fe200078e0a02 */
[----:B------:R-:W5:Y:S01]  /*6060*/  LDL.LU R24, [R1+0x208] ;  /* 0x0002080001187983 */ /* 0x000f620000300800 */
[----:B------:R-:W-:-:S02]  /*6070*/  IMAD.MOV.U32 R18, RZ, RZ, R8 ;  /* 0x000000ffff127224 */ /* 0x000fc400078e0008 */
[----:B------:R-:W-:Y:S02]  /*6080*/  @!P3 IMAD.MOV R7, RZ, RZ, -R7 ;  /* 0x000000ffff07b224 */ /* 0x000fe400078e0a07 */
[----:B------:R-:W-:-:S05]  /*6090*/  @!P2 IMAD.MOV R18, RZ, RZ, -R18 ;  /* 0x000000ffff12a224 */ /* 0x000fca00078e0a12 */
[----:B------:R-:W-:Y:S04]  /*60a0*/  STL [R1+0xb4], R18 ;  /* 0x0000b41201007387 */ /* 0x000fe80000100800 */
[----:B------:R1:W-:Y:S01]  /*60b0*/  STL [R1+0xb0], R7 ;  /* 0x0000b00701007387 */ /* 0x0003e20000100800 */
[----:B---3--:R-:W-:-:S05]  /*60c0*/  IABS R9, R28 ;  /* 0x0000001c00097213 */ /* 0x008fca0000000000 */
[----:B------:R-:W-:-:S04]  /*60d0*/  IMAD.HI.U32 R4, R0, R9, RZ ;  /* 0x0000000900047227 */ /* 0x000fc800078e00ff */
[----:B------:R-:W-:-:S04]  /*60e0*/  IMAD.MOV R4, RZ, RZ, -R4 ;  /* 0x000000ffff047224 */ /* 0x000fc800078e0a04 */
[----:B------:R-:W-:-:S05]  /*60f0*/  IMAD R9, R2, R4, R9 ;  /* 0x0000000402097224 */ /* 0x000fca00078e0209 */
[----:B------:R-:W-:-:S13]  /*6100*/  ISETP.GT.U32.AND P0, PT, R2, R9, PT ;  /* 0x000000090200720c */ /* 0x000fda0003f04070 */
[----:B------:R-:W-:Y:S01]  /*6110*/  @!P0 IMAD.IADD R9, R9, 0x1, -R2 ;  /* 0x0000000109098824 */ /* 0x000fe200078e0a02 */
[----:B------:R-:W-:Y:S02]  /*6120*/  ISETP.GE.AND P0, PT, R28, RZ, PT ;  /* 0x000000ff1c00720c */ /* 0x000fe40003f06270 */
[----:B------:R-:W3:Y:S01]  /*6130*/  LDL.LU R28, [R1+0x20c] ;  /* 0x00020c00011c7983 */ /* 0x000ee20000300800 */
[----:B------:R-:W-:-:S05]  /*6140*/  IABS R13, R26 ;  /* 0x0000001a000d7213 */ /* 0x000fca0000000000 */
[----:B------:R-:W-:Y:S01]  /*6150*/  IMAD.HI.U32 R6, R0, R13, RZ ;  /* 0x0000000d00067227 */ /* 0x000fe200078e00ff */
[----:B------:R-:W-:-:S03]  /*6160*/  ISETP.GT.U32.AND P2, PT, R2, R14, PT ;  /* 0x0000000e0200720c */ /* 0x000fc60003f44070 */
[----:B------:R-:W-:-:S04]  /*6170*/  IMAD.MOV R6, RZ, RZ, -R6 ;  /* 0x000000ffff067224 */ /* 0x000fc800078e0a06 */
[----:B------:R-:W-:-:S05]  /*6180*/  IMAD R13, R2, R6, R13 ;  /* 0x00000006020d7224 */ /* 0x000fca00078e020d */
[----:B------:R-:W-:Y:S01]  /*6190*/  ISETP.GT.U32.AND P3, PT, R2, R13, PT ;  /* 0x0000000d0200720c */ /* 0x000fe20003f64070 */
[----:B------:R-:W-:-:S04]  /*61a0*/  IMAD.HI.U32 R10, R0, R12, RZ ;  /* 0x0000000c000a7227 */ /* 0x000fc800078e00ff */
[----:B------:R-:W-:Y:S02]  /*61b0*/  @!P2 IMAD.IADD R14, R14, 0x1, -R2 ;  /* 0x000000010e0ea824 */ /* 0x000fe400078e0a02 */
[----:B------:R-:W-:Y:S02]  /*61c0*/  IMAD.MOV R10, RZ, RZ, -R10 ;  /* 0x000000ffff0a7224 */ /* 0x000fe400078e0a0a */
[----:B------:R-:W-:Y:S02]  /*61d0*/  @!P6 IMAD.MOV R14, RZ, RZ, -R14 ;  /* 0x000000ffff0ee224 */ /* 0x000fe400078e0a0e */
[----:B------:R-:W-:Y:S02]  /*61e0*/  IMAD R12, R2, R10, R12 ;  /* 0x0000000a020c7224 */ /* 0x000fe400078e020c */
[----:B------:R-:W-:Y:S01]  /*61f0*/  @!P3 IMAD.IADD R13, R13, 0x1, -R2 ;  /* 0x000000010d0db824 */ /* 0x000fe200078e0a02 */
[----:B------:R-:W-:Y:S01]  /*6200*/  ISETP.GE.AND P3, PT, R26, RZ, PT ;  /* 0x000000ff1a00720c */ /* 0x000fe20003f66270 */
[----:B------:R-:W-:Y:S01]  /*6210*/  STL [R1+0x64], R14 ;  /* 0x0000640e01007387 */ /* 0x000fe20000100800 */
[----:B------:R-:W-:-:S03]  /*6220*/  ISETP.GT.U32.AND P1, PT, R2, R12, PT ;  /* 0x0000000c0200720c */ /* 0x000fc60003f24070 */
[----:B------:R-:W3:Y:S01]  /*6230*/  LDL.LU R26, [R1+0x210] ;  /* 0x00021000011a7983 */ /* 0x000ee20000300800 */
[----:B--2---:R-:W-:-:S09]  /*6240*/  IABS R4, R22 ;  /* 0x0000001600047213 */ /* 0x004fd20000000000 */
[----:B------:R-:W-:Y:S02]  /*6250*/  @!P1 IMAD.IADD R12, R12, 0x1, -R2 ;  /* 0x000000010c0c9824 */ /* 0x000fe400078e0a02 */
[----:B0-----:R-:W-:-:S03]  /*6260*/  IMAD.HI.U32 R15, R0, R4, RZ ;  /* 0x00000004000f7227 */ /* 0x001fc600078e00ff */
[----:B------:R-:W-:Y:S01]  /*6270*/  ISETP.GT.U32.AND P1, PT, R2, R12, PT ;  /* 0x0000000c0200720c */ /* 0x000fe20003f24070 */
[----:B------:R-:W-:Y:S01]  /*6280*/  IMAD.MOV R15, RZ, RZ, -R15 ;  /* 0x000000ffff0f7224 */ /* 0x000fe200078e0a0f */
[----:B------:R-:W-:-:S03]  /*6290*/  IABS R6, R23 ;  /* 0x0000001700067213 */ /* 0x000fc60000000000 */
[----:B------:R-:W-:Y:S02]  /*62a0*/  IMAD R4, R2, R15, R4 ;  /* 0x0000000f02047224 */ /* 0x000fe400078e0204 */
[----:B------:R-:W-:-:S04]  /*62b0*/  IMAD.HI.U32 R8, R0, R6, RZ ;  /* 0x0000000600087227 */ /* 0x000fc800078e00ff */
[----:B------:R-:W-:Y:S02]  /*62c0*/  IMAD.MOV R8, RZ, RZ, -R8 ;  /* 0x000000ffff087224 */ /* 0x000fe400078e0a08 */
[----:B------:R-:W-:Y:S01]  /*62d0*/  @!P1 IMAD.IADD R12, R12, 0x1, -R2 ;  /* 0x000000010c0c9824 */ /* 0x000fe200078e0a02 */
[C---:B------:R-:W-:Y:S01]  /*62e0*/  ISETP.GT.U32.AND P1, PT, R2.reuse, R4, PT ;  /* 0x000000040200720c */ /* 0x040fe20003f24070 */
[C---:B------:R-:W-:Y:S01]  /*62f0*/  IMAD R6, R2.reuse, R8, R6 ;  /* 0x0000000802067224 */ /* 0x040fe200078e0206 */
[----:B----4-:R-:W-:Y:S02]  /*6300*/  IABS R11, R21 ;  /* 0x00000015000b7213 */ /* 0x010fe40000000000 */
[----:B------:R-:W-:Y:S02]  /*6310*/  IABS R10, R19 ;  /* 0x00000013000a7213 */ /* 0x000fe40000000000 */
[----:B------:R-:W-:Y:S01]  /*6320*/  ISETP.GT.U32.AND P2, PT, R2, R6, PT ;  /* 0x000000060200720c */ /* 0x000fe20003f44070 */
[----:B-1----:R-:W-:-:S04]  /*6330*/  IMAD.HI.U32 R7, R0, R11, RZ ;  /* 0x0000000b00077227 */ /* 0x002fc800078e00ff */
[----:B------:R-:W-:-:S04]  /*6340*/  IMAD.HI.U32 R8, R0, R10, RZ ;  /* 0x0000000a00087227 */ /* 0x000fc800078e00ff */
[----:B------:R-:W-:Y:S01]  /*6350*/  @!P1 IMAD.IADD R4, R4, 0x1, -R2 ;  /* 0x0000000104049824 */ /* 0x000fe200078e0a02 */
[C---:B------:R-:W-:Y:S01]  /*6360*/  ISETP.GT.U32.AND P1, PT, R2.reuse, R9, PT ;  /* 0x000000090200720c */ /* 0x040fe20003f24070 */
[----:B------:R-:W-:Y:S02]  /*6370*/  IMAD.MOV R7, RZ, RZ, -R7 ;  /* 0x000000ffff077224 */ /* 0x000fe400078e0a07 */
[----:B------:R-:W-:Y:S02]  /*6380*/  IMAD.MOV R8, RZ, RZ, -R8 ;  /* 0x000000ffff087224 */ /* 0x000fe400078e0a08 */
[C---:B------:R-:W-:Y:S02]  /*6390*/  IMAD R11, R2.reuse, R7, R11 ;  /* 0x00000007020b7224 */ /* 0x040fe400078e020b */
[----:B------:R-:W-:Y:S02]  /*63a0*/  IMAD R10, R2, R8, R10 ;  /* 0x00000008020a7224 */ /* 0x000fe400078e020a */
[----:B------:R-:W-:Y:S01]  /*63b0*/  @!P2 IMAD.IADD R6, R6, 0x1, -R2 ;  /* 0x000000010606a824 */ /* 0x000fe200078e0a02 */
[----:B------:R-:W-:Y:S01]  /*63c0*/  ISETP.GT.U32.AND P2, PT, R2, R13, PT ;  /* 0x0000000d0200720c */ /* 0x000fe20003f44070 */
[----:B------:R-:W-:-:S02]  /*63d0*/  @!P4 IMAD.MOV R3, RZ, RZ, -R3 ;  /* 0x000000ffff03c224 */ /* 0x000fc400078e0a03 */
[----:B------:R-:W-:Y:S01]  /*63e0*/  @!P5 IMAD.MOV R12, RZ, RZ, -R12 ;  /* 0x000000ffff0cd224 */ /* 0x000fe200078e0a0c */
[C---:B------:R-:W-:Y:S01]  /*63f0*/  ISETP.GT.U32.AND P4, PT, R2.reuse, R6, PT ;  /* 0x000000060200720c */ /* 0x040fe20003f84070 */
[----:B------:R-:W-:Y:S01]  /*6400*/  @!P1 IMAD.IADD R9, R9, 0x1, -R2 ;  /* 0x0000000109099824 */ /* 0x000fe200078e0a02 */
[C---:B------:R-:W-:Y:S02]  /*6410*/  ISETP.GT.U32.AND P5, PT, R2.reuse, R11, PT ;  /* 0x0000000b0200720c */ /* 0x040fe40003fa4070 */
[C---:B------:R-:W-:Y:S02]  /*6420*/  ISETP.GT.U32.AND P1, PT, R2.reuse, R10, PT ;  /* 0x0000000a0200720c */ /* 0x040fe40003f24070 */
[----:B------:R-:W-:-:S03]  /*6430*/  ISETP.GT.U32.AND P6, PT, R2, R4, PT ;  /* 0x000000040200720c */ /* 0x000fc60003fc4070 */
[----:B------:R-:W-:Y:S01]  /*6440*/  @!P2 IMAD.IADD R13, R13, 0x1, -R2 ;  /* 0x000000010d0da824 */ /* 0x000fe200078e0a02 */
[----:B------:R-:W-:-:S03]  /*6450*/  ISETP.GE.AND P2, PT, R23, RZ, PT ;  /* 0x000000ff1700720c */ /* 0x000fc60003f46270 */
[--C-:B------:R-:W-:Y:S01]  /*6460*/  @!P4 IMAD.IADD R6, R6, 0x1, -R2.reuse ;  /* 0x000000010606c824 */ /* 0x100fe200078e0a02 */
[----:B------:R-:W-:Y:S01]  /*6470*/  ISETP.GE.AND P4, PT, R22, RZ, PT ;  /* 0x000000ff1600720c */ /* 0x000fe20003f86270 */
[--C-:B------:R-:W-:Y:S02]  /*6480*/  @!P5 IMAD.IADD R11, R11, 0x1, -R2.reuse ;  /* 0x000000010b0bd824 */ /* 0x100fe400078e0a02 */
[--C-:B------:R-:W-:Y:S01]  /*6490*/  @!P1 IMAD.IADD R10, R10, 0x1, -R2.reuse ;  /* 0x000000010a0a9824 */ /* 0x100fe200078e0a02 */
[----:B-----5:R-:W-:Y:S01]  /*64a0*/  IABS R7, R24 ;  /* 0x0000001800077213 */ /* 0x020fe20000000000 */
[----:B------:R-:W-:Y:S01]  /*64b0*/  @!P0 IMAD.MOV R9, RZ, RZ, -R9 ;  /* 0x000000ffff098224 */ /* 0x000fe200078e0a09 */
[C---:B------:R-:W-:Y:S02]  /*64c0*/  ISETP.GT.U32.AND P1, PT, R2.reuse, R11, PT ;  /* 0x0000000b0200720c */ /* 0x040fe40003f24070 */
[----:B------:R-:W-:Y:S01]  /*64d0*/  ISETP.GT.U32.AND P0, PT, R2, R10, PT ;  /* 0x0000000a0200720c */ /* 0x000fe20003f04070 */
[----:B------:R0:W-:Y:S01]  /*64e0*/  STL [R1+0xa8], R12 ;  /* 0x0000a80c01007387 */ /* 0x0001e20000100800 */
[----:B------:R-:W-:-:S02]  /*64f0*/  @!P6 IMAD.IADD R4, R4, 0x1, -R2 ;  /* 0x000000010404e824 */ /* 0x000fc400078e0a02 */
[----:B------:R-:W-:Y:S02]  /*6500*/  @!P3 IMAD.MOV R13, RZ, RZ, -R13 ;  /* 0x000000ffff0db224 */ /* 0x000fe400078e0a0d */
[----:B------:R-:W-:Y:S02]  /*6510*/  @!P2 IMAD.MOV R6, RZ, RZ, -R6 ;  /* 0x000000ffff06a224 */ /* 0x000fe400078e0a06 */
[----:B0-----:R-:W-:Y:S01]  /*6520*/  IMAD.HI.U32 R12, R0, R7, RZ ;  /* 0x00000007000c7227 */ /* 0x001fe200078e00ff */
[----:B------:R0:W-:Y:S03]  /*6530*/  STL [R1+0x68], R13 ;  /* 0x0000680d01007387 */ /* 0x0001e60000100800 */
[----:B------:R-:W-:Y:S02]  /*6540*/  IMAD.MOV R12, RZ, RZ, -R12 ;  /* 0x000000ffff0c7224 */ /* 0x000fe400078e0a0c */
[----:B------:R-:W-:Y:S01]  /*6550*/  @!P4 IMAD.MOV R4, RZ, RZ, -R4 ;  /* 0x000000ffff04c224 */ /* 0x000fe200078e0a04 */
[----:B------:R-:W-:Y:S01]  /*6560*/  STL [R1+0x70], R9 ;  /* 0x0000700901007387 */ /* 0x000fe20000100800 */
[----:B------:R-:W-:-:S02]  /*6570*/  IMAD R7, R2, R12, R7 ;  /* 0x0000000c02077224 */ /* 0x000fc400078e0207 */
[--C-:B------:R-:W-:Y:S01]  /*6580*/  @!P1 IMAD.IADD R11, R11, 0x1, -R2.reuse ;  /* 0x000000010b0b9824 */ /* 0x100fe200078e0a02 */
[----:B------:R-:W-:Y:S01]  /*6590*/  STL [R1+0xa0], R6 ;  /* 0x0000a00601007387 */ /* 0x000fe20000100800 */
[----:B------:R-:W-:Y:S01]  /*65a0*/  @!P0 IMAD.IADD R10, R10, 0x1, -R2 ;  /* 0x000000010a0a8824 */ /* 0x000fe200078e0a02 */
[----:B------:R-:W-:Y:S02]  /*65b0*/  ISETP.GE.AND P1, PT, R24, RZ, PT ;  /* 0x000000ff1800720c */ /* 0x000fe40003f26270 */
[----:B------:R-:W-:Y:S04]  /*65c0*/  STL [R1+0xa4], R4 ;  /* 0x0000a40401007387 */ /* 0x000fe80000100800 */
[----:B------:R-:W2:Y:S01]  /*65d0*/  LDL.LU R24, [R1+0x220] ;  /* 0x0002200001187983 */ /* 0x000ea20000300800 */
[----:B------:R-:W-:-:S02]  /*65e0*/  IABS R8, R17 ;  /* 0x0000001100087213 */ /* 0x000fc40000000000 */
[----:B---3--:R-:W-:Y:S02]  /*65f0*/  IABS R12, R28 ;  /* 0x0000001c000c7213 */ /* 0x008fe40000000000 */
[----:B------:R-:W-:Y:S01]  /*6600*/  ISETP.GE.AND P0, PT, R28, RZ, PT ;  /* 0x000000ff1c00720c */ /* 0x000fe20003f06270 */
[----:B------:R-:W-:Y:S02]  /*6610*/  IMAD.MOV.U32 R28, RZ, RZ, R5 ;  /* 0x000000ffff1c7224 */ /* 0x000fe400078e0005 */
        /* <DEDUP_REMOVED lines=9> */
[----:B------:R-:W-:Y:S02]  /*66b0*/  ISETP.GE.AND P5, PT, R19, RZ, PT ;  /* 0x000000ff1300720c */ /* 0x000fe40003fa6270 */
[----:B------:R-:W-:Y:S01]  /*66c0*/  ISETP.GE.AND P2, PT, R17, RZ, PT ;  /* 0x000000ff1100720c */ /* 0x000fe20003f46270 */
[----:B------:R-:W-:-:S05]  /*66d0*/  @!P6 IMAD.MOV R13, RZ, RZ, -R13 ;  /* 0x000000ffff0de224 */ /* 0x000fca00078e0a0d */
[----:B------:R0:W-:Y:S03]  /*66e0*/  STL [R1+0x98], R13 ;  /* 0x0000980d01007387 */ /* 0x0001e60000100800 */
[----:B------:R-:W-:Y:S02]  /*66f0*/  @!P3 IMAD.IADD R8, R8, 0x1, -R2 ;  /* 0x000000010808b824 */ /* 0x000fe400078e0a02 */
[----:B------:R-:W-:Y:S02]  /*6700*/  @!P5 IMAD.MOV R10, RZ, RZ, -R10 ;  /* 0x000000ffff0ad224 */ /* 0x000fe400078e0a0a */
[----:B0-----:R-:W-:-:S04]  /*6710*/  IMAD.MOV.U32 R13, RZ, RZ, R8 ;  /* 0x000000ffff0d7224 */ /* 0x001fc800078e0008 */
[----:B------:R-:W-:Y:S01]  /*6720*/  @!P2 IMAD.MOV R13, RZ, RZ, -R13 ;  /* 0x000000ffff0da224 */ /* 0x000fe200078e0a0d */
[----:B------:R-:W-:Y:S01]  /*6730*/  STL [R1+0x84], R10 ;  /* 0x0000840a01007387 */ /* 0x000fe20000100800 */
[----:B------:R-:W-:Y:S02]  /*6740*/  IABS R9, R26 ;  /* 0x0000001a00097213 */ /* 0x000fe40000000000 */
[----:B------:R-:W-:Y:S01]  /*6750*/  ISETP.GE.AND P6, PT, R26, RZ, PT ;  /* 0x000000ff1a00720c */ /* 0x000fe20003fc6270 */
[----:B------:R0:W-:Y:S04]  /*6760*/  STL [R1+0x8c], R13 ;  /* 0x00008c0d01007387 */ /* 0x0001e80000100800 */
[----:B------:R-:W4:Y:S04]  /*6770*/  LDL.LU R26, [R1+0x228] ;  /* 0x00022800011a7983 */ /* 0x000f280000300800 */
[----:B------:R-:W5:Y:S01]  /*6780*/  LDL.LU R21, [R1+0x22c] ;  /* 0x00022c0001157983 */ /* 0x000f620000300800 */
[----:B------:R-:W-:Y:S01]  /*6790*/  ISETP.GT.U32.AND P4, PT, R2, R7, PT ;  /* 0x000000070200720c */ /* 0x000fe20003f84070 */
[----:B------:R-:W-:Y:S01]  /*67a0*/  IMAD.HI.U32 R11, R0, R9, RZ ;  /* 0x00000009000b7227 */ /* 0x000fe200078e00ff */
[----:B------:R-:W-:Y:S01]  /*67b0*/  IABS R4, R16 ;  /* 0x0000001000047213 */ /* 0x000fe20000000000 */
[----:B------:R-:W5:Y:S02]  /*67c0*/  LDL.LU R19, [R1+0x230] ;  /* 0x0002300001137983 */ /* 0x000f640000300800 */
[----:B------:R-:W-:-:S02]  /*67d0*/  IMAD.MOV R11, RZ, RZ, -R11 ;  /* 0x000000ffff0b7224 */ /* 0x000fc400078e0a0b */
[----:B------:R-:W-:Y:S01]  /*67e0*/  IMAD.HI.U32 R6, R0, R12, RZ ;  /* 0x0000000c00067227 */ /* 0x000fe200078e00ff */
[----:B------:R-:W-:Y:S01]  /*67f0*/  ISETP.GE.AND P5, PT, R16, RZ, PT ;  /* 0x000000ff1000720c */ /* 0x000fe20003fa6270 */
[----:B------:R-:W5:Y:S04]  /*6800*/  LDL.LU R17, [R1+0x234] ;  /* 0x0002340001117983 */ /* 0x000f680000300800 */
[----:B------:R-:W-:-:S05]  /*6810*/  @!P4 IMAD.IADD R7, R7, 0x1, -R2 ;  /* 0x000000010707c824 */ /* 0x000fca00078e0a02 */
[C---:B------:R-:W-:Y:S01]  /*6820*/  ISETP.GT.U32.AND P4, PT, R2.reuse, R7, PT ;  /* 0x000000070200720c */ /* 0x040fe20003f84070 */
[----:B------:R-:W-:Y:S02]  /*6830*/  IMAD R9, R2, R11, R9 ;  /* 0x0000000b02097224 */ /* 0x000fe400078e0209 */
[----:B------:R-:W-:-:S03]  /*6840*/  IMAD.MOV R6, RZ, RZ, -R6 ;  /* 0x000000ffff067224 */ /* 0x000fc600078e0a06 */
[C---:B------:R-:W-:Y:S01]  /*6850*/  ISETP.GT.U32.AND P2, PT, R2.reuse, R9, PT ;  /* 0x000000090200720c */ /* 0x040fe20003f44070 */
[----:B------:R-:W-:Y:S02]  /*6860*/  IMAD R12, R2, R6, R12 ;  /* 0x00000006020c7224 */ /* 0x000fe400078e020c */
[----:B------:R-:W-:-:S04]  /*6870*/  IMAD.HI.U32 R6, R0, R4, RZ ;  /* 0x0000000400067227 */ /* 0x000fc800078e00ff */
[----:B------:R-:W-:-:S04]  /*6880*/  @!P4 IMAD.IADD R7, R7, 0x1, -R2 ;  /* 0x000000010707c824 */ /* 0x000fc800078e0a02 */
[----:B------:R-:W-:Y:S02]  /*6890*/  IMAD.MOV.U32 R16, RZ, RZ, R7 ;  /* 0x000000ffff107224 */ /* 0x000fe400078e0007 */
[----:B------:R-:W-:Y:S02]  /*68a0*/  IMAD.MOV R6, RZ, RZ, -R6 ;  /* 0x000000ffff067224 */ /* 0x000fe400078e0a06 */
[----:B------:R-:W-:Y:S02]  /*68b0*/  @!P1 IMAD.MOV R16, RZ, RZ, -R16 ;  /* 0x000000ffff109224 */ /* 0x000fe400078e0a10 */
[C---:B------:R-:W-:Y:S01]  /*68c0*/  IMAD R4, R2.reuse, R6, R4 ;  /* 0x0000000602047224 */ /* 0x040fe200078e0204 */
[----:B------:R-:W-:Y:S01]  /*68d0*/  IABS R6, R25 ;  /* 0x0000001900067213 */ /* 0x000fe20000000000 */
[----:B------:R-:W-:Y:S01]  /*68e0*/  @!P2 IMAD.IADD R9, R9, 0x1, -R2 ;  /* 0x000000010909a824 */ /* 0x000fe200078e0a02 */
[----:B------:R-:W-:Y:S01]  /*68f0*/  ISETP.GE.AND P4, PT, R25, RZ, PT ;  /* 0x000000ff1900720c */ /* 0x000fe20003f86270 */
[----:B------:R1:W-:Y:S04]  /*6900*/  STL [R1+0x74], R16 ;  /* 0x0000741001007387 */ /* 0x0003e80000100800 */
[----:B------:R-:W5:Y:S01]  /*6910*/  LDL.LU R25, [R1+0x238] ;  /* 0x0002380001197983 */ /* 0x000f620000300800 */
[----:B------:R-:W-:Y:S01]  /*6920*/  ISETP.GT.U32.AND P2, PT, R2, R9, PT ;  /* 0x000000090200720c */ /* 0x000fe20003f44070 */
[----:B0-----:R-:W-:-:S04]  /*6930*/  IMAD.HI.U32 R13, R0, R6, RZ ;  /* 0x00000006000d7227 */ /* 0x001fc800078e00ff */
[----:B------:R-:W-:Y:S01]  /*6940*/  IMAD.MOV R13, RZ, RZ, -R13 ;  /* 0x000000ffff0d7224 */ /* 0x000fe200078e0a0d */
[----:B------:R-:W-:-:S03]  /*6950*/  ISETP.GT.U32.AND P1, PT, R2, R4, PT ;  /* 0x000000040200720c */ /* 0x000fc60003f24070 */
[C---:B------:R-:W-:Y:S01]  /*6960*/  IMAD R6, R2.reuse, R13, R6 ;  /* 0x0000000d02067224 */ /* 0x040fe200078e0206 */
[----:B------:R-:W-:-:S03]  /*6970*/  ISETP.GT.U32.AND P3, PT, R2, R12, PT ;  /* 0x0000000c0200720c */ /* 0x000fc60003f64070 */
[----:B------:R-:W-:Y:S01]  /*6980*/  @!P2 IMAD.IADD R9, R9, 0x1, -R2 ;  /* 0x000000010909a824 */ /* 0x000fe200078e0a02 */
[----:B------:R-:W-:-:S05]  /*6990*/  ISETP.GT.U32.AND P2, PT, R2, R6, PT ;  /* 0x000000060200720c */ /* 0x000fca0003f44070 */
[----:B------:R-:W-:-:S04]  /*69a0*/  @!P1 IMAD.IADD R4, R4, 0x1, -R2 ;  /* 0x0000000104049824 */ /* 0x000fc800078e0a02 */
[----:B------:R-:W-:-:S04]  /*69b0*/  @!P3 IMAD.IADD R12, R12, 0x1, -R2 ;  /* 0x000000010c0cb824 */ /* 0x000fc800078e0a02 */
[----:B------:R-:W-:Y:S01]  /*69c0*/  @!P2 IMAD.IADD R6, R6, 0x1, -R2 ;  /* 0x000000010606a824 */ /* 0x000fe200078e0a02 */
[C---:B------:R-:W-:Y:S02]  /*69d0*/  ISETP.GT.U32.AND P2, PT, R2.reuse, R4, PT ;  /* 0x000000040200720c */ /* 0x040fe40003f44070 */
[----:B------:R-:W-:Y:S01]  /*69e0*/  ISETP.GT.U32.AND P3, PT, R2, R12, PT ;  /* 0x0000000c0200720c */ /* 0x000fe20003f64070 */
[----:B------:R-:W-:-:S10]  /*69f0*/  @!P6 IMAD.MOV R9, RZ, RZ, -R9 ;  /* 0x000000ffff09e224 */ /* 0x000fd400078e0a09 */
[--C-:B------:R-:W-:Y:S02]  /*6a00*/  @!P2 IMAD.IADD R4, R4, 0x1, -R2.reuse ;  /* 0x000000010404a824 */ /* 0x100fe400078e0a02 */
[----:B------:R-:W-:-:S04]  /*6a10*/  @!P3 IMAD.IADD R12, R12, 0x1, -R2 ;  /* 0x000000010c0cb824 */ /* 0x000fc800078e0a02 */
[----:B------:R-:W-:Y:S01]  /*6a20*/  IMAD.MOV.U32 R18, RZ, RZ, R12 ;  /* 0x000000ffff127224 */ /* 0x000fe200078e000c */
[----:B------:R-:W-:-:S03]  /*6a30*/  IABS R14, R28 ;  /* 0x0000001c000e7213 */ /* 0x000fc60000000000 */
[----:B------:R-:W-:Y:S01]  /*6a40*/  @!P0 IMAD.MOV R18, RZ, RZ, -R18 ;  /* 0x000000ffff128224 */ /* 0x000fe200078e0a12 */
[----:B------:R-:W-:Y:S02]  /*6a50*/  ISETP.GE.AND P3, PT, R28, RZ, PT ;  /* 0x000000ff1c00720c */ /* 0x000fe40003f66270 */
[----:B------:R-:W5:Y:S04]  /*6a60*/  LDL.LU R28, [R1+0x23c] ;  /* 0x00023c00011c7983 */ /* 0x000f680000300800 */
        /* <DEDUP_REMOVED lines=10> */
[----:B------:R-:W-:-:S04]  /*6b10*/  IMAD.HI.U32 R10, R0, R14, RZ ;  /* 0x0000000e000a7227 */ /* 0x000fc800078e00ff */
[----:B------:R-:W-:-:S04]  /*6b20*/  IMAD.MOV R10, RZ, RZ, -R10 ;  /* 0x000000ffff0a7224 */ /* 0x000fc800078e0a0a */
[----:B------:R-:W-:Y:S01]  /*6b30*/  IMAD R14, R2, R10, R14 ;  /* 0x0000000a020e7224 */ /* 0x000fe200078e020e */
[----:B--2---:R-:W-:-:S04]  /*6b40*/  IABS R15, R24 ;  /* 0x00000018000f7213 */ /* 0x004fc80000000000 */
[----:B------:R-:W-:Y:S01]  /*6b50*/  ISETP.GT.U32.AND P1, PT, R2, R14, PT ;  /* 0x0000000e0200720c */ /* 0x000fe20003f24070 */
[----:B------:R-:W-:-:S04]  /*6b60*/  IMAD.HI.U32 R8, R0, R15, RZ ;  /* 0x0000000f00087227 */ /* 0x000fc800078e00ff */
[----:B------:R-:W-:-:S04]  /*6b70*/  IMAD.MOV R8, RZ, RZ, -R8 ;  /* 0x000000ffff087224 */ /* 0x000fc800078e0a08 */
[----:B------:R-:W-:-:S04]  /*6b80*/  IMAD R15, R2, R8, R15 ;  /* 0x00000008020f7224 */ /* 0x000fc800078e020f */
[----:B------:R-:W-:Y:S01]  /*6b90*/  @!P1 IMAD.IADD R14, R14, 0x1, -R2 ;  /* 0x000000010e0e9824 */ /* 0x000fe200078e0a02 */
[----:B----4-:R-:W-:Y:S02]  /*6ba0*/  IABS R8, R26 ;  /* 0x0000001a00087213 */ /* 0x010fe40000000000 */
[----:B-----5:R-:W-:-:S03]  /*6bb0*/  IABS R7, R21 ;  /* 0x0000001500077213 */ /* 0x020fc60000000000 */
[----:B------:R-:W-:Y:S01]  /*6bc0*/  IMAD.HI.U32 R12, R0, R8, RZ ;  /* 0x00000008000c7227 */ /* 0x000fe200078e00ff */
[C---:B------:R-:W-:Y:S02]  /*6bd0*/  ISETP.GT.U32.AND P1, PT, R2.reuse, R6, PT ;  /* 0x000000060200720c */ /* 0x040fe40003f24070 */
[----:B------:R-:W-:Y:S01]  /*6be0*/  ISETP.GT.U32.AND P0, PT, R2, R14, PT ;  /* 0x0000000e0200720c */ /* 0x000fe20003f04070 */
[----:B-1----:R-:W-:-:S04]  /*6bf0*/  IMAD.HI.U32 R16, R0, R7, RZ ;  /* 0x0000000700107227 */ /* 0x002fc800078e00ff */
[----:B------:R-:W-:Y:S02]  /*6c00*/  IMAD.MOV R12, RZ, RZ, -R12 ;  /* 0x000000ffff0c7224 */ /* 0x000fe400078e0a0c */
[----:B------:R-:W-:Y:S01]  /*6c10*/  IMAD.MOV R16, RZ, RZ, -R16 ;  /* 0x000000ffff107224 */ /* 0x000fe200078e0a10 */
[C---:B------:R-:W-:Y:S01]  /*6c20*/  ISETP.GT.U32.AND P6, PT, R2.reuse, R15, PT ;  /* 0x0000000f0200720c */ /* 0x040fe20003fc4070 */
[C---:B------:R-:W-:Y:S02]  /*6c30*/  IMAD R8, R2.reuse, R12, R8 ;  /* 0x0000000c02087224 */ /* 0x040fe400078e0208 */
[----:B------:R-:W-:Y:S02]  /*6c40*/  IMAD R7, R2, R16, R7 ;  /* 0x0000001002077224 */ /* 0x000fe400078e0207 */
[--C-:B------:R-:W-:Y:S01]  /*6c50*/  @!P1 IMAD.IADD R6, R6, 0x1, -R2.reuse ;  /* 0x0000000106069824 */ /* 0x100fe200078e0a02 */
[----:B------:R-:W-:Y:S01]  /*6c60*/  ISETP.GT.U32.AND P1, PT, R2, R8, PT ;  /* 0x000000080200720c */ /* 0x000fe20003f24070 */
[----:B------:R-:W-:Y:S01]  /*6c70*/  @!P0 IMAD.IADD R14, R14, 0x1, -R2 ;  /* 0x000000010e0e8824 */ /* 0x000fe200078e0a02 */
[----:B------:R-:W-:-:S05]  /*6c80*/  ISETP.GT.U32.AND P0, PT, R2, R7, PT ;  /* 0x000000070200720c */ /* 0x000fca0003f04070 */
[----:B------:R-:W-:-:S06]  /*6c90*/  @!P6 IMAD.IADD R15, R15, 0x1, -R2 ;  /* 0x000000010f0fe824 */ /* 0x000fcc00078e0a02 */
[--C-:B------:R-:W-:Y:S01]  /*6ca0*/  @!P1 IMAD.IADD R8, R8, 0x1, -R2.reuse ;  /* 0x0000000108089824 */ /* 0x100fe200078e0a02 */
[C---:B------:R-:W-:Y:S01]  /*6cb0*/  ISETP.GT.U32.AND P1, PT, R2.reuse, R15, PT ;  /* 0x0000000f0200720c */ /* 0x040fe20003f24070 */
[----:B------:R-:W-:Y:S01]  /*6cc0*/  @!P0 IMAD.IADD R7, R7, 0x1, -R2 ;  /* 0x0000000107078824 */ /* 0x000fe200078e0a02 */
[C---:B------:R-:W-:Y:S01]  /*6cd0*/  ISETP.GT.U32.AND P0, PT, R2.reuse, R11, PT ;  /* 0x0000000b0200720c */ /* 0x040fe20003f04070 */
[----:B------:R-:W-:Y:S01]  /*6ce0*/  @!P5 IMAD.MOV R4, RZ, RZ, -R4 ;  /* 0x000000ffff04d224 */ /* 0x000fe200078e0a04 */
[----:B------:R-:W-:Y:S02]  /*6cf0*/  ISETP.GT.U32.AND P5, PT, R2, R8, PT ;  /* 0x000000080200720c */ /* 0x000fe40003fa4070 */
[----:B------:R-:W-:Y:S01]  /*6d00*/  ISETP.GE.AND P6, PT, R24, RZ, PT ;  /* 0x000000ff1800720c */ /* 0x000fe20003fc6270 */
[----:B------:R-:W-:Y:S01]  /*6d10*/  @!P4 IMAD.MOV R6, RZ, RZ, -R6 ;  /* 0x000000ffff06c224 */ /* 0x000fe200078e0a06 */
[----:B------:R-:W-:Y:S01]  /*6d20*/  ISETP.GT.U32.AND P4, PT, R2, R7, PT ;  /* 0x000000070200720c */ /* 0x000fe20003f84070 */
[----:B------:R0:W-:Y:S04]  /*6d30*/  STL [R1+0xcc0], R4 ;  /* 0x000cc00401007387 */ /* 0x0001e80000100800 */
[----:B------:R-:W-:-:S02]  /*6d40*/  @!P1 IMAD.IADD R15, R15, 0x1, -R2 ;  /* 0x000000010f0f9824 */ /* 0x000fc400078e0a02 */
[----:B------:R-:W-:Y:S01]  /*6d50*/  @!P0 IMAD.IADD R11, R11, 0x1, -R2 ;  /* 0x000000010b0b8824 */ /* 0x000fe200078e0a02 */
[----:B------:R1:W-:Y:S01]  /*6d60*/  STL [R1+0xcc4], R6 ;  /* 0x000cc40601007387 */ /* 0x0003e20000100800 */
[----:B------:R-:W-:Y:S01]  /*6d70*/  @!P3 IMAD.MOV R14, RZ, RZ, -R14 ;  /* 0x000000ffff0eb224 */ /* 0x000fe200078e0a0e */
[----:B------:R-:W-:Y:S01]  /*6d80*/  ISETP.GE.AND P1, PT, R26, RZ, PT ;  /* 0x000000ff1a00720c */ /* 0x000fe20003f26270 */
[----:B------:R-:W-:Y:S01]  /*6d90*/  @!P5 IMAD.IADD R8, R8, 0x1, -R2 ;  /* 0x000000010808d824 */ /* 0x000fe200078e0a02 */
[----:B------:R-:W-:Y:S01]  /*6da0*/  ISETP.GE.AND P5, PT, R21, RZ, PT ;  /* 0x000000ff1500720c */ /* 0x000fe20003fa6270 */
[----:B0-----:R-:W-:Y:S01]  /*6db0*/  IMAD.MOV.U32 R4, RZ, RZ, R11 ;  /* 0x000000ffff047224 */ /* 0x001fe200078e000b */
[----:B------:R-:W2:Y:S01]  /*6dc0*/  LDL.LU R24, [R1+0x244] ;  /* 0x0002440001187983 */ /* 0x000ea20000300800 */
[----:B-1----:R-:W-:Y:S01]  /*6dd0*/  IMAD.MOV.U32 R6, RZ, RZ, R15 ;  /* 0x000000ffff067224 */ /* 0x002fe200078e000f */
[----:B------:R-:W-:Y:S01]  /*6de0*/  IABS R13, R19 ;  /* 0x00000013000d7213 */ /* 0x000fe20000000000 */
[----:B------:R-:W-:-:S02]  /*6df0*/  @!P2 IMAD.MOV R4, RZ, RZ, -R4 ;  /* 0x000000ffff04a224 */ /* 0x000fc400078e0a04 */
[----:B------:R-:W-:Y:S01]  /*6e00*/  @!P6 IMAD.MOV R6, RZ, RZ, -R6 ;  /* 0x000000ffff06e224 */ /* 0x000fe200078e0a06 */
[----:B------:R-:W-:Y:S01]  /*6e10*/  STL [R1+0x54], R14 ;  /* 0x0000540e01007387 */ /* 0x000fe20000100800 */
[----:B------:R-:W-:-:S03]  /*6e20*/  @!P4 IMAD.IADD R7, R7, 0x1, -R2 ;  /* 0x000000010707c824 */ /* 0x000fc600078e0a02 */
[----:B------:R-:W4:Y:S01]  /*6e30*/  LDL.LU R26, [R1+0x248] ;  /* 0x00024800011a7983 */ /* 0x000f220000300800 */
[----:B------:R-:W-:-:S03]  /*6e40*/  IMAD.HI.U32 R9, R0, R13, RZ ;  /* 0x0000000d00097227 */ /* 0x000fc600078e00ff */
[----:B------:R0:W-:Y:S04]  /*6e50*/  STL [R1+0x3c], R6 ;  /* 0x00003c0601007387 */ /* 0x0001e80000100800 */
[----:B------:R1:W-:Y:S01]  /*6e60*/  STL [R1+0x40], R4 ;  /* 0x0000400401007387 */ /* 0x0003e20000100800 */
[----:B------:R-:W-:Y:S02]  /*6e70*/  IMAD.MOV R9, RZ, RZ, -R9 ;  /* 0x000000ffff097224 */ /* 0x000fe400078e0a09 */
[----:B0-----:R-:W-:Y:S02]  /*6e80*/  IMAD.MOV.U32 R6, RZ, RZ, R8 ;  /* 0x000000ffff067224 */ /* 0x001fe400078e0008 */
[----:B-1----:R-:W-:Y:S02]  /*6e90*/  IMAD.MOV.U32 R4, RZ, RZ, R7 ;  /* 0x000000ffff047224 */ /* 0x002fe400078e0007 */
[----:B------:R-:W-:-:S02]  /*6ea0*/  @!P1 IMAD.MOV R6, RZ, RZ, -R6 ;  /* 0x000000ffff069224 */ /* 0x000fc400078e0a06 */
[----:B------:R-:W-:Y:S01]  /*6eb0*/  @!P5 IMAD.MOV R4, RZ, RZ, -R4 ;  /* 0x000000ffff04d224 */ /* 0x000fe200078e0a04 */
[----:B------:R-:W-:Y:S01]  /*6ec0*/  ISETP.GE.AND P1, PT, R25, RZ, PT ;  /* 0x000000ff1900720c */ /* 0x000fe20003f26270 */
[----:B------:R-:W-:Y:S01]  /*6ed0*/  IMAD R13, R2, R9, R13 ;  /* 0x00000009020d7224 */ /* 0x000fe200078e020d */
[----:B------:R-:W-:Y:S01]  /*6ee0*/  STL [R1+0x50], R6 ;  /* 0x0000500601007387 */ /* 0x000fe20000100800 */
[----:B------:R-:W-:-:S03]  /*6ef0*/  IABS R9, R25 ;  /* 0x0000001900097213 */ /* 0x000fc60000000000 */
[----:B------:R0:W-:Y:S04]  /*6f00*/  STL [R1+0x9c], R4 ;  /* 0x00009c0401007387 */ /* 0x0001e80000100800 */
[----:B------:R-:W5:Y:S01]  /*6f10*/  LDL.LU R25, [R1+0x250] ;  /* 0x0002500001197983 */ /* 0x000f620000300800 */
[----:B------:R-:W-:-:S05]  /*6f20*/  IABS R10, R17 ;  /* 0x00000011000a7213 */ /* 0x000fca0000000000 */
[----:B------:R-:W-:-:S04]  /*6f30*/  IMAD.HI.U32 R12, R0, R10, RZ ;  /* 0x0000000a000c7227 */ /* 0x000fc800078e00ff */
[----:B------:R-:W-:Y:S01]  /*6f40*/  IMAD.MOV R12, RZ, RZ, -R12 ;  /* 0x000000ffff0c7224 */ /* 0x000fe200078e0a0c */
[----:B------:R-:W-:-:S03]  /*6f50*/  ISETP.GT.U32.AND P3, PT, R2, R13, PT ;  /* 0x0000000d0200720c */ /* 0x000fc60003f64070 */
[----:B------:R-:W-:-:S05]  /*6f60*/  IMAD R10, R2, R12, R10 ;  /* 0x0000000c020a7224 */ /* 0x000fca00078e020a */
[----:B------:R-:W-:-:S05]  /*6f70*/  ISETP.GT.U32.AND P0, PT, R2, R10, PT ;  /* 0x0000000a0200720c */ /* 0x000fca0003f04070 */
[----:B------:R-:W-:-:S08]  /*6f80*/  @!P3 IMAD.IADD R13, R13, 0x1, -R2 ;  /* 0x000000010d0db824 */ /* 0x000fd000078e0a02 */
[----:B------:R-:W-:Y:S01]  /*6f90*/  @!P0 IMAD.IADD R10, R10, 0x1, -R2 ;  /* 0x000000010a0a8824 */ /* 0x000fe200078e0a02 */
[----:B------:R-:W-:-:S04]  /*6fa0*/  ISETP.GT.U32.AND P0, PT, R2, R13, PT ;  /* 0x0000000d0200720c */ /* 0x000fc80003f04070 */
[----:B------:R-:W-:Y:S02]  /*6fb0*/  ISETP.GT.U32.AND P6, PT, R2, R10, PT ;  /* 0x0000000a0200720c */ /* 0x000fe40003fc4070 */
[----:B------:R-:W-:-:S07]  /*6fc0*/  IABS R12, R28 ;  /* 0x0000001c000c7213 */ /* 0x000fce0000000000 */
[--C-:B------:R-:W-:Y:S01]  /*6fd0*/  @!P0 IMAD.IADD R13, R13, 0x1, -R2.reuse ;  /* 0x000000010d0d8824 */ /* 0x100fe200078e0a02 */
[----:B------:R-:W-:Y:S02]  /*6fe0*/  ISETP.GE.AND P0, PT, R28, RZ, PT ;  /* 0x000000ff1c00720c */ /* 0x000fe40003f06270 */
[----:B------:R-:W5:Y:S01]  /*6ff0*/  LDL.LU R28, [R1+0x24c] ;  /* 0x00024c00011c7983 */ /* 0x000f620000300800 */
[----:B------:R-:W-:-:S03]  /*7000*/  @!P6 IMAD.IADD R10, R10, 0x1, -R2 ;  /* 0x000000010a0ae824 */ /* 0x000fc600078e0a02 */
[----:B------:R-:W5:Y:S01]  /*7010*/  LDL.LU R23, [R1+0x254] ;  /* 0x0002540001177983 */ /* 0x000f620000300800 */
[----:B---3--:R-:W-:Y:S02]  /*7020*/  IABS R15, R5 ;  /* 0x00000005000f7213 */ /* 0x008fe40000000000 */
[----:B------:R-:W-:Y:S02]  /*7030*/  ISETP.GE.AND P6, PT, R5, RZ, PT ;  /* 0x000000ff0500720c */ /* 0x000fe40003fc6270 */
[----:B------:R-:W3:Y:S01]  /*7040*/  LDL.LU R5, [R1+0x258] ;  /* 0x0002580001057983 */ /* 0x000ee20000300800 */
[----:B------:R-:W-:-:S04]  /*7050*/  IMAD.HI.U32 R16, R0, R9, RZ ;  /* 0x0000000900107227 */ /* 0x000fc800078e00ff */
[----:B------:R-:W-:-:S04]  /*7060*/  IMAD.MOV R16, RZ, RZ, -R16 ;  /* 0x000000ffff107224 */ /* 0x000fc800078e0a10 */
[----:B------:R-:W-:Y:S02]  /*7070*/  IMAD R9, R2, R16, R9 ;  /* 0x0000001002097224 */ /* 0x000fe400078e0209 */
[----:B------:R-:W-:-:S03]  /*7080*/  IMAD.HI.U32 R14, R0, R12, RZ ;  /* 0x0000000c000e7227 */ /* 0x000fc600078e00ff */
[----:B------:R-:W-:Y:S01]  /*7090*/  ISETP.GT.U32.AND P2, PT, R2, R9, PT ;  /* 0x000000090200720c */ /* 0x000fe20003f44070 */
[----:B------:R-:W-:-:S04]  /*70a0*/  IMAD.MOV R14, RZ, RZ, -R14 ;  /* 0x000000ffff0e7224 */ /* 0x000fc800078e0a0e */
[----:B------:R-:W-:Y:S01]  /*70b0*/  IMAD R12, R2, R14, R12 ;  /* 0x0000000e020c7224 */ /* 0x000fe200078e020c */
[----:B------:R-:W-:-:S04]  /*70c0*/  ISETP.GE.AND P4, PT, R19, RZ, PT ;  /* 0x000000ff1300720c */ /* 0x000fc80003f86270 */
[----:B------:R-:W-:-:S03]  /*70d0*/  ISETP.GT.U32.AND P5, PT, R2, R12, PT ;  /* 0x0000000c0200720c */ /* 0x000fc60003fa4070 */
[----:B------:R-:W-:-:S05]  /*70e0*/  @!P2 IMAD.IADD R9, R9, 0x1, -R2 ;  /* 0x000000010909a824 */ /* 0x000fca00078e0a02 */
[----:B------:R-:W-:Y:S01]  /*70f0*/  ISETP.GT.U32.AND P2, PT, R2, R9, PT ;  /* 0x000000090200720c */ /* 0x000fe20003f44070 */
[----:B0-----:R-:W-:Y:S01]  /*7100*/  IMAD.MOV.U32 R4, RZ, RZ, R13 ;  /* 0x000000ffff047224 */ /* 0x001fe200078e000d */
[----:B------:R-:W-:Y:S01]  /*7110*/  ISETP.GE.AND P3, PT, R17, RZ, PT ;  /* 0x000000ff1100720c */ /* 0x000fe20003f66270 */
[----:B------:R-:W-:-:S04]  /*7120*/  IMAD.HI.U32 R8, R0, R15, RZ ;  /* 0x0000000f00087227 */ /* 0x000fc800078e00ff */
[----:B------:R-:W-:Y:S02]  /*7130*/  @!P5 IMAD.IADD R12, R12, 0x1, -R2 ;  /* 0x000000010c0cd824 */ /* 0x000fe400078e0a02 */
[----:B------:R-:W-:Y:S02]  /*7140*/  @!P4 IMAD.MOV R4, RZ, RZ, -R4 ;  /* 0x000000ffff04c224 */ /* 0x000fe400078e0a04 */
[----:B------:R-:W-:Y:S01]  /*7150*/  IMAD.MOV R8, RZ, RZ, -R8 ;  /* 0x000000ffff087224 */ /* 0x000fe200078e0a08 */
[C---:B------:R-:W-:Y:S01]  /*7160*/  ISETP.GT.U32.AND P5, PT, R2.reuse, R12, PT ;  /* 0x0000000c0200720c */ /* 0x040fe20003fa4070 */
[----:B------:R-:W-:Y:S01]  /*7170*/  @!P2 IMAD.IADD R9, R9, 0x1, -R2 ;  /* 0x000000010909a824 */ /* 0x000fe200078e0a02 */
[----:B------:R0:W-:Y:S01]  /*7180*/  STL [R1+0x4c], R4 ;  /* 0x00004c0401007387 */ /* 0x0001e20000100800 */
[----:B------:R-:W-:Y:S02]  /*7190*/  IMAD.MOV.U32 R6, RZ, RZ, R10 ;  /* 0x000000ffff067224 */ /* 0x000fe400078e000a */
[----:B------:R-:W-:-:S02]  /*71a0*/  IMAD R15, R2, R8, R15 ;  /* 0x00000008020f7224 */ /* 0x000fc400078e020f */
[----:B------:R-:W-:Y:S02]  /*71b0*/  @!P3 IMAD.MOV R6, RZ, RZ, -R6 ;  /* 0x000000ffff06b224 */ /* 0x000fe400078e0a06 */
[----:B0-----:R-:W-:-:S04]  /*71c0*/  IMAD.MOV.U32 R4, RZ, RZ, R9 ;  /* 0x000000ffff047224 */ /* 0x001fc800078e0009 */
[----:B------:R-:W-:Y:S01]  /*71d0*/  @!P1 IMAD.MOV R4, RZ, RZ, -R4 ;  /* 0x000000ffff049224 */ /* 0x000fe200078e0a04 */
[----:B------:R-:W-:Y:S01]  /*71e0*/  STL [R1+0x48], R6 ;  /* 0x0000480601007387 */ /* 0x000fe20000100800 */
[----:B------:R-:W-:-:S03]  /*71f0*/  @!P5 IMAD.IADD R12, R12, 0x1, -R2 ;  /* 0x000000010c0cd824 */ /* 0x000fc600078e0a02 */
[----:B------:R0:W-:Y:S01]  /*7200*/  STL [R1+0x88], R4 ;  /* 0x0000880401007387 */ /* 0x0001e20000100800 */
[----:B--2---:R-:W-:Y:S02]  /*7210*/  IABS R11, R24 ;  /* 0x00000018000b7213 */ /* 0x004fe40000000000 */
[----:B----4-:R-:W-:-:S05]  /*7220*/  IABS R7, R26 ;  /* 0x0000001a00077213 */ /* 0x010fca0000000000 */
[----:B------:R-:W-:-:S04]  /*7230*/  IMAD.HI.U32 R8, R0, R7, RZ ;  /* 0x0000000700087227 */ /* 0x000fc800078e00ff */
[----:B------:R-:W-:Y:S01]  /*7240*/  IMAD.MOV R8, RZ, RZ, -R8 ;  /* 0x000000ffff087224 */ /* 0x000fe200078e0a08 */
[----:B------:R-:W-:Y:S02]  /*7250*/  ISETP.GE.AND P3, PT, R26, RZ, PT ;  /* 0x000000ff1a00720c */ /* 0x000fe40003f66270 */
[----:B------:R-:W2:Y:S01]  /*7260*/  LDL.LU R26, [R1+0x25c] ;  /* 0x00025c00011a7983 */ /* 0x000ea20000300800 */
[----:B------:R-:W-:Y:S02]  /*7270*/  IMAD R7, R2, R8, R7 ;  /* 0x0000000802077224 */ /* 0x000fe400078e0207 */
[----:B------:R-:W-:-:S04]  /*7280*/  IMAD.HI.U32 R13, R0, R11, RZ ;  /* 0x0000000b000d7227 */ /* 0x000fc800078e00ff */
[----:B------:R-:W-:Y:S01]  /*7290*/  IMAD.MOV R13, RZ, RZ, -R13 ;  /* 0x000000ffff0d7224 */ /* 0x000fe200078e0a0d */
[----:B-----5:R-:W-:Y:S02]  /*72a0*/  ISETP.GE.AND P5, PT, R25, RZ, PT ;  /* 0x000000ff1900720c */ /* 0x020fe40003fa6270 */
[----:B------:R-:W-:Y:S02]  /*72b0*/  IABS R8, R25 ;  /* 0x0000001900087213 */ /* 0x000fe40000000000 */
[----:B------:R-:W4:Y:S01]  /*72c0*/  LDL.LU R25, [R1+0x260] ;  /* 0x0002600001197983 */ /* 0x000f220000300800 */
[----:B------:R-:W-:-:S03]  /*72d0*/  IMAD R11, R2, R13, R11 ;  /* 0x0000000d020b7224 */ /* 0x000fc600078e020b */
[----:B------:R-:W5:Y:S02]  /*72e0*/  LDL.LU R22, [R1+0x264] ;  /* 0x0002640001167983 */ /* 0x000f640000300800 */
[----:B------:R-:W-:Y:S02]  /*72f0*/  ISETP.GT.U32.AND P1, PT, R2, R11, PT ;  /* 0x0000000b0200720c */ /* 0x000fe40003f24070 */
[----:B------:R-:W5:Y:S01]  /*7300*/  LDL.LU R21, [R1+0x268] ;  /* 0x0002680001157983 */ /* 0x000f620000300800 */
[----:B------:R-:W-:Y:S01]  /*7310*/  IMAD.HI.U32 R17, R0, R8, RZ ;  /* 0x0000000800117227 */ /* 0x000fe200078e00ff */
[----:B------:R-:W-:-:S09]  /*7320*/  ISETP.GT.U32.AND P2, PT, R2, R15, PT ;  /* 0x0000000f0200720c */ /* 0x000fd20003f44070 */
[----:B------:R-:W-:-:S05]  /*7330*/  @!P1 IMAD.IADD R11, R11, 0x1, -R2 ;  /* 0x000000010b0b9824 */ /* 0x000fca00078e0a02 */
[C---:B------:R-:W-:Y:S01]  /*7340*/  ISETP.GT.U32.AND P1, PT, R2.reuse, R11, PT ;  /* 0x0000000b0200720c */ /* 0x040fe20003f24070 */
[----:B0-----:R-:W-:Y:S02]  /*7350*/  IMAD.MOV.U32 R4, RZ, RZ, R12 ;  /* 0x000000ffff047224 */ /* 0x001fe400078e000c */
[----:B------:R-:W-:Y:S02]  /*7360*/  IMAD.MOV R17, RZ, RZ, -R17 ;  /* 0x000000ffff117224 */ /* 0x000fe400078e0a11 */
[----:B------:R-:W-:Y:S01]  /*7370*/  @!P0 IMAD.MOV R4, RZ, RZ, -R4 ;  /* 0x000000ffff048224 */ /* 0x000fe200078e0a04 */
[C---:B------:R-:W-:Y:S01]  /*7380*/  ISETP.GT.U32.AND P0, PT, R2.reuse, R7, PT ;  /* 0x000000070200720c */ /* 0x040fe20003f04070 */
[----:B------:R-:W-:Y:S02]  /*7390*/  IMAD R8, R2, R17, R8 ;  /* 0x0000001102087224 */ /* 0x000fe400078e0208 */
[----:B------:R-:W-:-:S04]  /*73a0*/  @!P2 IMAD.IADD R15, R15, 0x1, -R2 ;  /* 0x000000010f0fa824 */ /* 0x000fc800078e0a02 */
[--C-:B------:R-:W-:Y:S01]  /*73b0*/  @!P1 IMAD.IADD R11, R11, 0x1, -R2.reuse ;  /* 0x000000010b0b9824 */ /* 0x100fe200078e0a02 */
[C---:B------:R-:W-:Y:S02]  /*73c0*/  ISETP.GT.U32.AND P1, PT, R2.reuse, R8, PT ;  /* 0x000000080200720c */ /* 0x040fe40003f24070 */
[----:B------:R-:W-:Y:S01]  /*73d0*/  ISETP.GT.U32.AND P2, PT, R2, R15, PT ;  /* 0x0000000f0200720c */ /* 0x000fe20003f44070 */
[----:B------:R0:W-:Y:S01]  /*73e0*/  STL [R1+0x80], R4 ;  /* 0x0000800401007387 */ /* 0x0001e20000100800 */
[----:B------:R-:W-:Y:S01]  /*73f0*/  ISETP.GE.AND P4, PT, R24, RZ, PT ;  /* 0x000000ff1800720c */ /* 0x000fe20003f86270 */
[--C-:B------:R-:W-:Y:S02]  /*7400*/  @!P0 IMAD.IADD R7, R7, 0x1, -R2.reuse ;  /* 0x0000000107078824 */ /* 0x100fe400078e0a02 */
[----:B------:R-:W5:Y:S06]  /*7410*/  LDL.LU R24, [R1+0x26c] ;  /* 0x00026c0001187983 */ /* 0x000f6c0000300800 */
[--C-:B------:R-:W-:Y:S01]  /*7420*/  @!P1 IMAD.IADD R8, R8, 0x1, -R2.reuse ;  /* 0x0000000108089824 */ /* 0x100fe200078e0a02 */
[----:B------:R-:W-:Y:S01]  /*7430*/  ISETP.GT.U32.AND P1, PT, R2, R7, PT ;  /* 0x000000070200720c */ /* 0x000fe20003f24070 */
[----:B------:R-:W-:Y:S01]  /*7440*/  @!P2 IMAD.IADD R15, R15, 0x1, -R2 ;  /* 0x000000010f0fa824 */ /* 0x000fe200078e0a02 */
[----:B------:R-:W-:-:S03]  /*7450*/  IABS R14, R28 ;  /* 0x0000001c000e7213 */ /* 0x000fc60000000000 */
[----:B0-----:R-:W-:Y:S01]  /*7460*/  IMAD.MOV.U32 R4, RZ, RZ, R15 ;  /* 0x000000ffff047224 */ /* 0x001fe200078e000f */
[----:B------:R-:W-:Y:S02]  /*7470*/  ISETP.GE.AND P2, PT, R28, RZ, PT ;  /* 0x000000ff1c00720c */ /* 0x000fe40003f46270 */
[----:B------:R-:W5:Y:S01]  /*7480*/  LDL.LU R28, [R1+0x274] ;  /* 0x00027400011c7983 */ /* 0x000f620000300800 */
[----:B------:R-:W-:-:S04]  /*7490*/  @!P6 IMAD.MOV R4, RZ, RZ, -R4 ;  /* 0x000000ffff04e224 */ /* 0x000fc800078e0a04 */
[----:B------:R-:W-:Y:S01]  /*74a0*/  @!P1 IMAD.IADD R7, R7, 0x1, -R2 ;  /* 0x0000000107079824 */ /* 0x000fe200078e0a02 */
[----:B------:R0:W-:Y:S02]  /*74b0*/  STL [R1+0x38], R4 ;  /* 0x0000380401007387 */ /* 0x0001e40000100800 */
[----:B0-----:R-:W-:-:S04]  /*74c0*/  IMAD.MOV.U32 R4, RZ, RZ, R11 ;  /* 0x000000ffff047224 */ /* 0x001fc800078e000b */
[----:B------:R-:W-:-:S05]  /*74d0*/  @!P4 IMAD.MOV R4, RZ, RZ, -R4 ;  /* 0x000000ffff04c224 */ /* 0x000fca00078e0a04 */
        /* <DEDUP_REMOVED lines=12> */
[----:B------:R-:W-:-:S04]  /*75a0*/  IABS R9, R23 ;  /* 0x0000001700097213 */ /* 0x000fc80000000000 */
[----:B------:R-:W-:Y:S01]  /*75b0*/  ISETP.GT.U32.AND P0, PT, R2, R14, PT ;  /* 0x0000000e0200720c */ /* 0x000fe20003f04070 */
[----:B------:R-:W-:-:S04]  /*75c0*/  IMAD.HI.U32 R13, R0, R9, RZ ;  /* 0x00000009000d7227 */ /* 0x000fc800078e00ff */
[----:B------:R-:W-:-:S04]  /*75d0*/  IMAD.MOV R13, RZ, RZ, -R13 ;  /* 0x000000ffff0d7224 */ /* 0x000fc800078e0a0d */
[----:B------:R-:W-:-:S04]  /*75e0*/  IMAD R9, R2, R13, R9 ;  /* 0x0000000d02097224 */ /* 0x000fc800078e0209 */
[----:B------:R-:W-:Y:S01]  /*75f0*/  @!P0 IMAD.IADD R14, R14, 0x1, -R2 ;  /* 0x000000010e0e8824 */ /* 0x000fe200078e0a02 */
[----:B------:R-:W-:-:S04]  /*7600*/  ISETP.GT.U32.AND P6, PT, R2, R8, PT ;  /* 0x000000080200720c */ /* 0x000fc80003fc4070 */
[C---:B------:R-:W-:Y:S02]  /*7610*/  ISETP.GT.U32.AND P0, PT, R2.reuse, R14, PT ;  /* 0x0000000e0200720c */ /* 0x040fe40003f04070 */
[----:B------:R-:W-:-:S07]  /*7620*/  ISETP.GT.U32.AND P4, PT, R2, R9, PT ;  /* 0x000000090200720c */ /* 0x000fce0003f84070 */
[----:B------:R-:W-:-:S04]  /*7630*/  @!P6 IMAD.IADD R8, R8, 0x1, -R2 ;  /* 0x000000010808e824 */ /* 0x000fc800078e0a02 */
[--C-:B------:R-:W-:Y:S02]  /*7640*/  @!P0 IMAD.IADD R14, R14, 0x1, -R2.reuse ;  /* 0x000000010e0e8824 */ /* 0x100fe400078e0a02 */
[----:B------:R-:W-:Y:S01]  /*7650*/  @!P4 IMAD.IADD R9, R9, 0x1, -R2 ;  /* 0x000000010909c824 */ /* 0x000fe200078e0a02 */
[----:B--2---:R-:W-:-:S05]  /*7660*/  IABS R12, R26 ;  /* 0x0000001a000c7213 */ /* 0x004fca0000000000 */
[----:B------:R-:W-:-:S04]  /*7670*/  IMAD.HI.U32 R15, R0, R12, RZ ;  /* 0x0000000c000f7227 */ /* 0x000fc800078e00ff */
[----:B------:R-:W-:Y:S01]  /*7680*/  IMAD.MOV R15, RZ, RZ, -R15 ;  /* 0x000000ffff0f7224 */ /* 0x000fe200078e0a0f */
[----:B----4-:R-:W-:-:S05]  /*7690*/  IABS R13, R25 ;  /* 0x00000019000d7213 */ /* 0x010fca0000000000 */
[----:B------:R-:W-:-:S04]  /*76a0*/  IMAD.HI.U32 R16, R0, R13, RZ ;  /* 0x0000000d00107227 */ /* 0x000fc800078e00ff */
[----:B------:R-:W-:Y:S02]  /*76b0*/  IMAD.MOV R16, RZ, RZ, -R16 ;  /* 0x000000ffff107224 */ /* 0x000fe400078e0a10 */
[C---:B------:R-:W-:Y:S02]  /*76c0*/  IMAD R12, R2.reuse, R15, R12 ;  /* 0x0000000f020c7224 */ /* 0x040fe400078e020c */
[----:B------:R-:W-:-:S03]  /*76d0*/  IMAD R13, R2, R16, R13 ;  /* 0x00000010020d7224 */ /* 0x000fc600078e020d */
[C---:B------:R-:W-:Y:S02]  /*76e0*/  ISETP.GT.U32.AND P6, PT, R2.reuse, R12, PT ;  /* 0x0000000c0200720c */ /* 0x040fe40003fc4070 */
[----:B------:R-:W-:Y:S02]  /*76f0*/  ISETP.GT.U32.AND P0, PT, R2, R13, PT ;  /* 0x0000000d0200720c */ /* 0x000fe40003f04070 */
[----:B-----5:R-:W-:Y:S02]  /*7700*/  IABS R17, R22 ;  /* 0x0000001600117213 */ /* 0x020fe40000000000 */
[----:B------:R-:W-:-:S03]  /*7710*/  IABS R19, R21 ;  /* 0x0000001500137213 */ /* 0x000fc60000000000 */
[----:B------:R-:W-:-:S04]  /*7720*/  IMAD.HI.U32 R11, R0, R17, RZ ;  /* 0x00000011000b7227 */ /* 0x000fc800078e00ff */
[--C-:B------:R-:W-:Y:S01]  /*7730*/  @!P6 IMAD.IADD R12, R12, 0x1, -R2.reuse ;  /* 0x000000010c0ce824 */ /* 0x100fe200078e0a02 */
[C---:B------:R-:W-:Y:S01]  /*7740*/  ISETP.GT.U32.AND P6, PT, R2.reuse, R9, PT ;  /* 0x000000090200720c */ /* 0x040fe20003fc4070 */
[----:B------:R-:W-:Y:S01]  /*7750*/  @!P0 IMAD.IADD R13, R13, 0x1, -R2 ;  /* 0x000000010d0d8824 */ /* 0x000fe200078e0a02 */
[----:B------:R-:W-:Y:S01]  /*7760*/  ISETP.GT.U32.AND P0, PT, R2, R10, PT ;  /* 0x0000000a0200720c */ /* 0x000fe20003f04070 */
[----:B------:R-:W-:-:S04]  /*7770*/  IMAD.HI.U32 R15, R0, R19, RZ ;  /* 0x00000013000f7227 */ /* 0x000fc800078e00ff */
[----:B------:R-:W-:Y:S02]  /*7780*/  IMAD.MOV R11, RZ, RZ, -R11 ;  /* 0x000000ffff0b7224 */ /* 0x000fe400078e0a0b */
[----:B------:R-:W-:Y:S02]  /*7790*/  IMAD.MOV R15, RZ, RZ, -R15 ;  /* 0x000000ffff0f7224 */ /* 0x000fe400078e0a0f */
[C---:B------:R-:W-:Y:S02]  /*77a0*/  IMAD R17, R2.reuse, R11, R17 ;  /* 0x0000000b02117224 */ /* 0x040fe400078e0211 */
[----:B0-----:R-:W-:Y:S02]  /*77b0*/  IMAD.MOV.U32 R4, RZ, RZ, R14 ;  /* 0x000000ffff047224 */ /* 0x001fe400078e000e */
[----:B------:R-:W-:Y:S02]  /*77c0*/  @!P3 IMAD.MOV R7, RZ, RZ, -R7 ;  /* 0x000000ffff07b224 */ /* 0x000fe400078e0a07 */
[----:B------:R-:W-:Y:S01]  /*77d0*/  @!P5 IMAD.MOV R8, RZ, RZ, -R8 ;  /* 0x000000ffff08d224 */ /* 0x000fe200078e0a08 */
[C---:B------:R-:W-:Y:S01]  /*77e0*/  ISETP.GT.U32.AND P5, PT, R2.reuse, R12, PT ;  /* 0x0000000c0200720c */ /* 0x040fe20003fa4070 */
[----:B------:R-:W-:-:S02]  /*77f0*/  IMAD R19, R2, R15, R19 ;  /* 0x0000000f02137224 */ /* 0x000fc400078e0213 */
[----:B------:R-:W-:Y:S01]  /*7800*/  @!P2 IMAD.MOV R4, RZ, RZ, -R4 ;  /* 0x000000ffff04a224 */ /* 0x000fe200078e0a04 */
[----:B------:R-:W-:Y:S01]  /*7810*/  ISETP.GT.U32.AND P2, PT, R2, R17, PT ;  /* 0x000000110200720c */ /* 0x000fe20003f44070 */
[----:B------:R-:W-:Y:S01]  /*7820*/  STL [R1+0xca0], R7 ;  /* 0x000ca00701007387 */ /* 0x000fe20000100800 */
[--C-:B------:R-:W-:Y:S01]  /*7830*/  @!P6 IMAD.IADD R9, R9, 0x1, -R2.reuse ;  /* 0x000000010909e824 */ /* 0x100fe200078e0a02 */
[----:B------:R-:W-:Y:S01]  /*7840*/  ISETP.GE.AND P6, PT, R26, RZ, PT ;  /* 0x000000ff1a00720c */ /* 0x000fe20003fc6270 */
[----:B------:R-:W-:Y:S01]  /*7850*/  @!P0 IMAD.IADD R10, R10, 0x1, -R2 ;  /* 0x000000010a0a8824 */ /* 0x000fe200078e0a02 */
[----:B------:R-:W-:Y:S01]  /*7860*/  STL [R1+0xca4], R8 ;  /* 0x000ca40801007387 */ /* 0x000fe20000100800 */
[----:B------:R-:W-:-:S03]  /*7870*/  ISETP.GT.U32.AND P0, PT, R2, R19, PT ;  /* 0x000000130200720c */ /* 0x000fc60003f04070 */
[----:B------:R0:W-:Y:S01]  /*7880*/  STL [R1+0x44], R4 ;  /* 0x0000440401007387 */ /* 0x0001e20000100800 */
[----:B------:R-:W-:-:S03]  /*7890*/  ISETP.GT.U32.AND P3, PT, R2, R13, PT ;  /* 0x0000000d0200720c */ /* 0x000fc60003f64070 */
[----:B------:R-:W2:Y:S01]  /*78a0*/  LDL.LU R26, [R1+0x27c] ;  /* 0x00027c00011a7983 */ /* 0x000ea20000300800 */
[----:B------:R-:W-:Y:S01]  /*78b0*/  ISETP.GE.AND P4, PT, R23, RZ, PT ;  /* 0x000000ff1700720c */ /* 0x000fe20003f86270 */
[--C-:B------:R-:W-:Y:S01]  /*78c0*/  @!P5 IMAD.IADD R12, R12, 0x1, -R2.reuse ;  /* 0x000000010c0cd824 */ /* 0x100fe200078e0a02 */
[----:B------:R-:W-:Y:S01]  /*78d0*/  ISETP.GE.AND P5, PT, R25, RZ, PT ;  /* 0x000000ff1900720c */ /* 0x000fe20003fa6270 */
[--C-:B------:R-:W-:Y:S01]  /*78e0*/  @!P2 IMAD.IADD R17, R17, 0x1, -R2.reuse ;  /* 0x000000011111a824 */ /* 0x100fe200078e0a02 */
[----:B------:R-:W-:Y:S01]  /*78f0*/  IABS R16, R24 ;  /* 0x0000001800107213 */ /* 0x000fe20000000000 */
[--C-:B------:R-:W-:Y:S01]  /*7900*/  @!P0 IMAD.IADD R19, R19, 0x1, -R2.reuse ;  /* 0x0000000113138824 */ /* 0x100fe200078e0a02 */
[----:B------:R-:W4:Y:S02]  /*7910*/  LDL.LU R25, [R1+0x280] ;  /* 0x0002800001197983 */ /* 0x000f240000300800 */
[----:B------:R-:W-:Y:S01]  /*7920*/  ISETP.GT.U32.AND P0, PT, R2, R17, PT ;  /* 0x000000110200720c */ /* 0x000fe20003f04070 */
[----:B------:R-:W-:-:S02]  /*7930*/  @!P3 IMAD.IADD R13, R13, 0x1, -R2 ;  /* 0x000000010d0db824 */ /* 0x000fc400078e0a02 */
[----:B------:R-:W-:-:S04]  /*7940*/  IMAD.HI.U32 R15, R0, R16, RZ ;  /* 0x00000010000f7227 */ /* 0x000fc800078e00ff */
[----:B------:R-:W-:Y:S02]  /*7950*/  IMAD.MOV.U32 R6, RZ, RZ, R12 ;  /* 0x000000ffff067224 */ /* 0x000fe400078e000c */
[----:B0-----:R-:W-:Y:S02]  /*7960*/  IMAD.MOV.U32 R4, RZ, RZ, R13 ;  /* 0x000000ffff047224 */ /* 0x001fe400078e000d */
[----:B------:R-:W-:Y:S02]  /*7970*/  @!P4 IMAD.MOV R9, RZ, RZ, -R9 ;  /* 0x000000ffff09c224 */ /* 0x000fe400078e0a09 */
[----:B------:R-:W-:Y:S02]  /*7980*/  IMAD.MOV R15, RZ, RZ, -R15 ;  /* 0x000000ffff0f7224 */ /* 0x000fe400078e0a0f */
[----:B------:R-:W-:Y:S02]  /*7990*/  @!P1 IMAD.MOV R10, RZ, RZ, -R10 ;  /* 0x000000ffff0a9224 */ /* 0x000fe400078e0a0a */
[----:B------:R-:W-:-:S02]  /*79a0*/  @!P6 IMAD.MOV R6, RZ, RZ, -R6 ;  /* 0x000000ffff06e224 */ /* 0x000fc400078e0a06 */
[----:B------:R-:W-:Y:S01]  /*79b0*/  @!P5 IMAD.MOV R4, RZ, RZ, -R4 ;  /* 0x000000ffff04d224 */ /* 0x000fe200078e0a04 */
[----:B------:R-:W-:Y:S01]  /*79c0*/  STL [R1+0xca8], R9 ;  /* 0x000ca80901007387 */ /* 0x000fe20000100800 */
[----:B------:R-:W-:Y:S01]  /*79d0*/  IMAD R16, R2, R15, R16 ;  /* 0x0000000f02107224 */ /* 0x000fe200078e0210 */
[----:B------:R-:W-:Y:S01]  /*79e0*/  IABS R11, R28 ;  /* 0x0000001c000b7213 */ /* 0x000fe20000000000 */
[----:B------:R-:W-:Y:S01]  /*79f0*/  @!P0 IMAD.IADD R17, R17, 0x1, -R2 ;  /* 0x0000000111118824 */ /* 0x000fe200078e0a02 */
[----:B------:R-:W-:Y:S01]  /*7a00*/  STL [R1+0xcac], R10 ;  /* 0x000cac0a01007387 */ /* 0x000fe20000100800 */
[----:B------:R-:W-:-:S03]  /*7a10*/  ISETP.GE.AND P0, PT, R28, RZ, PT ;  /* 0x000000ff1c00720c */ /* 0x000fc60003f06270 */
[----:B------:R-:W-:Y:S01]  /*7a20*/  STL [R1+0x2c], R6 ;  /* 0x00002c0601007387 */ /* 0x000fe20000100800 */
[----:B------:R-:W-:-:S03]  /*7a30*/  ISETP.GT.U32.AND P1, PT, R2, R16, PT ;  /* 0x000000100200720c */ /* 0x000fc60003f24070 */
[----:B------:R0:W-:Y:S01]  /*7a40*/  STL [R1+0x30], R4 ;  /* 0x0000300401007387 */ /* 0x0001e20000100800 */
[----:B------:R-:W-:-:S03]  /*7a50*/  ISETP.GT.U32.AND P4, PT, R2, R19, PT ;  /* 0x000000130200720c */ /* 0x000fc60003f84070 */
[----:B------:R-:W5:Y:S01]  /*7a60*/  LDL.LU R28, [R1+0x284] ;  /* 0x00028400011c7983 */ /* 0x000f620000300800 */
[----:B------:R-:W-:-:S05]  /*7a70*/  ISETP.GE.AND P3, PT, R22, RZ, PT ;  /* 0x000000ff1600720c */ /* 0x000fca0003f66270 */
[----:B------:R-:W-:-:S04]  /*7a80*/  @!P1 IMAD.IADD R16, R16, 0x1, -R2 ;  /* 0x0000000110109824 */ /* 0x000fc800078e0a02 */
[----:B------:R-:W-:Y:S01]  /*7a90*/  @!P4 IMAD.IADD R19, R19, 0x1, -R2 ;  /* 0x000000011313c824 */ /* 0x000fe200078e0a02 */
[----:B------:R-:W-:Y:S01]  /*7aa0*/  ISETP.GT.U32.AND P1, PT, R2, R16, PT ;  /* 0x000000100200720c */ /* 0x000fe20003f24070 */
[----:B0-----:R-:W-:Y:S01]  /*7ab0*/  IMAD.MOV.U32 R4, RZ, RZ, R17 ;  /* 0x000000ffff047224 */ /* 0x001fe200078e0011 */
[----:B------:R-:W-:Y:S02]  /*7ac0*/  ISETP.GE.AND P2, PT, R21, RZ, PT ;  /* 0x000000ff1500720c */ /* 0x000fe40003f46270 */
[----:B------:R-:W-:Y:S01]  /*7ad0*/  ISETP.GE.AND P6, PT, R24, RZ, PT ;  /* 0x000000ff1800720c */ /* 0x000fe20003fc6270 */
[----:B------:R-:W-:Y:S02]  /*7ae0*/  @!P3 IMAD.MOV R4, RZ, RZ, -R4 ;  /* 0x000000ffff04b224 */ /* 0x000fe400078e0a04 */
[----:B------:R-:W-:-:S06]  /*7af0*/  IMAD.MOV.U32 R6, RZ, RZ, R19 ;  /* 0x000000ffff067224 */ /* 0x000fcc00078e0013 */
[----:B------:R-:W-:Y:S02]  /*7b00*/  @!P1 IMAD.IADD R16, R16, 0x1, -R2 ;  /* 0x0000000110109824 */ /* 0x000fe400078e0a02 */
[----:B------:R-:W-:Y:S01]  /*7b10*/  @!P2 IMAD.MOV R6, RZ, RZ, -R6 ;  /* 0x000000ffff06a224 */ /* 0x000fe200078e0a06 */
[----:B---3--:R-:W-:Y:S02]  /*7b20*/  IABS R12, R5 ;  /* 0x00000005000c7213 */ /* 0x008fe40000000000 */
[----:B------:R-:W-:Y:S02]  /*7b30*/  ISETP.GE.AND P4, PT, R5, RZ, PT ;  /* 0x000000ff0500720c */ /* 0x000fe40003f86270 */
[----:B------:R-:W3:Y:S04]  /*7b40*/  LDL.LU R5, [R1+0x288] ;  /* 0x0002880001057983 */ /* 0x000ee80000300800 */
[----:B------:R-:W3:Y:S04]  /*7b50*/  LDL.LU R10, [R1+0x28c] ;  /* 0x00028c00010a7983 */ /* 0x000ee80000300800 */
[----:B------:R-:W3:Y:S04]  /*7b60*/  LDL.LU R9, [R1+0x290] ;  /* 0x0002900001097983 */ /* 0x000ee80000300800 */
[----:B------:R-:W3:Y:S04]  /*7b70*/  LDL.LU R8, [R1+0x294] ;  /* 0x0002940001087983 */ /* 0x000ee80000300800 */
[----:B------:R0:W-:Y:S02]  /*7b80*/  STL [R1+0x28], R4 ;  /* 0x0000280401007387 */ /* 0x0001e40000100800 */
[----:B0-----:R-:W-:-:S04]  /*7b90*/  IMAD.MOV.U32 R4, RZ, RZ, R16 ;  /* 0x000000ffff047224 */ /* 0x001fc800078e0010 */
[----:B------:R-:W-:Y:S01]  /*7ba0*/  @!P6 IMAD.MOV R4, RZ, RZ, -R4 ;  /* 0x000000ffff04e224 */ /* 0x000fe200078e0a04 */
[----:B------:R0:W-:Y:S04]  /*7bb0*/  STL [R1+0x20], R6 ;  /* 0x0000200601007387 */ /* 0x0001e80000100800 */
[----:B------:R1:W-:Y:S04]  /*7bc0*/  STL [R1+0x24], R4 ;  /* 0x0000240401007387 */ /* 0x0003e80000100800 */
[----:B------:R-:W3:Y:S04]  /*7bd0*/  LDL.LU R7, [R1+0x298] ;  /* 0x0002980001077983 */ /* 0x000ee80000300800 */
[----:B------:R-:W3:Y:S04]  /*7be0*/  LDL.LU R18, [R1+0x29c] ;  /* 0x00029c0001127983 */ /* 0x000ee80000300800 */
[----:B0-----:R-:W3:Y:S04]  /*7bf0*/  LDL.LU R6, [R1+0x2a0] ;  /* 0x0002a00001067983 */ /* 0x001ee80000300800 */
[----:B-1----:R-:W3:Y:S04]  /*7c00*/  LDL.LU R4, [R1+0x2a4] ;  /* 0x0002a40001047983 */ /* 0x002ee80000300800 */
[----:B------:R-:W3:Y:S04]  /*7c10*/  LDL.LU R20, [R1+0x2a8] ;  /* 0x0002a80001147983 */ /* 0x000ee80000300800 */
[----:B------:R-:W3:Y:S01]  /*7c20*/  LDL.LU R27, [R1+0x2ac] ;  /* 0x0002ac00011b7983 */ /* 0x000ee20000300800 */
[----:B------:R-:W-:-:S04]  /*7c30*/  IMAD.HI.U32 R14, R0, R11, RZ ;  /* 0x0000000b000e7227 */ /* 0x000fc800078e00ff */
[----:B------:R-:W-:Y:S02]  /*7c40*/  IMAD.MOV R14, RZ, RZ, -R14 ;  /* 0x000000ffff0e7224 */ /* 0x000fe400078e0a0e */
[----:B------:R-:W-:-:S04]  /*7c50*/  IMAD.HI.U32 R15, R0, R12, RZ ;  /* 0x0000000c000f7227 */ /* 0x000fc800078e00ff */
[----:B------:R-:W-:Y:S02]  /*7c60*/  IMAD R11, R2, R14, R11 ;  /* 0x0000000e020b7224 */ /* 0x000fe400078e020b */
[----:B------:R-:W-:-:S04]  /*7c70*/  IMAD.MOV R15, RZ, RZ, -R15 ;  /* 0x000000ffff0f7224 */ /* 0x000fc800078e0a0f */
[----:B------:R-:W-:-:S05]  /*7c80*/  IMAD R12, R2, R15, R12 ;  /* 0x0000000f020c7224 */ /* 0x000fca00078e020c */
[C---:B------:R-:W-:Y:S02]  /*7c90*/  ISETP.GT.U32.AND P1, PT, R2.reuse, R12, PT ;  /* 0x0000000c0200720c */ /* 0x040fe40003f24070 */
[----:B------:R-:W-:-:S11]  /*7ca0*/  ISETP.GT.U32.AND P5, PT, R2, R11, PT ;  /* 0x0000000b0200720c */ /* 0x000fd60003fa4070 */
[----:B------:R-:W-:-:S05]  /*7cb0*/  @!P1 IMAD.IADD R12, R12, 0x1, -R2 ;  /* 0x000000010c0c9824 */ /* 0x000fca00078e0a02 */
[----:B------:R-:W-:Y:S02]  /*7cc0*/  ISETP.GT.U32.AND P1, PT, R2, R12, PT ;  /* 0x0000000c0200720c */ /* 0x000fe40003f24070 */
[----:B--2---:R-:W-:-:S05]  /*7cd0*/  IABS R13, R26 ;  /* 0x0000001a000d7213 */ /* 0x004fca0000000000 */
[----:B------:R-:W-:-:S04]  /*7ce0*/  IMAD.HI.U32 R17, R0, R13, RZ ;  /* 0x0000000d00117227 */ /* 0x000fc800078e00ff */
[----:B------:R-:W-:Y:S01]  /*7cf0*/  IMAD.MOV R17, RZ, RZ, -R17 ;  /* 0x000000ffff117224 */ /* 0x000fe200078e0a11 */
[----:B----4-:R-:W-:-:S03]  /*7d00*/  IABS R14, R25 ;  /* 0x00000019000e7213 */ /* 0x010fc60000000000 */
[----:B------:R-:W-:Y:S02]  /*7d10*/  IMAD R13, R2, R17, R13 ;  /* 0x00000011020d7224 */ /* 0x000fe400078e020d */
[----:B------:R-:W-:-:S03]  /*7d20*/  IMAD.HI.U32 R15, R0, R14, RZ ;  /* 0x0000000e000f7227 */ /* 0x000fc600078e00ff */
[----:B------:R-:W-:Y:S01]  /*7d30*/  ISETP.GT.U32.AND P6, PT, R2, R13, PT ;  /* 0x0000000d0200720c */ /* 0x000fe20003fc4070 */
[----:B------:R-:W-:-:S04]  /*7d40*/  IMAD.MOV R15, RZ, RZ, -R15 ;  /* 0x000000ffff0f7224 */ /* 0x000fc800078e0a0f */
[----:B------:R-:W-:Y:S01]  /*7d50*/  IMAD R14, R2, R15, R14 ;  /* 0x0000000f020e7224 */ /* 0x000fe200078e020e */
[----:B------:R-:W-:-:S07]  /*7d60*/  ISETP.GE.AND P2, PT, R25, RZ, PT ;  /* 0x000000ff1900720c */ /* 0x000fce0003f46270 */
[----:B------:R-:W-:-:S05]  /*7d70*/  @!P6 IMAD.IADD R13, R13, 0x1, -R2 ;  /* 0x000000010d0de824 */ /* 0x000fca00078e0a02 */
[----:B------:R-:W-:Y:S02]  /*7d80*/  ISETP.GT.U32.AND P6, PT, R2, R13, PT ;  /* 0x0000000d0200720c */ /* 0x000fe40003fc4070 */
[----:B-----5:R-:W-:-:S05]  /*7d90*/  IABS R15, R28 ;  /* 0x0000001c000f7213 */ /* 0x020fca0000000000 */
[----:B------:R-:W-:-:S04]  /*7da0*/  IMAD.MOV.U32 R25, RZ, RZ, R15 ;  /* 0x000000ffff197224 */ /* 0x000fc800078e000f */
[----:B------:R-:W-:-:S04]  /*7db0*/  IMAD.HI.U32 R15, R0, R25, RZ ;  /* 0x00000019000f7227 */ /* 0x000fc800078e00ff */
[----:B------:R-:W-:-:S04]  /*7dc0*/  IMAD.MOV R15, RZ, RZ, -R15 ;  /* 0x000000ffff0f7224 */ /* 0x000fc800078e0a0f */
[----:B------:R-:W-:Y:S02]  /*7dd0*/  IMAD R15, R2, R15, R25 ;  /* 0x0000000f020f7224 */ /* 0x000fe400078e0219 */
[----:B------:R-:W-:-:S03]  /*7de0*/  @!P6 IMAD.IADD R13, R13, 0x1, -R2 ;  /* 0x000000010d0de824 */ /* 0x000fc600078e0a02 */
[----:B------:R-:W-:Y:S01]  /*7df0*/  ISETP.GT.U32.AND P6, PT, R2, R15, PT ;  /* 0x0000000f0200720c */ /* 0x000fe20003fc4070 */
[--C-:B------:R-:W-:Y:S02]  /*7e00*/  @!P5 IMAD.IADD R11, R11, 0x1, -R2.reuse ;  /* 0x000000010b0bd824 */ /* 0x100fe400078e0a02 */
[----:B------:R-:W-:-:S10]  /*7e10*/  @!P1 IMAD.IADD R12, R12, 0x1, -R2 ;  /* 0x000000010c0c9824 */ /* 0x000fd400078e0a02 */
[----:B------:R-:W-:Y:S01]  /*7e20*/  @!P6 IMAD.IADD R15, R15, 0x1, -R2 ;  /* 0x000000010f0fe824 */ /* 0x000fe200078e0a02 */
[C---:B------:R-:W-:Y:S02]  /*7e30*/  ISETP.GT.U32.AND P5, PT, R2.reuse, R11, PT ;  /* 0x0000000b0200720c */ /* 0x040fe40003fa4070 */
[----:B------:R-:W-:Y:S02]  /*7e40*/  ISETP.GT.U32.AND P1, PT, R2, R14, PT ;  /* 0x0000000e0200720c */ /* 0x000fe40003f24070 */
[----:B------:R-:W-:-:S09]  /*7e50*/  ISETP.GE.AND P3, PT, R26, RZ, PT ;  /* 0x000000ff1a00720c */ /* 0x000fd20003f66270 */
[--C-:B------:R-:W-:Y:S02]  /*7e60*/  @!P5 IMAD.IADD R11, R11, 0x1, -R2.reuse ;  /* 0x000000010b0bd824 */ /* 0x100fe400078e0a02 */
[----:B------:R-:W-:Y:S01]  /*7e70*/  @!P1 IMAD.IADD R14, R14, 0x1, -R2 ;  /* 0x000000010e0e9824 */ /* 0x000fe200078e0a02 */
[----:B---3--:R-:W-:-:S05]  /*7e80*/  IABS R24, R10 ;  /* 0x0000000a00187213 */ /* 0x008fca0000000000 */
[----:B------:R-:W-:-:S04]  /*7e90*/  IMAD.HI.U32 R19, R0, R24, RZ ;  /* 0x0000001800137227 */ /* 0x000fc800078e00ff */
[----:B------:R-:W-:-:S04]  /*7ea0*/  IMAD.MOV R19, RZ, RZ, -R19 ;  /* 0x000000ffff137224 */ /* 0x000fc800078e0a13 */
[----:B------:R-:W-:-:S05]  /*7eb0*/  IMAD R24, R2, R19, R24 ;  /* 0x0000001302187224 */ /* 0x000fca00078e0218 */
[----:B------:R-:W-:Y:S02]  /*7ec0*/  ISETP.GT.U32.AND P6, PT, R2, R24, PT ;  /* 0x000000180200720c */ /* 0x000fe40003fc4070 */
[----:B------:R-:W-:-:S11]  /*7ed0*/  IABS R16, R5 ;  /* 0x0000000500107213 */ /* 0x000fd60000000000 */
[----:B------:R-:W-:Y:S01]  /*7ee0*/  @!P6 IMAD.IADD R24, R24, 0x1, -R2 ;  /* 0x000000011818e824 */ /* 0x000fe200078e0a02 */
[----:B------:R-:W-:Y:S02]  /*7ef0*/  IABS R19, R7 ;  /* 0x0000000700137213 */ /* 0x000fe40000000000 */
[----:B------:R-:W-:-:S03]  /*7f00*/  ISETP.GT.U32.AND P6, PT, R2, R15, PT ;  /* 0x0000000f0200720c */ /* 0x000fc60003fc4070 */
[----:B------:R-:W-:-:S04]  /*7f10*/  IMAD.HI.U32 R26, R0, R19, RZ ;  /* 0x00000013001a7227 */ /* 0x000fc800078e00ff */
[----:B------:R-:W-:Y:S02]  /*7f20*/  IMAD.MOV R26, RZ, RZ, -R26 ;  /* 0x000000ffff1a7224 */ /* 0x000fe400078e0a1a */
[----:B------:R-:W-:-:S04]  /*7f30*/  IMAD.HI.U32 R22, R0, R16, RZ ;  /* 0x0000001000167227 */ /* 0x000fc800078e00ff */
[C---:B------:R-:W-:Y:S02]  /*7f40*/  IMAD R19, R2.reuse, R26, R19 ;  /* 0x0000001a02137224 */ /* 0x040fe400078e0213 */
[----:B------:R-:W-:Y:S02]  /*7f50*/  IMAD.MOV R22, RZ, RZ, -R22 ;  /* 0x000000ffff167224 */ /* 0x000fe400078e0a16 */
[----:B------:R-:W-:Y:S01]  /*7f60*/  @!P0 IMAD.MOV R11, RZ, RZ, -R11 ;  /* 0x000000ffff0b8224 */ /* 0x000fe200078e0a0b */
[C---:B------:R-:W-:Y:S01]  /*7f70*/  ISETP.GT.U32.AND P0, PT, R2.reuse, R14, PT ;  /* 0x0000000e0200720c */ /* 0x040fe20003f04070 */
[----:B------:R-:W-:Y:S01]  /*7f80*/  @!P6 IMAD.IADD R15, R15, 0x1, -R2 ;  /* 0x000000010f0fe824 */ /* 0x000fe200078e0a02 */
[C---:B------:R-:W-:Y:S01]  /*7f90*/  ISETP.GT.U32.AND P6, PT, R2.reuse, R19, PT ;  /* 0x000000130200720c */ /* 0x040fe20003fc4070 */
[----:B------:R-:W-:Y:S01]  /*7fa0*/  IMAD R16, R2, R22, R16 ;  /* 0x0000001602107224 */ /* 0x000fe200078e0210 */
[----:B------:R-:W-:-:S04]  /*7fb0*/  IABS R21, R9 ;  /* 0x0000000900157213 */ /* 0x000fc80000000000 */
[----:B------:R-:W-:Y:S01]  /*7fc0*/  ISETP.GT.U32.AND P1, PT, R2, R16, PT ;  /* 0x000000100200720c */ /* 0x000fe20003f24070 */
[----:B------:R-:W-:-:S04]  /*7fd0*/  IMAD.HI.U32 R23, R0, R21, RZ ;  /* 0x0000001500177227 */ /* 0x000fc800078e00ff */
[----:B------:R-:W-:Y:S02]  /*7fe0*/  IMAD.MOV R23, RZ, RZ, -R23 ;  /* 0x000000ffff177224 */ /* 0x000fe400078e0a17 */
[--C-:B------:R-:W-:Y:S02]  /*7ff0*/  @!P0 IMAD.IADD R14, R14, 0x1, -R2.reuse ;  /* 0x000000010e0e8824 */ /* 0x100fe400078e0a02 */
[----:B------:R-:W-:Y:S02]  /*8000*/  @!P6 IMAD.IADD R19, R19, 0x1, -R2 ;  /* 0x000000011313e824 */ /* 0x000fe400078e0a02 */
[C---:B------:R-:W-:Y:S01]  /*8010*/  IMAD R21, R2.reuse, R23, R21 ;  /* 0x0000001702157224 */ /* 0x040fe200078e0215 */
[----:B------:R-:W-:Y:S01]  /*8020*/  IABS R17, R8 ;  /* 0x0000000800117213 */ /* 0x000fe20000000000 */
[----:B------:R-:W-:Y:S01]  /*8030*/  @!P2 IMAD.MOV R14, RZ, RZ, -R14 ;  /* 0x000000ffff0ea224 */ /* 0x000fe200078e0a0e */
[----:B------:R-:W-:Y:S01]  /*8040*/  ISETP.GT.U32.AND P2, PT, R2, R19, PT ;  /* 0x000000130200720c */ /* 0x000fe20003f44070 */
[----:B------:R-:W-:Y:S01]  /*8050*/  @!P1 IMAD.IADD R16, R16, 0x1, -R2 ;  /* 0x0000000110109824 */ /* 0x000fe200078e0a02 */
[----:B------:R-:W-:Y:S01]  /*8060*/  ISETP.GT.U32.AND P1, PT, R2, R21, PT ;  /* 0x000000150200720c */ /* 0x000fe20003f24070 */
[----:B------:R-:W-:Y:S01]  /*8070*/  IMAD.HI.U32 R22, R0, R17, RZ ;  /* 0x0000001100167227 */ /* 0x000fe200078e00ff */
[----:B------:R-:W-:-:S02]  /*8080*/  ISETP.GE.AND P5, PT, R28, RZ, PT ;  /* 0x000000ff1c00720c */ /* 0x000fc40003fa6270 */
[----:B------:R-:W-:Y:S01]  /*8090*/  IABS R28, R18 ;  /* 0x00000012001c7213 */ /* 0x000fe20000000000 */
[----:B------:R-:W-:Y:S01]  /*80a0*/  IMAD.MOV R22, RZ, RZ, -R22 ;  /* 0x000000ffff167224 */ /* 0x000fe200078e0a16 */
[----:B------:R-:W-:Y:S01]  /*80b0*/  IABS R23, R6 ;  /* 0x0000000600177213 */ /* 0x000fe20000000000 */
[----:B------:R-:W-:Y:S01]  /*80c0*/  @!P3 IMAD.MOV R13, RZ, RZ, -R13 ;  /* 0x000000ffff0db224 */ /* 0x000fe200078e0a0d */
[----:B------:R-:W-:Y:S01]  /*80d0*/  IABS R25, R4 ;  /* 0x0000000400197213 */ /* 0x000fe20000000000 */
[C---:B------:R-:W-:Y:S01]  /*80e0*/  IMAD R17, R2.reuse, R22, R17 ;  /* 0x0000001602117224 */ /* 0x040fe200078e0211 */
[----:B------:R-:W-:Y:S01]  /*80f0*/  ISETP.GT.U32.AND P3, PT, R2, R24, PT ;  /* 0x000000180200720c */ /* 0x000fe20003f64070 */
[----:B------:R-:W-:-:S04]  /*8100*/  IMAD.HI.U32 R22, R0, R28, RZ ;  /* 0x0000001c00167227 */ /* 0x000fc800078e00ff */
[--C-:B------:R-:W-:Y:S01]  /*8110*/  @!P2 IMAD.IADD R19, R19, 0x1, -R2.reuse ;  /* 0x000000011313a824 */ /* 0x100fe200078e0a02 */
[----:B------:R-:W-:Y:S01]  /*8120*/  ISETP.GE.AND P2, PT, R18, RZ, PT ;  /* 0x000000ff1200720c */ /* 0x000fe20003f46270 */
[----:B------:R-:W-:Y:S01]  /*8130*/  IMAD.HI.U32 R26, R0, R23, RZ ;  /* 0x00000017001a7227 */ /* 0x000fe200078e00ff */
[----:B------:R-:W0:Y:S03]  /*8140*/  S2R R18, SR_TID.X ;  /* 0x0000000000127919 */ /* 0x000e260000002100 */
[----:B------:R-:W-:Y:S01]  /*8150*/  @!P1 IMAD.IADD R21, R21, 0x1, -R2 ;  /* 0x0000000115159824 */ /* 0x000fe200078e0a02 */
[C---:B------:R-:W-:Y:S01]  /*8160*/  ISETP.GT.U32.AND P1, PT, R2.reuse, R16, PT ;  /* 0x000000100200720c */ /* 0x040fe20003f24070 */
[----:B------:R-:W-:Y:S01]  /*8170*/  IMAD.MOV R22, RZ, RZ, -R22 ;  /* 0x000000ffff167224 */ /* 0x000fe200078e0a16 */
[----:B------:R-:W-:Y:S01]  /*8180*/  ISETP.GT.U32.AND P0, PT, R2, R17, PT ;  /* 0x000000110200720c */ /* 0x000fe20003f04070 */
[----:B------:R-:W-:-:S04]  /*8190*/  IMAD.HI.U32 R29, R0, R25, RZ ;  /* 0x00000019001d7227 */ /* 0x000fc800078e00ff */
[----:B------:R-:W-:Y:S02]  /*81a0*/  IMAD.MOV R26, RZ, RZ, -R26 ;  /* 0x000000ffff1a7224 */ /* 0x000fe400078e0a1a */
[C---:B------:R-:W-:Y:S02]  /*81b0*/  IMAD R28, R2.reuse, R22, R28 ;  /* 0x00000016021c7224 */ /* 0x040fe400078e021c */
[----:B------:R-:W-:Y:S02]  /*81c0*/  IMAD.MOV R22, RZ, RZ, -R29 ;  /* 0x000000ffff167224 */ /* 0x000fe400078e0a1d */
[C---:B------:R-:W-:Y:S02]  /*81d0*/  IMAD R23, R2.reuse, R26, R23 ;  /* 0x0000001a02177224 */ /* 0x040fe400078e0217 */
[----:B------:R-:W-:Y:S02]  /*81e0*/  IMAD R25, R2, R22, R25 ;  /* 0x0000001602197224 */ /* 0x000fe400078e0219 */
[--C-:B------:R-:W-:Y:S01]  /*81f0*/  @!P3 IMAD.IADD R24, R24, 0x1, -R2.reuse ;  /* 0x000000011818b824 */ /* 0x100fe200078e0a02 */
[----:B------:R-:W-:Y:S01]  /*8200*/  ISETP.GT.U32.AND P3, PT, R2, R23, PT ;  /* 0x000000170200720c */ /* 0x000fe20003f64070 */
[--C-:B------:R-:W-:Y:S01]  /*8210*/  @!P1 IMAD.IADD R16, R16, 0x1, -R2.reuse ;  /* 0x0000000110109824 */ /* 0x100fe200078e0a02 */
[C---:B------:R-:W-:Y:S01]  /*8220*/  ISETP.GT.U32.AND P1, PT, R2.reuse, R28, PT ;  /* 0x0000001c0200720c */ /* 0x040fe20003f24070 */
[----:B------:R-:W-:Y:S01]  /*8230*/  @!P0 IMAD.IADD R17, R17, 0x1, -R2 ;  /* 0x0000000111118824 */ /* 0x000fe200078e0a02 */
[----:B------:R-:W-:-:S02]  /*8240*/  ISETP.GT.U32.AND P0, PT, R2, R25, PT ;  /* 0x000000190200720c */ /* 0x000fc40003f04070 */
[----:B------:R-:W-:Y:S01]  /*8250*/  ISETP.GE.AND P6, PT, R10, RZ, PT ;  /* 0x000000ff0a00720c */ /* 0x000fe20003fc6270 */
[----:B------:R-:W-:Y:S01]  /*8260*/  @!P4 IMAD.MOV R12, RZ, RZ, -R12 ;  /* 0x000000ffff0cc224 */ /* 0x000fe200078e0a0c */
[----:B------:R-:W-:Y:S02]  /*8270*/  IABS R26, R20 ;  /* 0x00000014001a7213 */ /* 0x000fe40000000000 */
[----:B------:R-:W-:Y:S02]  /*8280*/  ISETP.GT.U32.AND P4, PT, R2, R21, PT ;  /* 0x000000150200720c */ /* 0x000fe40003f84070 */
[----:B------:R-:W-:Y:S01]  /*8290*/  IABS R22, R27 ;  /* 0x0000001b00167213 */ /* 0x000fe20000000000 */
[----:B------:R-:W-:-:S04]  /*82a0*/  IMAD.HI.U32 R29, R0, R26, RZ ;  /* 0x0000001a001d7227 */ /* 0x000fc800078e00ff */
[--C-:B------:R-:W-:Y:S02]  /*82b0*/  @!P3 IMAD.IADD R23, R23, 0x1, -R2.reuse ;  /* 0x000000011717b824 */ /* 0x100fe400078e0a02 */
[----:B------:R-:W-:Y:S01]  /*82c0*/  @!P1 IMAD.IADD R28, R28, 0x1, -R2 ;  /* 0x000000011c1c9824 */ /* 0x000fe200078e0a02 */
[----:B------:R-:W-:Y:S01]  /*82d0*/  ISETP.GE.AND P1, PT, R9, RZ, PT ;  /* 0x000000ff0900720c */ /* 0x000fe20003f26270 */
[----:B------:R-:W-:-:S04]  /*82e0*/  IMAD.HI.U32 R0, R0, R22, RZ ;  /* 0x0000001600007227 */ /* 0x000fc800078e00ff */
[----:B------:R-:W-:Y:S02]  /*82f0*/  IMAD.MOV R29, RZ, RZ, -R29 ;  /* 0x000000ffff1d7224 */ /* 0x000fe400078e0a1d */
[----:B------:R-:W-:Y:S02]  /*8300*/  @!P0 IMAD.IADD R25, R25, 0x1, -R2 ;  /* 0x0000000119198824 */ /* 0x000fe400078e0a02 */
[----:B------:R-:W-:Y:S01]  /*8310*/  @!P6 IMAD.MOV R24, RZ, RZ, -R24 ;  /* 0x000000ffff18e224 */ /* 0x000fe200078e0a18 */
[C---:B------:R-:W-:Y:S01]  /*8320*/  ISETP.GT.U32.AND P6, PT, R2.reuse, R23, PT ;  /* 0x000000170200720c */ /* 0x040fe20003fc4070 */
[----:B------:R-:W-:Y:S02]  /*8330*/  IMAD.MOV R0, RZ, RZ, -R0 ;  /* 0x000000ffff007224 */ /* 0x000fe400078e0a00 */
[----:B------:R-:W-:Y:S02]  /*8340*/  IMAD R26, R2, R29, R26 ;  /* 0x0000001d021a7224 */ /* 0x000fe400078e021a */
[----:B------:R-:W-:Y:S01]  /*8350*/  @!P4 IMAD.IADD R21, R21, 0x1, -R2 ;  /* 0x000000011515c824 */ /* 0x000fe200078e0a02 */
[----:B------:R-:W-:Y:S01]  /*8360*/  ISETP.GE.AND P4, PT, R5, RZ, PT ;  /* 0x000000ff0500720c */ /* 0x000fe20003f86270 */
[----:B0-----:R-:W-:-:S02]  /*8370*/  IMAD.SHL.U32 R29, R18, 0x40, RZ ;  /* 0x00000040121d7824 */ /* 0x001fc400078e00ff */
[----:B------:R-:W-:Y:S01]  /*8380*/  @!P5 IMAD.MOV R15, RZ, RZ, -R15 ;  /* 0x000000ffff0fd224 */ /* 0x000fe200078e0a0f */
[C---:B------:R-:W-:Y:S01]  /*8390*/  ISETP.GT.U32.AND P5, PT, R2.reuse, R25, PT ;  /* 0x000000190200720c */ /* 0x040fe20003fa4070 */
[C---:B------:R-:W-:Y:S01]  /*83a0*/  IMAD R22, R2.reuse, R0, R22 ;  /* 0x0000000002167224 */ /* 0x040fe200078e0216 */
[----:B------:R-:W-:Y:S01]  /*83b0*/  ISETP.GT.U32.AND P0, PT, R2, R17, PT ;  /* 0x000000110200720c */ /* 0x000fe20003f04070 */
[C---:B------:R-:W-:Y:S01]  /*83c0*/  IMAD.SHL.U32 R0, R18.reuse, 0x8, RZ ;  /* 0x0000000812007824 */ /* 0x040fe200078e00ff */
[----:B------:R-:W-:Y:S01]  /*83d0*/  LOP3.LUT R29, R29, 0x1c0, RZ, 0xc0, !PT ;  /* 0x000001c01d1d7812 */ /* 0x000fe200078ec0ff */
[----:B------:R-:W-:Y:S01]  /*83e0*/  @!P1 IMAD.MOV R21, RZ, RZ, -R21 ;  /* 0x000000ffff159224 */ /* 0x000fe200078e0a15 */
[----:B------:R-:W-:Y:S02]  /*83f0*/  ISETP.GE.AND P1, PT, R7, RZ, PT ;  /* 0x000000ff0700720c */ /* 0x000fe40003f26270 */
[----:B------:R-:W-:Y:S01]  /*8400*/  LOP3.LUT R29, R29, 0x30, R0, 0xf8, !PT ;  /* 0x000000301d1d7812 */ /* 0x000fe200078ef800 */
[C---:B------:R-:W-:Y:S01]  /*8410*/  IMAD.SHL.U32 R0, R18.reuse, 0x2, RZ ;  /* 0x0000000212007824 */ /* 0x040fe200078e00ff */
[----:B------:R-:W-:Y:S01]  /*8420*/  LOP3.LUT R7, R18, 0x3, RZ, 0xc0, !PT ;  /* 0x0000000312077812 */ /* 0x000fe200078ec0ff */
[----:B------:R-:W-:Y:S01]  /*8430*/  @!P6 IMAD.IADD R23, R23, 0x1, -R2 ;  /* 0x000000011717e824 */ /* 0x000fe200078e0a02 */
[----:B------:R-:W-:Y:S01]  /*8440*/  ISETP.GE.AND P6, PT, R6, RZ, PT ;  /* 0x000000ff0600720c */ /* 0x000fe20003fc6270 */
[----:B------:R-:W-:Y:S01]  /*8450*/  STL [R1+0xcb0], R11 ;  /* 0x000cb00b01007387 */ /* 0x000fe20000100800 */
[----:B------:R-:W-:Y:S01]  /*8460*/  SHF.R.U32.HI R6, RZ, 0x2, R18 ;  /* 0x00000002ff067819 */ /* 0x000fe20000011612 */
[----:B------:R-:W-:Y:S01]  /*8470*/  @!P4 IMAD.MOV R16, RZ, RZ, -R16 ;  /* 0x000000ffff10c224 */ /* 0x000fe200078e0a10 */
[----:B------:R-:W-:Y:S01]  /*8480*/  LOP3.LUT R29, R29, 0x30, R0, 0x78, !PT ;  /* 0x000000301d1d7812 */ /* 0x000fe200078e7800 */
[----:B------:R-:W-:Y:S01]  /*8490*/  STL [R1+0xcb4], R12 ;  /* 0x000cb40c01007387 */ /* 0x000fe20000100800 */
[--C-:B------:R-:W-:Y:S01]  /*84a0*/  @!P5 IMAD.IADD R25, R25, 0x1, -R2.reuse ;  /* 0x000000011919d824 */ /* 0x100fe200078e0a02 */
[----:B------:R-:W-:Y:S01]  /*84b0*/  ISETP.GE.AND P5, PT, R4, RZ, PT ;  /* 0x000000ff0400720c */ /* 0x000fe20003fa6270 */
[----:B------:R-:W-:Y:S01]  /*84c0*/  IMAD R0, R7, 0x110, RZ ;  /* 0x0000011007007824 */ /* 0x000fe200078e02ff */
[----:B------:R-:W-:Y:S01]  /*84d0*/  STL [R1+0xcb8], R13 ;  /* 0x000cb80d01007387 */ /* 0x000fe20000100800 */
[----:B------:R-:W-:Y:S01]  /*84e0*/  @!P0 IMAD.IADD R17, R17, 0x1, -R2 ;  /* 0x0000000111118824 */ /* 0x000fe200078e0a02 */
[----:B------:R-:W-:Y:S01]  /*84f0*/  SGXT.U32 R6, R6, 0x3 ;  /* 0x000000030606781a */ /* 0x000fe20000000000 */
[----:B------:R-:W-:Y:S01]  /*8500*/  IMAD.SHL.U32 R4, R18, 0x10, RZ ;  /* 0x0000001012047824 */ /* 0x000fe200078e00ff */
[----:B------:R-:W2:Y:S01]  /*8510*/  LDL.LU R5, [R1+0xce4] ;  /* 0x000ce40001057983 */ /* 0x000ea20000300800 */
[----:B------:R-:W-:-:S03]  /*8520*/  ISETP.GT.U32.AND P0, PT, R2, R26, PT ;  /* 0x0000001a0200720c */ /* 0x000fc60003f04070 */
[----:B------:R-:W-:Y:S01]  /*8530*/  STL [R1+0xcbc], R14 ;  /* 0x000cbc0e01007387 */ /* 0x000fe20000100800 */
[----:B------:R-:W-:-:S03]  /*8540*/  LOP3.LUT R0, R0, R6, RZ, 0xfc, !PT ;  /* 0x0000000600007212 */ /* 0x000fc600078efcff */
[----:B------:R-:W-:Y:S01]  /*8550*/  STL [R1+0xcc8], R15 ;  /* 0x000cc80f01007387 */ /* 0x000fe20000100800 */
[----:B------:R-:W-:-:S03]  /*8560*/  ISETP.GE.AND P3, PT, R8, RZ, PT ;  /* 0x000000ff0800720c */ /* 0x000fc60003f66270 */
[----:B------:R-:W-:Y:S04]  /*8570*/  STL [R1+0xccc], R16 ;  /* 0x000ccc1001007387 */ /* 0x000fe80000100800 */
[----:B------:R-:W-:Y:S04]  /*8580*/  STL [R1+0xcd0], R24 ;  /* 0x000cd01801007387 */ /* 0x000fe80000100800 */
[----:B------:R-:W-:Y:S04]  /*8590*/  STL [R1+0xcd4], R21 ;  /* 0x000cd41501007387 */ /* 0x000fe80000100800 */
[----:B------:R0:W-:Y:S04]  /*85a0*/  STL [R1+0xbd0], R4 ;  /* 0x000bd00401007387 */ /* 0x0001e80000100800 */
[----:B------:R1:W-:Y:S04]  /*85b0*/  STL [R1+0xbd8], R0 ;  /* 0x000bd80001007387 */ /* 0x0003e80000100800 */
[----:B------:R-:W3:Y:S01]  /*85c0*/  LDL.LU R8, [R1+0x1fc] ;  /* 0x0001fc0001087983 */ /* 0x000ee20000300800 */
[----:B0-----:R-:W-:-:S04]  /*85d0*/  LOP3.LUT R4, R4, 0x200, RZ, 0xc0, !PT ;  /* 0x0000020004047812 */ /* 0x001fc800078ec0ff */
[----:B-1----:R-:W-:Y:S01]  /*85e0*/  IADD3 R0, PT, PT, R29, UR5, R4 ;  /* 0x000000051d007c10 */ /* 0x002fe2000fffe004 */
[----:B------:R-:W-:-:S04]  /*85f0*/  @!P0 IMAD.IADD R26, R26, 0x1, -R2 ;  /* 0x000000011a1a8824 */ /* 0x000fc800078e0a02 */
[----:B------:R0:W-:Y:S01]  /*8600*/  STL [R1+0x394], R0 ;  /* 0x0003940001007387 */ /* 0x0001e20000100800 */
[----:B------:R-:W-:-:S03]  /*8610*/  @!P3 IMAD.MOV R17, RZ, RZ, -R17 ;  /* 0x000000ffff11b224 */ /* 0x000fc600078e0a11 */
[----:B------:R-:W4:Y:S01]  /*8620*/  LDL.LU R7, [R1+0x200] ;  /* 0x0002000001077983 */ /* 0x000f220000300800 */
[----:B------:R-:W-:-:S03]  /*8630*/  ISETP.GT.U32.AND P3, PT, R2, R26, PT ;  /* 0x0000001a0200720c */ /* 0x000fc60003f64070 */
[----:B------:R-:W5:Y:S04]  /*8640*/  LDL.LU R6, [R1+0x1e8] ;  /* 0x0001e80001067983 */ /* 0x000f680000300800 */
[----:B------:R-:W5:Y:S04]  /*8650*/  LDL.LU R4, [R1+0x1e0] ;  /* 0x0001e00001047983 */ /* 0x000f680000300800 */
[----:B------:R-:W5:Y:S02]  /*8660*/  LDL.LU R15, [R1+0x1dc] ;  /* 0x0001dc00010f7983 */ /* 0x000f640000300800 */
[----:B------:R-:W-:Y:S01]  /*8670*/  @!P3 IMAD.IADD R26, R26, 0x1, -R2 ;  /* 0x000000011a1ab824 */ /* 0x000fe200078e0a02 */
[----:B------:R-:W-:Y:S01]  /*8680*/  ISETP.GE.AND P3, PT, R27, RZ, PT ;  /* 0x000000ff1b00720c */ /* 0x000fe20003f66270 */
[----:B------:R-:W5:Y:S01]  /*8690*/  LDL.LU R14, [R1+0x1d8] ;  /* 0x0001d800010e7983 */ /* 0x000f620000300800 */
[----:B------:R-:W-:-:S03]  /*86a0*/  LOP3.LUT R18, R18, 0x3f, RZ, 0xc0, !PT ;  /* 0x0000003f12127812 */ /* 0x000fc600078ec0ff */
[----:B------:R-:W5:Y:S02]  /*86b0*/  LDL.LU R27, [R1+0x1d4] ;  /* 0x0001d400011b7983 */ /* 0x000f640000300800 */
[----:B0-----:R-:W-:Y:S02]  /*86c0*/  IMAD R0, R18, UR6, RZ ;  /* 0x0000000612007c24 */ /* 0x001fe4000f8e02ff */
[----:B------:R-:W5:Y:S01]  /*86d0*/  LDL.LU R18, [R1+0x1c8] ;  /* 0x0001c80001127983 */ /* 0x000f620000300800 */
[----:B------:R-:W-:-:S03]  /*86e0*/  ISETP.GT.U32.AND P4, PT, R2, R28, PT ;  /* 0x0000001c0200720c */ /* 0x000fc60003f84070 */
[----:B------:R-:W5:Y:S01]  /*86f0*/  LDL.LU R13, [R1+0x1c4] ;  /* 0x0001c400010d7983 */ /* 0x000f620000300800 */
[----:B------:R-:W-:-:S03]  /*8700*/  ISETP.GE.AND P0, PT, R20, RZ, PT ;  /* 0x000000ff1400720c */ /* 0x000fc60003f06270 */
[----:B------:R-:W5:Y:S01]  /*8710*/  LDL.LU R12, [R1+0x1c0] ;  /* 0x0001c000010c7983 */ /* 0x000f620000300800 */
[----:B------:R-:W-:-:S03]  /*8720*/  @!P1 IMAD.MOV R19, RZ, RZ, -R19 ;  /* 0x000000ffff139224 */ /* 0x000fc600078e0a13 */
[----:B------:R-:W5:Y:S02]  /*8730*/  LDL.LU R11, [R1+0x1bc] ;  /* 0x0001bc00010b7983 */ /* 0x000f640000300800 */
[----:B------:R-:W-:Y:S01]  /*8740*/  @!P4 IMAD.IADD R28, R28, 0x1, -R2 ;  /* 0x000000011c1cc824 */ /* 0x000fe200078e0a02 */
[----:B------:R-:W-:Y:S01]  /*8750*/  ISETP.GT.U32.AND P4, PT, R2, R22, PT ;  /* 0x000000160200720c */ /* 0x000fe20003f84070 */
[----:B------:R-:W5:-:S12]  /*8760*/  LDL.LU R20, [R1+0x1b8] ;  /* 0x0001b80001147983 */ /* 0x000f580000300800 */
[----:B------:R-:W-:-:S05]  /*8770*/  @!P4 IMAD.IADD R22, R22, 0x1, -R2 ;  /* 0x000000011616c824 */ /* 0x000fca00078e0a02 */
[----:B------:R-:W-:-:S13]  /*8780*/  ISETP.GT.U32.AND P4, PT, R2, R22, PT ;  /* 0x000000160200720c */ /* 0x000fda0003f84070 */
[----:B------:R-:W-:Y:S01]  /*8790*/  @!P4 IMAD.IADD R22, R22, 0x1, -R2 ;  /* 0x000000011616c824 */ /* 0x000fe200078e0a02 */
[----:B------:R-:W-:-:S05]  /*87a0*/  IADD3 R2, P4, PT, R0, UR14, RZ ;  /* 0x0000000e00027c10 */ /* 0x000fca000ff9e0ff */
[----:B------:R0:W-:Y:S04]  /*87b0*/  STL [R1+0xc10], R2 ;  /* 0x000c100201007387 */ /* 0x0001e80000100800 */
[----:B0-----:R-:W5:Y:S04]  /*87c0*/  LDL.LU R2, [R1+0x1ac] ;  /* 0x0001ac0001027983 */ /* 0x001f680000300800 */
[----:B------:R-:W5:Y:S01]  /*87d0*/  LDL.LU R10, [R1+0x1a8] ;  /* 0x0001a800010a7983 */ /* 0x000f620000300800 */
[----:B--2---:R-:W-:Y:S02]  /*87e0*/  ISETP.NE.AND P1, PT, R5, RZ, PT ;  /* 0x000000ff0500720c */ /* 0x004fe40003f25270 */
[----:B------:R-:W-:-:S04]  /*87f0*/  LOP3.LUT R5, RZ, R5, RZ, 0x33, !PT ;  /* 0x00000005ff057212 */ /* 0x000fc800078e33ff */
[----:B---3--:R-:W-:-:S05]  /*8800*/  SEL R0, R5, R8, !P1 ;  /* 0x0000000805007207 */ /* 0x008fca0004800000 */
[----:B------:R5:W-:Y:S04]  /*8810*/  STL [R1+0x78], R0 ;  /* 0x0000780001007387 */ /* 0x000be80000100800 */
[----:B------:R-:W2:Y:S04]  /*8820*/  LDL.LU R9, [R1+0x1a4] ;  /* 0x0001a40001097983 */ /* 0x000ea80000300800 */
[----:B------:R-:W3:Y:S01]  /*8830*/  LDL.LU R8, [R1+0x1a0] ;  /* 0x0001a00001087983 */ /* 0x000ee20000300800 */
[C---:B----4-:R-:W-:Y:S02]  /*8840*/  SEL R7, R5.reuse, R7, !P1 ;  /* 0x0000000705077207 */ /* 0x050fe40004800000 */
[----:B-----5:R-:W-:-:S03]  /*8850*/  SEL R0, R5, R6, !P1 ;  /* 0x0000000605007207 */ /* 0x020fc60004800000 */
[----:B------:R0:W-:Y:S04]  /*8860*/  STL [R1+0x7c], R7 ;  /* 0x00007c0701007387 */ /* 0x0001e80000100800 */
[----:B0-----:R-:W4:Y:S04]  /*8870*/  LDL.LU R7, [R1+0x114] ;  /* 0x0001140001077983 */ /* 0x001f280000300800 */
[----:B------:R0:W-:Y:S04]  /*8880*/  STL [R1+0x90], R0 ;  /* 0x0000900001007387 */ /* 0x0001e80000100800 */
[----:B------:R-:W5:Y:S01]  /*8890*/  LDL.LU R6, [R1+0x124] ;  /* 0x0001240001067983 */ /* 0x000f620000300800 */
[----:B------:R-:W-:-:S02]  /*88a0*/  SEL R15, R5, R15, !P1 ;  /* 0x0000000f050f7207 */ /* 0x000fc40004800000 */
[C---:B0-----:R-:W-:Y:S02]  /*88b0*/  SEL R0, R5.reuse, R4, !P1 ;  /* 0x0000000405007207 */ /* 0x041fe40004800000 */
[----:B------:R-:W5:Y:S04]  /*88c0*/  LDL.LU R4, [R1+0x128] ;  /* 0x0001280001047983 */ /* 0x000f680000300800 */
[----:B------:R0:W-:Y:S04]  /*88d0*/  STL [R1+0x94], R0 ;  /* 0x0000940001007387 */ /* 0x0001e80000100800 */
[----:B------:R-:W-:Y:S01]  /*88e0*/  STL [R1+0xc0], R15 ;  /* 0x0000c00f01007387 */ /* 0x000fe20000100800 */
[----:B0-----:R-:W-:-:S02]  /*88f0*/  SEL R0, R5, R14, !P1 ;  /* 0x0000000e05007207 */ /* 0x001fc40004800000 */
[C---:B------:R-:W-:Y:S02]  /*8900*/  SEL R14, R5.reuse, R27, !P1 ;  /* 0x0000001b050e7207 */ /* 0x040fe40004800000 */
[----:B------:R-:W5:Y:S04]  /*8910*/  LDL.LU R27, [R1+0x12c] ;  /* 0x00012c00011b7983 */ /* 0x000f680000300800 */
[----:B------:R0:W-:Y:S04]  /*8920*/  STL [R1+0xc4], R0 ;  /* 0x0000c40001007387 */ /* 0x0001e80000100800 */
[----:B------:R-:W-:Y:S01]  /*8930*/  STL [R1+0xc8], R14 ;  /* 0x0000c80e01007387 */ /* 0x000fe20000100800 */
[----:B0-----:R-:W-:-:S03]  /*8940*/  SEL R0, R5, R18, !P1 ;  /* 0x0000001205007207 */ /* 0x001fc60004800000 */
[----:B------:R-:W5:Y:S01]  /*8950*/  LDL.LU R18, [R1+0x130] ;  /* 0x0001300001127983 */ /* 0x000f620000300800 */
[----:B------:R-:W-:-:S03]  /*8960*/  SEL R13, R5, R13, !P1 ;  /* 0x0000000d050d7207 */ /* 0x000fc60004800000 */
[----:B------:R0:W-:Y:S04]  /*8970*/  STL [R1+0xcc], R0 ;  /* 0x0000cc0001007387 */ /* 0x0001e80000100800 */
[----:B------:R-:W5:Y:S04]  /*8980*/  LDL.LU R29, [R1+0x134] ;  /* 0x00013400011d7983 */ /* 0x000f680000300800 */
[----:B0-----:R-:W5:Y:S04]  /*8990*/  LDL.LU R0, [R1+0x138] ;  /* 0x0001380001007983 */ /* 0x001f680000300800 */
[----:B------:R0:W-:Y:S04]  /*89a0*/  STL [R1+0xd0], R13 ;  /* 0x0000d00d01007387 */ /* 0x0001e80000100800 */
[----:B------:R-:W5:Y:S04]  /*89b0*/  LDL.LU R21, [R1+0x13c] ;  /* 0x00013c0001157983 */ /* 0x000f680000300800 */
[----:B------:R-:W5:Y:S01]  /*89c0*/  LDL.LU R24, [R1+0x140] ;  /* 0x0001400001187983 */ /* 0x000f620000300800 */
[----:B0-----:R-:W-:-:S03]  /*89d0*/  SEL R13, R5, R12, !P1 ;  /* 0x0000000c050d7207 */ /* 0x001fc60004800000 */
[----:B------:R-:W5:Y:S01]  /*89e0*/  LDL.LU R16, [R1+0x144] ;  /* 0x0001440001107983 */ /* 0x000f620000300800 */
[----:B------:R-:W-:-:S03]  /*89f0*/  SEL R12, R5, R11, !P1 ;  /* 0x0000000b050c7207 */ /* 0x000fc60004800000 */
[----:B------:R-:W5:Y:S01]  /*8a00*/  LDL.LU R15, [R1+0x14c] ;  /* 0x00014c00010f7983 */ /* 0x000f620000300800 */
[----:B------:R-:W-:-:S03]  /*8a10*/  SEL R11, R5, R20, !P1 ;  /* 0x00000014050b7207 */ /* 0x000fc60004800000 */
[----:B------:R0:W-:Y:S01]  /*8a20*/  STL [R1+0xd4], R13 ;  /* 0x0000d40d01007387 */ /* 0x0001e20000100800 */
[----:B------:R-:W-:-:S03]  /*8a30*/  SEL R2, R5, R2, !P1 ;  /* 0x0000000205027207 */ /* 0x000fc60004800000 */
[----:B------:R-:W5:Y:S04]  /*8a40*/  LDL.LU R14, [R1+0x150] ;  /* 0x00015000010e7983 */ /* 0x000f680000300800 */
[----:B------:R1:W-:Y:S04]  /*8a50*/  STL [R1+0xd8], R12 ;  /* 0x0000d80c01007387 */ /* 0x0003e80000100800 */
[----:B0-----:R-:W5:Y:S01]  /*8a60*/  LDL.LU R13, [R1+0x160] ;  /* 0x00016000010d7983 */ /* 0x001f620000300800 */
[----:B------:R-:W-:-:S03]  /*8a70*/  SEL R10, R5, R10, !P1 ;  /* 0x0000000a050a7207 */ /* 0x000fc60004800000 */
[----:B------:R0:W-:Y:S04]  /*8a80*/  STL [R1+0xdc], R11 ;  /* 0x0000dc0b01007387 */ /* 0x0001e80000100800 */
[----:B-1----:R-:W5:Y:S04]  /*8a90*/  LDL.LU R12, [R1+0x164] ;  /* 0x00016400010c7983 */ /* 0x002f680000300800 */
[----:B0-----:R-:W5:Y:S04]  /*8aa0*/  LDL.LU R11, [R1+0x168] ;  /* 0x00016800010b7983 */ /* 0x001f680000300800 */
[----:B------:R-:W5:Y:S04]  /*8ab0*/  LDL.LU R20, [R1+0x16c] ;  /* 0x00016c0001147983 */ /* 0x000f680000300800 */
[----:B------:R-:W-:Y:S04]  /*8ac0*/  STL [R1+0xe0], R2 ;  /* 0x0000e00201007387 */ /* 0x000fe80000100800 */
[----:B------:R0:W-:Y:S04]  /*8ad0*/  STL [R1+0xe4], R10 ;  /* 0x0000e40a01007387 */ /* 0x0001e80000100800 */
[----:B0-----:R-:W5:Y:S01]  /*8ae0*/  LDL.LU R10, [R1+0x174] ;  /* 0x00017400010a7983 */ /* 0x001f620000300800 */
[----:B--2---:R-:W-:-:S03]  /*8af0*/  SEL R2, R5, R9, !P1 ;  /* 0x0000000905027207 */ /* 0x004fc60004800000 */
[----:B------:R-:W2:Y:S01]  /*8b00*/  LDL.LU R9, [R1+0x184] ;  /* 0x0001840001097983 */ /* 0x000ea20000300800 */
[----:B---3--:R-:W-:-:S03]  /*8b10*/  SEL R8, R5, R8, !P1 ;  /* 0x0000000805087207 */ /* 0x008fc60004800000 */
[----:B------:R-:W-:Y:S04]  /*8b20*/  STL [R1+0xe8], R2 ;  /* 0x0000e80201007387 */ /* 0x000fe80000100800 */
[----:B------:R0:W-:Y:S04]  /*8b30*/  STL [R1+0x110], R8 ;  /* 0x0001100801007387 */ /* 0x0001e80000100800 */
[----:B0-----:R-:W3:Y:S01]  /*8b40*/  LDL.LU R8, [R1+0x188] ;  /* 0x0001880001087983 */ /* 0x001ee20000300800 */
[----:B----4-:R-:W-:-:S05]  /*8b50*/  SEL R2, R5, R7, !P1 ;  /* 0x0000000705027207 */ /* 0x010fca0004800000 */
[----:B------:R0:W-:Y:S01]  /*8b60*/  STL [R1+0x114], R2 ;  /* 0x0001140201007387 */ /* 0x0001e20000100800 */
[----:B-----5:R-:W-:-:S03]  /*8b70*/  SEL R6, R5, R6, !P1 ;  /* 0x0000000605067207 */ /* 0x020fc60004800000 */
[----:B------:R-:W4:Y:S04]  /*8b80*/  LDL.LU R7, [R1+0x190] ;  /* 0x0001900001077983 */ /* 0x000f280000300800 */
[----:B------:R1:W-:Y:S01]  /*8b90*/  STL [R1+0x124], R6 ;  /* 0x0001240601007387 */ /* 0x0003e20000100800 */
[----:B0-----:R-:W-:-:S03]  /*8ba0*/  SEL R2, R5, R4, !P1 ;  /* 0x0000000405027207 */ /* 0x001fc60004800000 */
[----:B-1----:R-:W5:Y:S04]  /*8bb0*/  LDL.LU R6, [R1+0x194] ;  /* 0x0001940001067983 */ /* 0x002f680000300800 */
[----:B------:R0:W-:Y:S04]  /*8bc0*/  STL [R1+0x128], R2 ;  /* 0x0001280201007387 */ /* 0x0001e80000100800 */
[----:B------:R-:W5:Y:S01]  /*8bd0*/  LDL.LU R4, [R1+0x198] ;  /* 0x0001980001047983 */ /* 0x000f620000300800 */
[----:B0-----:R-:W-:-:S03]  /*8be0*/  SEL R2, R5, R27, !P1 ;  /* 0x0000001b05027207 */ /* 0x001fc60004800000 */
[----:B------:R-:W5:Y:S04]  /*8bf0*/  LDL.LU R27, [R1+0x19c] ;  /* 0x00019c00011b7983 */ /* 0x000f680000300800 */
[----:B------:R0:W-:Y:S02]  /*8c00*/  STL [R1+0x12c], R2 ;  /* 0x00012c0201007387 */ /* 0x0001e40000100800 */
[C---:B0-----:R-:W-:Y:S02]  /*8c10*/  SEL R2, R5.reuse, R18, !P1 ;  /* 0x0000001205027207 */ /* 0x041fe40004800000 */
[----:B------:R-:W5:Y:S01]  /*8c20*/  LDL.LU R18, [R1+0x18c] ;  /* 0x00018c0001127983 */ /* 0x000f620000300800 */
[----:B------:R-:W-:-:S03]  /*8c30*/  SEL R29, R5, R29, !P1 ;  /* 0x0000001d051d7207 */ /* 0x000fc60004800000 */
[----:B------:R0:W-:Y:S04]  /*8c40*/  STL [R1+0x130], R2 ;  /* 0x0001300201007387 */ /* 0x0001e80000100800 */
[----:B------:R-:W-:Y:S01]  /*8c50*/  STL [R1+0x134], R29 ;  /* 0x0001341d01007387 */ /* 0x000fe20000100800 */
[C---:B0-----:R-:W-:Y:S02]  /*8c60*/  SEL R2, R5.reuse, R0, !P1 ;  /* 0x0000000005027207 */ /* 0x041fe40004800000 */
[----:B------:R-:W-:-:S03]  /*8c70*/  SEL R0, R5, R21, !P1 ;  /* 0x0000001505007207 */ /* 0x000fc60004800000 */
[----:B------:R0:W-:Y:S01]  /*8c80*/  STL [R1+0x138], R2 ;  /* 0x0001380201007387 */ /* 0x0001e20000100800 */
[----:B------:R-:W-:-:S03]  /*8c90*/  SEL R21, R5, R24, !P1 ;  /* 0x0000001805157207 */ /* 0x000fc60004800000 */
[----:B------:R1:W-:Y:S01]  /*8ca0*/  STL [R1+0x13c], R0 ;  /* 0x00013c0001007387 */ /* 0x0003e20000100800 */
[----:B0-----:R-:W-:-:S03]  /*8cb0*/  SEL R2, R5, R16, !P1 ;  /* 0x0000001005027207 */ /* 0x001fc60004800000 */
[----:B------:R0:W-:Y:S01]  /*8cc0*/  STL [R1+0x140], R21 ;  /* 0x0001401501007387 */ /* 0x0001e20000100800 */
[----:B-1----:R-:W-:-:S03]  /*8cd0*/  SEL R0, R5, R15, !P1 ;  /* 0x0000000f05007207 */ /* 0x002fc60004800000 */
[----:B0-----:R-:W5:Y:S04]  /*8ce0*/  LDL.LU R21, [R1+0x180] ;  /* 0x0001800001157983 */ /* 0x001f680000300800 */
[----:B------:R0:W-:Y:S04]  /*8cf0*/  STL [R1+0x144], R2 ;  /* 0x0001440201007387 */ /* 0x0001e80000100800 */
[----:B------:R-:W5:Y:S04]  /*8d00*/  LDL.LU R24, [R1+0x17c] ;  /* 0x00017c0001187983 */ /* 0x000f680000300800 */
[----:B------:R1:W-:Y:S01]  /*8d10*/  STL [R1+0x14c], R0 ;  /* 0x00014c0001007387 */ /* 0x0003e20000100800 */
[----:B0-----:R-:W-:-:S03]  /*8d20*/  SEL R2, R5, R14, !P1 ;  /* 0x0000000e05027207 */ /* 0x001fc60004800000 */
[----:B------:R-:W5:Y:S01]  /*8d30*/  LDL.LU R16, [R1+0x178] ;  /* 0x0001780001107983 */ /* 0x000f620000300800 */
[C---:B------:R-:W-:Y:S02]  /*8d40*/  SEL R12, R5.reuse, R12, !P1 ;  /* 0x0000000c050c7207 */ /* 0x040fe40004800000 */
[C---:B-1----:R-:W-:Y:S01]  /*8d50*/  SEL R0, R5.reuse, R13, !P1 ;  /* 0x0000000d05007207 */ /* 0x042fe20004800000 */
[----:B------:R0:W-:Y:S04]  /*8d60*/  STL [R1+0x150], R2 ;  /* 0x0001500201007387 */ /* 0x0001e80000100800 */
[----:B------:R1:W-:Y:S01]  /*8d70*/  STL [R1+0x160], R0 ;  /* 0x0001600001007387 */ /* 0x0003e20000100800 */
[----:B0-----:R-:W-:-:S03]  /*8d80*/  SEL R2, R5, R11, !P1 ;  /* 0x0000000b05027207 */ /* 0x001fc60004800000 */
[----:B------:R-:W-:Y:S01]  /*8d90*/  STL [R1+0x164], R12 ;  /* 0x0001640c01007387 */ /* 0x000fe20000100800 */
[----:B-1----:R-:W-:-:S03]  /*8da0*/  SEL R0, R5, R20, !P1 ;  /* 0x0000001405007207 */ /* 0x002fc60004800000 */
[----:B------:R-:W5:Y:S04]  /*8db0*/  LDL.LU R20, [R1+0x170] ;  /* 0x0001700001147983 */ /* 0x000f680000300800 */
[----:B------:R0:W-:Y:S04]  /*8dc0*/  STL [R1+0x168], R2 ;  /* 0x0001680201007387 */ /* 0x0001e80000100800 */
[----:B------:R-:W5:Y:S04]  /*8dd0*/  LDL.LU R15, [R1+0x15c] ;  /* 0x00015c00010f7983 */ /* 0x000f680000300800 */
[----:B------:R2:W-:Y:S01]  /*8de0*/  STL [R1+0x16c], R0 ;  /* 0x00016c0001007387 */ /* 0x0005e20000100800 */
[----:B0-----:R-:W-:-:S03]  /*8df0*/  SEL R2, R5, R10, !P1 ;  /* 0x0000000a05027207 */ /* 0x001fc60004800000 */
[----:B------:R-:W5:Y:S04]  /*8e00*/  LDL.LU R14, [R1+0x158] ;  /* 0x00015800010e7983 */ /* 0x000f680000300800 */
[----:B------:R-:W5:Y:S04]  /*8e10*/  LDL.LU R13, [R1+0x154] ;  /* 0x00015400010d7983 */ /* 0x000f680000300800 */
[----:B------:R-:W-:Y:S04]  /*8e20*/  STL [R1+0x174], R2 ;  /* 0x0001740201007387 */ /* 0x000fe80000100800 */
[----:B------:R-:W5:Y:S01]  /*8e30*/  LDL.LU R12, [R1+0x148] ;  /* 0x00014800010c7983 */ /* 0x000f620000300800 */
[----:B--2---:R-:W-:-:S05]  /*8e40*/  SEL R0, R5, R9, !P1 ;  /* 0x0000000905007207 */ /* 0x004fca0004800000 */
[----:B------:R3:W-:Y:S04]  /*8e50*/  STL [R1+0x184], R0 ;  /* 0x0001840001007387 */ /* 0x0007e80000100800 */
[----:B------:R-:W2:Y:S04]  /*8e60*/  LDL.LU R11, [R1+0x120] ;  /* 0x00012000010b7983 */ /* 0x000ea80000300800 */
[----:B------:R-:W2:Y:S01]  /*8e70*/  LDL.LU R10, [R1+0x11c] ;  /* 0x00011c00010a7983 */ /* 0x000ea20000300800 */
[----:B---3--:R-:W-:-:S05]  /*8e80*/  SEL R0, R5, R8, !P1 ;  /* 0x0000000805007207 */ /* 0x008fca0004800000 */
[----:B------:R0:W-:Y:S01]  /*8e90*/  STL [R1+0x188], R0 ;  /* 0x0001880001007387 */ /* 0x0001e20000100800 */
[----:B----4-:R-:W-:-:S05]  /*8ea0*/  SEL R7, R5, R7, !P1 ;  /* 0x0000000705077207 */ /* 0x010fca0004800000 */
[----:B------:R-:W-:Y:S01]  /*8eb0*/  STL [R1+0x190], R7 ;  /* 0x0001900701007387 */ /* 0x000fe20000100800 */
[----:B-----5:R-:W-:-:S03]  /*8ec0*/  SEL R2, R5, R6, !P1 ;  /* 0x0000000605027207 */ /* 0x020fc60004800000 */
[----:B------:R-:W3:Y:S04]  /*8ed0*/  LDL.LU R6, [R1+0x118] ;  /* 0x0001180001067983 */ /* 0x000ee80000300800 */
[----:B------:R1:W-:Y:S01]  /*8ee0*/  STL [R1+0x194], R2 ;  /* 0x0001940201007387 */ /* 0x0003e20000100800 */
[----:B0-----:R-:W-:-:S05]  /*8ef0*/  SEL R0, R5, R4, !P1 ;  /* 0x0000000405007207 */ /* 0x001fca0004800000 */
[----:B------:R0:W-:Y:S01]  /*8f00*/  STL [R1+0x198], R0 ;  /* 0x0001980001007387 */ /* 0x0001e20000100800 */
[----:B-1----:R-:W-:-:S03]  /*8f10*/  SEL R2, R5, R27, !P1 ;  /* 0x0000001b05027207 */ /* 0x002fc60004800000 */
[----:B------:R-:W4:Y:S04]  /*8f20*/  LDL.LU R4, [R1+0x10c] ;  /* 0x00010c0001047983 */ /* 0x000f280000300800 */
[----:B------:R1:W-:Y:S04]  /*8f30*/  STL [R1+0x1a0], R2 ;  /* 0x0001a00201007387 */ /* 0x0003e80000100800 */
[----:B------:R-:W5:Y:S01]  /*8f40*/  LDL.LU R27, [R1+0xb8] ;  /* 0x0000b800011b7983 */ /* 0x000f620000300800 */
[----:B0-----:R-:W-:-:S03]  /*8f50*/  SEL R0, R5, R18, !P1 ;  /* 0x0000001205007207 */ /* 0x001fc60004800000 */
[----:B------:R-:W5:Y:S04]  /*8f60*/  LDL.LU R18, [R1+0xac] ;  /* 0x0000ac0001127983 */ /* 0x000f680000300800 */
[----:B------:R0:W-:Y:S04]  /*8f70*/  STL [R1+0x1a4], R0 ;  /* 0x0001a40001007387 */ /* 0x0001e80000100800 */
[----:B-1----:R-:W5:Y:S04]  /*8f80*/  LDL.LU R2, [R1+0x58] ;  /* 0x0000580001027983 */ /* 0x002f680000300800 */
[----:B------:R-:W5:Y:S04]  /*8f90*/  LDL.LU R9, [R1+0x34] ;  /* 0x0000340001097983 */ /* 0x000f680000300800 */
[----:B------:R-:W5:Y:S04]  /*8fa0*/  LDL.LU R8, [R1+0x1c] ;  /* 0x00001c0001087983 */ /* 0x000f680000300800 */
[----:B------:R-:W5:Y:S01]  /*8fb0*/  LDL.LU R7, [R1+0x18] ;  /* 0x0000180001077983 */ /* 0x000f620000300800 */
[----:B------:R-:W-:-:S05]  /*8fc0*/  SEL R21, R5, R21, !P1 ;  /* 0x0000001505157207 */ /* 0x000fca0004800000 */
[----:B------:R-:W-:Y:S01]  /*8fd0*/  STL [R1+0x1ac], R21 ;  /* 0x0001ac1501007387 */ /* 0x000fe20000100800 */
[----:B0-----:R-:W-:-:S03]  /*8fe0*/  SEL R0, R5, R24, !P1 ;  /* 0x0000001805007207 */ /* 0x001fc60004800000 */
[----:B------:R-:W5:Y:S04]  /*8ff0*/  LDL.LU R29, [R1+0x14] ;  /* 0x00001400011d7983 */ /* 0x000f680000300800 */
[----:B------:R0:W-:Y:S01]  /*9000*/  STL [R1+0x1b0], R0 ;  /* 0x0001b00001007387 */ /* 0x0001e20000100800 */
[----:B------:R-:W-:-:S03]  /*9010*/  SEL R16, R5, R16, !P1 ;  /* 0x0000001005107207 */ /* 0x000fc60004800000 */
[----:B0-----:R-:W5:Y:S04]  /*9020*/  LDL.LU R0, [R1+0x10] ;  /* 0x0000100001007983 */ /* 0x001f680000300800 */
[----:B------:R0:W-:Y:S04]  /*9030*/  STL [R1+0x1b4], R16 ;  /* 0x0001b41001007387 */ /* 0x0001e80000100800 */
[----:B------:R-:W5:Y:S04]  /*9040*/  LDL.LU R21, [R1+0xc] ;  /* 0x00000c0001157983 */ /* 0x000f680000300800 */
[----:B------:R-:W5:Y:S01]  /*9050*/  LDL.LU R24, [R1+0x8] ;  /* 0x0000080001187983 */ /* 0x000f620000300800 */
[----:B------:R-:W-:-:S03]  /*9060*/  SEL R20, R5, R20, !P1 ;  /* 0x0000001405147207 */ /* 0x000fc60004800000 */
[----:B0-----:R-:W5:Y:S04]  /*9070*/  LDL.LU R16, [R1+0x4] ;  /* 0x0000040001107983 */ /* 0x001f680000300800 */
[----:B------:R0:W-:Y:S01]  /*9080*/  STL [R1+0x1bc], R20 ;  /* 0x0001bc1401007387 */ /* 0x0001e20000100800 */
[----:B------:R-:W-:-:S03]  /*9090*/  SEL R15, R5, R15, !P1 ;  /* 0x0000000f050f7207 */ /* 0x000fc60004800000 */
[----:B0-----:R-:W5:Y:S01]  /*90a0*/  LDL.LU R20, [R1+0xce0] ;  /* 0x000ce00001147983 */ /* 0x001f620000300800 */
[----:B------:R-:W-:-:S03]  /*90b0*/  SEL R14, R5, R14, !P1 ;  /* 0x0000000e050e7207 */ /* 0x000fc60004800000 */
[----:B------:R0:W-:Y:S01]  /*90c0*/  STL [R1+0x1e0], R15 ;  /* 0x0001e00f01007387 */ /* 0x0001e20000100800 */
[C---:B------:R-:W-:Y:S02]  /*90d0*/  SEL R13, R5.reuse, R13, !P1 ;  /* 0x0000000d050d7207 */ /* 0x040fe40004800000 */
[C---:B------:R-:W-:Y:S01]  /*90e0*/  SEL R12, R5.reuse, R12, !P1 ;  /* 0x0000000c050c7207 */ /* 0x040fe20004800000 */
[----:B0-----:R-:W5:Y:S04]  /*90f0*/  LDL.LU R15, [R1+0x108] ;  /* 0x00010800010f7983 */ /* 0x001f680000300800 */
[----:B------:R0:W-:Y:S04]  /*9100*/  STL [R1+0x1dc], R14 ;  /* 0x0001dc0e01007387 */ /* 0x0001e80000100800 */
[----:B0-----:R-:W5:Y:S04]  /*9110*/  LDL.LU R14, [R1+0xbc] ;  /* 0x0000bc00010e7983 */ /* 0x001f680000300800 */
[----:B------:R0:W-:Y:S04]  /*9120*/  STL [R1+0x1d8], R13 ;  /* 0x0001d80d01007387 */ /* 0x0001e80000100800 */
[----:B0-----:R-:W5:Y:S04]  /*9130*/  LDL.LU R13, [R1+0xec] ;  /* 0x0000ec00010d7983 */ /* 0x001f680000300800 */
[----:B------:R0:W-:Y:S04]  /*9140*/  STL [R1+0x1d4], R12 ;  /* 0x0001d40c01007387 */ /* 0x0001e80000100800 */
[----:B0-----:R-:W5:Y:S01]  /*9150*/  LDL.LU R12, [R1+0x100] ;  /* 0x00010000010c7983 */ /* 0x001f620000300800 */
[----:B--2---:R-:W-:-:S02]  /*9160*/  SEL R11, R5, R11, !P1 ;  /* 0x0000000b050b7207 */ /* 0x004fc40004800000 */
[----:B------:R-:W-:-:S03]  /*9170*/  SEL R10, R5, R10, !P1 ;  /* 0x0000000a050a7207 */ /* 0x000fc60004800000 */
[----:B------:R0:W-:Y:S04]  /*9180*/  STL [R1+0x1d0], R11 ;  /* 0x0001d00b01007387 */ /* 0x0001e80000100800 */
[----:B0-----:R-:W2:Y:S04]  /*9190*/  LDL.LU R11, [R1+0x104] ;  /* 0x00010400010b7983 */ /* 0x001ea80000300800 */
[----:B------:R0:W-:Y:S04]  /*91a0*/  STL [R1+0x1cc], R10 ;  /* 0x0001cc0a01007387 */ /* 0x0001e80000100800 */
[----:B0-----:R-:W2:Y:S01]  /*91b0*/  LDL.LU R10, [R1+0xfc] ;  /* 0x0000fc00010a7983 */ /* 0x001ea20000300800 */
[----:B---3--:R-:W-:-:S05]  /*91c0*/  SEL R6, R5, R6, !P1 ;  /* 0x0000000605067207 */ /* 0x008fca0004800000 */
[----:B------:R0:W-:Y:S01]  /*91d0*/  STL [R1+0x1c8], R6 ;  /* 0x0001c80601007387 */ /* 0x0001e20000100800 */
[----:B----4-:R-:W-:-:S03]  /*91e0*/  SEL R4, R5, R4, !P1 ;  /* 0x0000000405047207 */ /* 0x010fc60004800000 */
[----:B0-----:R-:W3:Y:S04]  /*91f0*/  LDL.LU R6, [R1+0xf4] ;  /* 0x0000f40001067983 */ /* 0x001ee80000300800 */
[----:B------:R0:W-:Y:S01]  /*9200*/  STL [R1+0x1c4], R4 ;  /* 0x0001c40401007387 */ /* 0x0001e20000100800 */
[----:B-----5:R-:W-:-:S03]  /*9210*/  SEL R27, R5, R27, !P1 ;  /* 0x0000001b051b7207 */ /* 0x020fc60004800000 */
[----:B0-----:R-:W4:Y:S01]  /*9220*/  LDL.LU R4, [R1+0xf8] ;  /* 0x0000f80001047983 */ /* 0x001f220000300800 */
[----:B------:R-:W-:-:S03]  /*9230*/  SEL R18, R5, R18, !P1 ;  /* 0x0000001205127207 */ /* 0x000fc60004800000 */
[----:B------:R0:W-:Y:S04]  /*9240*/  STL [R1+0x1c0], R27 ;  /* 0x0001c01b01007387 */ /* 0x0001e80000100800 */
[----:B0-----:R-:W5:Y:S04]  /*9250*/  LDL.LU R27, [R1+0xcdc] ;  /* 0x000cdc00011b7983 */ /* 0x001f680000300800 */
[----:B------:R0:W-:Y:S04]  /*9260*/  STL [R1+0x1b8], R18 ;  /* 0x0001b81201007387 */ /* 0x0001e80000100800 */
[----:B0-----:R-:W4:Y:S01]  /*9270*/  LDL.LU R18, [R1+0xcd8] ;  /* 0x000cd80001127983 */ /* 0x001f220000300800 */
[----:B------:R-:W-:-:S02]  /*9280*/  SEL R2, R5, R2, !P1 ;  /* 0x0000000205027207 */ /* 0x000fc40004800000 */
[C---:B------:R-:W-:Y:S02]  /*9290*/  SEL R9, R5.reuse, R9, !P1 ;  /* 0x0000000905097207 */ /* 0x040fe40004800000 */
[C---:B------:R-:W-:Y:S01]  /*92a0*/  SEL R8, R5.reuse, R8, !P1 ;  /* 0x0000000805087207 */ /* 0x040fe20004800000 */
[----:B------:R0:W-:Y:S04]  /*92b0*/  STL [R1+0x1a8], R2 ;  /* 0x0001a80201007387 */ /* 0x0001e80000100800 */
[----:B------:R1:W-:Y:S01]  /*92c0*/  STL [R1+0x19c], R9 ;  /* 0x00019c0901007387 */ /* 0x0003e20000100800 */
[----:B0-----:R-:W-:-:S03]  /*92d0*/  SEL R2, R5, R7, !P1 ;  /* 0x0000000705027207 */ /* 0x001fc60004800000 */
[----:B-1----:R-:W4:Y:S04]  /*92e0*/  LDL.LU R9, [R1+0xf0] ;  /* 0x0000f00001097983 */ /* 0x002f280000300800 */
[----:B------:R0:W-:Y:S04]  /*92f0*/  STL [R1+0x18c], R8 ;  /* 0x00018c0801007387 */ /* 0x0001e80000100800 */
[----:B0-----:R-:W4:Y:S04]  /*9300*/  LDL.LU R8, [R1+0xb4] ;  /* 0x0000b40001087983 */ /* 0x001f280000300800 */
[----:B------:R0:W-:Y:S04]  /*9310*/  STL [R1+0x180], R2 ;  /* 0x0001800201007387 */ /* 0x0001e80000100800 */
[----:B------:R-:W4:Y:S01]  /*9320*/  LDL.LU R7, [R1+0xb0] ;  /* 0x0000b00001077983 */ /* 0x000f220000300800 */
[----:B0-----:R-:W-:-:S02]  /*9330*/  SEL R2, R5, R29, !P1 ;  /* 0x0000001d05027207 */ /* 0x001fc40004800000 */
[----:B------:R-:W-:-:S03]  /*9340*/  SEL R29, R5, R0, !P1 ;  /* 0x00000000051d7207 */ /* 0x000fc60004800000 */
[----:B------:R0:W-:Y:S01]  /*9350*/  STL [R1+0x17c], R2 ;  /* 0x00017c0201007387 */ /* 0x0001e20000100800 */
[C---:B------:R-:W-:Y:S02]  /*9360*/  SEL R0, R5.reuse, R24, !P1 ;  /* 0x0000001805007207 */ /* 0x040fe40004800000 */
[C---:B------:R-:W-:Y:S01]  /*9370*/  SEL R16, R5.reuse, R16, !P1 ;  /* 0x0000001005107207 */ /* 0x040fe20004800000 */
[----:B------:R-:W-:Y:S01]  /*9380*/  STL [R1+0x178], R29 ;  /* 0x0001781d01007387 */ /* 0x000fe20000100800 */
[----:B0-----:R-:W-:-:S05]  /*9390*/  SEL R2, R5, R21, !P1 ;  /* 0x0000001505027207 */ /* 0x001fca0004800000 */
[----:B------:R-:W-:Y:S04]  /*93a0*/  STL [R1+0x170], R2 ;  /* 0x0001700201007387 */ /* 0x000fe80000100800 */
[----:B------:R-:W-:Y:S04]  /*93b0*/  STL [R1+0x15c], R0 ;  /* 0x00015c0001007387 */ /* 0x000fe80000100800 */
[----:B------:R0:W-:Y:S02]  /*93c0*/  STL [R1+0x158], R16 ;  /* 0x0001581001007387 */ /* 0x0001e40000100800 */
[----:B0-----:R-:W-:-:S02]  /*93d0*/  SEL R16, R5, R20, !P1 ;  /* 0x0000001405107207 */ /* 0x001fc40004800000 */
[C---:B------:R-:W-:Y:S02]  /*93e0*/  SEL R12, R5.reuse, R12, !P1 ;  /* 0x0000000c050c7207 */ /* 0x040fe40004800000 */
[C---:B--2---:R-:W-:Y:S02]  /*93f0*/  SEL R11, R5.reuse, R11, !P1 ;  /* 0x0000000b050b7207 */ /* 0x044fe40004800000 */
[C---:B---3--:R-:W-:Y:S02]  /*9400*/  SEL R6, R5.reuse, R6, !P1 ;  /* 0x0000000605067207 */ /* 0x048fe40004800000 */
[C---:B-----5:R-:W-:Y:S02]  /*9410*/  SEL R0, R5.reuse, R27, !P1 ;  /* 0x0000001b05007207 */ /* 0x060fe40004800000 */
[----:B----4-:R-:W-:-:S05]  /*9420*/  SEL R2, R5, R18, !P1 ;  /* 0x0000001205027207 */ /* 0x010fca0004800000 */
[----:B------:R0:W-:Y:S04]  /*9430*/  STL [R1+0x154], R2 ;  /* 0x0001540201007387 */ /* 0x0001e80000100800 */
[----:B------:R1:W-:Y:S01]  /*9440*/  STL [R1+0x148], R0 ;  /* 0x0001480001007387 */ /* 0x0003e20000100800 */
[----:B0-----:R-:W-:-:S03]  /*9450*/  SEL R2, R5, R15, !P1 ;  /* 0x0000000f05027207 */ /* 0x001fc60004800000 */
[----:B------:R-:W-:Y:S01]  /*9460*/  STL [R1+0x120], R16 ;  /* 0x0001201001007387 */ /* 0x000fe20000100800 */
[----:B-1----:R-:W-:-:S03]  /*9470*/  SEL R0, R5, R14, !P1 ;  /* 0x0000000e05007207 */ /* 0x002fc60004800000 */
[----:B------:R-:W2:Y:S04]  /*9480*/  LDL.LU R20, [R1+0x64] ;  /* 0x0000640001147983 */ /* 0x000ea80000300800 */
[----:B------:R0:W-:Y:S04]  /*9490*/  STL [R1+0x11c], R2 ;  /* 0x00011c0201007387 */ /* 0x0001e80000100800 */
[----:B------:R-:W3:Y:S04]  /*94a0*/  LDL.LU R27, [R1+0xa8] ;  /* 0x0000a800011b7983 */ /* 0x000ee80000300800 */
[----:B------:R1:W-:Y:S04]  /*94b0*/  STL [R1+0x118], R0 ;  /* 0x0001180001007387 */ /* 0x0003e80000100800 */
[----:B------:R-:W4:Y:S04]  /*94c0*/  LDL.LU R18, [R1+0x68] ;  /* 0x0000680001127983 */ /* 0x000f280000300800 */
[----:B0-----:R-:W5:Y:S01]  /*94d0*/  LDL.LU R2, [R1+0x70] ;  /* 0x0000700001027983 */ /* 0x001f620000300800 */
[----:B-1----:R-:W-:-:S05]  /*94e0*/  SEL R0, R5, R13, !P1 ;  /* 0x0000000d05007207 */ /* 0x002fca0004800000 */
[----:B------:R0:W-:Y:S04]  /*94f0*/  STL [R1+0x10c], R0 ;  /* 0x00010c0001007387 */ /* 0x0001e80000100800 */
[----:B------:R-:W-:Y:S01]  /*9500*/  STL [R1+0x108], R12 ;  /* 0x0001080c01007387 */ /* 0x000fe20000100800 */
[----:B------:R-:W-:-:S03]  /*9510*/  SEL R4, R5, R4, !P1 ;  /* 0x0000000405047207 */ /* 0x000fc60004800000 */
[----:B------:R-:W5:Y:S01]  /*9520*/  LDL.LU R29, [R1+0xa0] ;  /* 0x0000a000011d7983 */ /* 0x000f620000300800 */
[----:B0-----:R-:W-:-:S03]  /*9530*/  SEL R0, R5, R10, !P1 ;  /* 0x0000000a05007207 */ /* 0x001fc60004800000 */
[----:B------:R-:W-:Y:S04]  /*9540*/  STL [R1+0x104], R11 ;  /* 0x0001040b01007387 */ /* 0x000fe80000100800 */
[----:B------:R0:W-:Y:S04]  /*9550*/  STL [R1+0x100], R0 ;  /* 0x0001000001007387 */ /* 0x0001e80000100800 */
[----:B0-----:R-:W5:Y:S04]  /*9560*/  LDL.LU R0, [R1+0xa4] ;  /* 0x0000a40001007983 */ /* 0x001f680000300800 */
[----:B------:R0:W-:Y:S04]  /*9570*/  STL [R1+0xfc], R6 ;  /* 0x0000fc0601007387 */ /* 0x0001e80000100800 */
[----:B------:R-:W5:Y:S04]  /*9580*/  LDL.LU R21, [R1+0x98] ;  /* 0x0000980001157983 */ /* 0x000f680000300800 */
[----:B------:R-:W5:Y:S04]  /*9590*/  LDL.LU R24, [R1+0x84] ;  /* 0x0000840001187983 */ /* 0x000f680000300800 */
[----:B------:R1:W-:Y:S04]  /*95a0*/  STL [R1+0xf8], R4 ;  /* 0x0000f80401007387 */ /* 0x0003e80000100800 */
[----:B------:R-:W5:Y:S04]  /*95b0*/  LDL.LU R16, [R1+0x8c] ;  /* 0x00008c0001107983 */ /* 0x000f680000300800 */
[----:B------:R-:W5:Y:S04]  /*95c0*/  LDL.LU R15, [R1+0x74] ;  /* 0x00007400010f7983 */ /* 0x000f680000300800 */
[----:B0-----:R-:W5:Y:S04]  /*95d0*/  LDL.LU R6, [R1+0x60] ;  /* 0x0000600001067983 */ /* 0x001f680000300800 */
[----:B-1----:R-:W5:Y:S01]  /*95e0*/  LDL.LU R4, [R1+0x5c] ;  /* 0x00005c0001047983 */ /* 0x002f620000300800 */
[----:B------:R-:W-:-:S02]  /*95f0*/  SEL R9, R5, R9, !P1 ;  /* 0x0000000905097207 */ /* 0x000fc40004800000 */
[C---:B------:R-:W-:Y:S02]  /*9600*/  SEL R8, R5.reuse, R8, !P1 ;  /* 0x0000000805087207 */ /* 0x040fe40004800000 */
[C---:B------:R-:W-:Y:S01]  /*9610*/  SEL R7, R5.reuse, R7, !P1 ;  /* 0x0000000705077207 */ /* 0x040fe20004800000 */
[----:B------:R0:W-:Y:S01]  /*9620*/  STL [R1+0xf4], R9 ;  /* 0x0000f40901007387 */ /* 0x0001e20000100800 */
[----:B------:R-:W-:-:S03]  /*9630*/  SEL R3, R5, R3, !P1 ;  /* 0x0000000305037207 */ /* 0x000fc60004800000 */
[----:B------:R1:W-:Y:S04]  /*9640*/  STL [R1+0xf0], R8 ;  /* 0x0000f00801007387 */ /* 0x0003e80000100800 */
[----:B------:R-:W5:Y:S04]  /*9650*/  LDL.LU R14, [R1+0x54] ;  /* 0x00005400010e7983 */ /* 0x000f680000300800 */
[----:B------:R0:W-:Y:S04]  /*9660*/  STL [R1+0xec], R7 ;  /* 0x0000ec0701007387 */ /* 0x0001e80000100800 */
[----:B------:R-:W5:Y:S04]  /*9670*/  LDL.LU R13, [R1+0x3c] ;  /* 0x00003c00010d7983 */ /* 0x000f680000300800 */
[----:B------:R0:W-:Y:S04]  /*9680*/  STL [R1+0xbc], R3 ;  /* 0x0000bc0301007387 */ /* 0x0001e80000100800 */
[----:B------:R-:W5:Y:S04]  /*9690*/  LDL.LU R12, [R1+0x40] ;  /* 0x00004000010c7983 */ /* 0x000f680000300800 */
[----:B------:R-:W5:Y:S04]  /*96a0*/  LDL.LU R11, [R1+0x50] ;  /* 0x00005000010b7983 */ /* 0x000f680000300800 */
[----:B------:R-:W5:Y:S04]  /*96b0*/  LDL.LU R10, [R1+0x9c] ;  /* 0x00009c00010a7983 */ /* 0x000f680000300800 */
[----:B0-----:R-:W5:Y:S04]  /*96c0*/  LDL.LU R9, [R1+0x4c] ;  /* 0x00004c0001097983 */ /* 0x001f680000300800 */
[----:B-1----:R-:W5:Y:S04]  /*96d0*/  LDL.LU R8, [R1+0x48] ;  /* 0x0000480001087983 */ /* 0x002f680000300800 */
[----:B------:R-:W5:Y:S04]  /*96e0*/  LDL.LU R7, [R1+0x88] ;  /* 0x0000880001077983 */ /* 0x000f680000300800 */
[----:B------:R-:W5:Y:S01]  /*96f0*/  LDL.LU R3, [R1+0x6c] ;  /* 0x00006c0001037983 */ /* 0x000f620000300800 */
[----:B--2---:R-:W-:-:S05]  /*9700*/  SEL R20, R5, R20, !P1 ;  /* 0x0000001405147207 */ /* 0x004fca0004800000 */
[----:B------:R0:W-:Y:S01]  /*9710*/  STL [R1+0xb8], R20 ;  /* 0x0000b81401007387 */ /* 0x0001e20000100800 */
[----:B---3--:R-:W-:-:S03]  /*9720*/  SEL R27, R5, R27, !P1 ;  /* 0x0000001b051b7207 */ /* 0x008fc60004800000 */
[----:B0-----:R-:W2:Y:S01]  /*9730*/  LDL.LU R20, [R1+0x44] ;  /* 0x0000440001147983 */ /* 0x001ea20000300800 */
[----:B----4-:R-:W-:-:S03]  /*9740*/  SEL R18, R5, R18, !P1 ;  /* 0x0000001205127207 */ /* 0x010fc60004800000 */
[----:B------:R0:W-:Y:S01]  /*9750*/  STL [R1+0xb4], R27 ;  /* 0x0000b41b01007387 */ /* 0x0001e20000100800 */
[----:B-----5:R-:W-:-:S03]  /*9760*/  SEL R2, R5, R2, !P1 ;  /* 0x0000000205027207 */ /* 0x020fc60004800000 */
[----:B0-----:R-:W3:Y:S04]  /*9770*/  LDL.LU R27, [R1+0x2c] ;  /* 0x00002c00011b7983 */ /* 0x001ee80000300800 */
[----:B------:R0:W-:Y:S01]  /*9780*/  STL [R1+0xb0], R18 ;  /* 0x0000b01201007387 */ /* 0x0001e20000100800 */
[----:B------:R-:W-:-:S03]  /*9790*/  SEL R29, R5, R29, !P1 ;  /* 0x0000001d051d7207 */ /* 0x000fc60004800000 */
[----:B0-----:R-:W4:Y:S04]  /*97a0*/  LDL.LU R18, [R1+0x30] ;  /* 0x0000300001127983 */ /* 0x001f280000300800 */
[----:B------:R0:W-:Y:S01]  /*97b0*/  STL [R1+0xac], R2 ;  /* 0x0000ac0201007387 */ /* 0x0001e20000100800 */
[----:B------:R-:W-:-:S03]  /*97c0*/  SEL R0, R5, R0, !P1 ;  /* 0x0000000005007207 */ /* 0x000fc60004800000 */
[----:B0-----:R-:W5:Y:S01]  /*97d0*/  LDL.LU R2, [R1+0x28] ;  /* 0x0000280001027983 */ /* 0x001f620000300800 */
[----:B------:R-:W-:-:S03]  /*97e0*/  SEL R21, R5, R21, !P1 ;  /* 0x0000001505157207 */ /* 0x000fc60004800000 */
[----:B------:R0:W-:Y:S01]  /*97f0*/  STL [R1+0xa8], R29 ;  /* 0x0000a81d01007387 */ /* 0x0001e20000100800 */
[----:B------:R-:W-:-:S03]  /*9800*/  SEL R24, R5, R24, !P1 ;  /* 0x0000001805187207 */ /* 0x000fc60004800000 */
[----:B0-----:R-:W2:Y:S01]  /*9810*/  LDL.LU R29, [R1+0x20] ;  /* 0x00002000011d7983 */ /* 0x001ea20000300800 */
[----:B------:R-:W-:-:S03]  /*9820*/  SEL R16, R5, R16, !P1 ;  /* 0x0000001005107207 */ /* 0x000fc60004800000 */
[----:B------:R0:W-:Y:S01]  /*9830*/  STL [R1+0xa4], R0 ;  /* 0x0000a40001007387 */ /* 0x0001e20000100800 */
[C---:B------:R-:W-:Y:S02]  /*9840*/  SEL R15, R5.reuse, R15, !P1 ;  /* 0x0000000f050f7207 */ /* 0x040fe40004800000 */
[C---:B------:R-:W-:Y:S01]  /*9850*/  SEL R6, R5.reuse, R6, !P1 ;  /* 0x0000000605067207 */ /* 0x040fe20004800000 */
[----:B0-----:R-:W2:Y:S04]  /*9860*/  LDL.LU R0, [R1+0x24] ;  /* 0x0000240001007983 */ /* 0x001ea80000300800 */
[----:B------:R0:W-:Y:S01]  /*9870*/  STL [R1+0xa0], R21 ;  /* 0x0000a01501007387 */ /* 0x0001e20000100800 */
[----:B------:R-:W-:-:S03]  /*9880*/  SEL R4, R5, R4, !P1 ;  /* 0x0000000405047207 */ /* 0x000fc60004800000 */
[----:B0-----:R-:W2:Y:S04]  /*9890*/  LDL.LU R21, [R1+0xcd4] ;  /* 0x000cd40001157983 */ /* 0x001ea80000300800 */
[----:B------:R0:W-:Y:S04]  /*98a0*/  STL [R1+0x98], R24 ;  /* 0x0000981801007387 */ /* 0x0001e80000100800 */
        /* <DEDUP_REMOVED lines=8> */
[----:B0-----:R-:W3:Y:S01]  /*9930*/  LDL.LU R4, [R1+0xcc0] ;  /* 0x000cc00001047983 */ /* 0x001ee20000300800 */
[----:B------:R-:W-:-:S02]  /*9940*/  SEL R14, R5, R14, !P1 ;  /* 0x0000000e050e7207 */ /* 0x000fc40004800000 */
[C---:B------:R-:W-:Y:S02]  /*9950*/  SEL R13, R5.reuse, R13, !P1 ;  /* 0x0000000d050d7207 */ /* 0x040fe40004800000 */
[C---:B------:R-:W-:Y:S02]  /*9960*/  SEL R12, R5.reuse, R12, !P1 ;  /* 0x0000000c050c7207 */ /* 0x040fe40004800000 */
[C---:B------:R-:W-:Y:S02]  /*9970*/  SEL R11, R5.reuse, R11, !P1 ;  /* 0x0000000b050b7207 */ /* 0x040fe40004800000 */
[C---:B------:R-:W-:Y:S02]  /*9980*/  SEL R10, R5.reuse, R10, !P1 ;  /* 0x0000000a050a7207 */ /* 0x040fe40004800000 */
[C---:B------:R-:W-:Y:S02]  /*9990*/  SEL R9, R5.reuse, R9, !P1 ;  /* 0x0000000905097207 */ /* 0x040fe40004800000 */
[----:B------:R-:W-:-:S02]  /*99a0*/  SEL R8, R5, R8, !P1 ;  /* 0x0000000805087207 */ /* 0x000fc40004800000 */
[C---:B------:R-:W-:Y:S02]  /*99b0*/  SEL R7, R5.reuse, R7, !P1 ;  /* 0x0000000705077207 */ /* 0x040fe40004800000 */
[C---:B--2---:R-:W-:Y:S02]  /*99c0*/  SEL R6, R5.reuse, R6, !P1 ;  /* 0x0000000605067207 */ /* 0x044fe40004800000 */
[----:B---3--:R-:W-:-:S05]  /*99d0*/  SEL R4, R5, R4, !P1 ;  /* 0x0000000405047207 */ /* 0x008fca0004800000 */
[----:B------:R0:W-:Y:S04]  /*99e0*/  STL [R1+0x68], R4 ;  /* 0x0000680401007387 */ /* 0x0001e80000100800 */
[----:B0-----:R-:W2:Y:S04]  /*99f0*/  LDL.LU R4, [R1+0x38] ;  /* 0x0000380001047983 */ /* 0x001ea80000300800 */
[----:B------:R0:W-:Y:S04]  /*9a00*/  STL [R1+0x64], R6 ;  /* 0x0000640601007387 */ /* 0x0001e80000100800 */
[----:B0-----:R-:W3:Y:S04]  /*9a10*/  LDL.LU R6, [R1+0x80] ;  /* 0x0000800001067983 */ /* 0x001ee80000300800 */
[----:B------:R0:W-:Y:S04]  /*9a20*/  STL [R1+0x60], R14 ;  /* 0x0000600e01007387 */ /* 0x0001e80000100800 */
[----:B0-----:R-:W2:Y:S04]  /*9a30*/  LDL.LU R14, [R1+0xcbc] ;  /* 0x000cbc00010e7983 */ /* 0x001ea80000300800 */
[----:B------:R0:W-:Y:S04]  /*9a40*/  STL [R1+0x5c], R13 ;  /* 0x00005c0d01007387 */ /* 0x0001e80000100800 */
[----:B0-----:R-:W4:Y:S04]  /*9a50*/  LDL.LU R13, [R1+0xcb8] ;  /* 0x000cb800010d7983 */ /* 0x001f280000300800 */
        /* <DEDUP_REMOVED lines=11> */
[----:B0-----:R-:W4:Y:S01]  /*9b10*/  LDL.LU R7, [R1+0xca0] ;  /* 0x000ca00001077983 */ /* 0x001f220000300800 */
[----:B-----5:R-:W-:-:S02]  /*9b20*/  SEL R2, R5, R2, !P1 ;  /* 0x0000000205027207 */ /* 0x020fc40004800000 */
[C---:B------:R-:W-:Y:S02]  /*9b30*/  SEL R29, R5.reuse, R29, !P1 ;  /* 0x0000001d051d7207 */ /* 0x040fe40004800000 */
[C---:B------:R-:W-:Y:S02]  /*9b40*/  SEL R15, R5.reuse, R15, !P1 ;  /* 0x0000000f050f7207 */ /* 0x040fe40004800000 */
[C---:B------:R-:W-:Y:S02]  /*9b50*/  SEL R16, R5.reuse, R16, !P1 ;  /* 0x0000001005107207 */ /* 0x040fe40004800000 */
[----:B---3--:R-:W-:-:S05]  /*9b60*/  SEL R6, R5, R6, !P1 ;  /* 0x0000000605067207 */ /* 0x008fca0004800000 */
[----:B------:R2:W-:Y:S02]  /*9b70*/  STL [R1+0x3c], R6 ;  /* 0x00003c0601007387 */ /* 0x0005e40000100800 */
[C---:B--2---:R-:W-:Y:S02]  /*9b80*/  SEL R6, R5.reuse, R4, !P1 ;  /* 0x0000000405067207 */ /* 0x044fe40004800000 */
[----:B------:R-:W-:-:S03]  /*9b90*/  SEL R4, R5, R3, !P1 ;  /* 0x0000000305047207 */ /* 0x000fc60004800000 */
[----:B------:R-:W-:Y:S04]  /*9ba0*/  STL [R1+0x38], R6 ;  /* 0x0000380601007387 */ /* 0x000fe80000100800 */
[----:B------:R0:W-:Y:S02]  /*9bb0*/  STL [R1+0x34], R4 ;  /* 0x0000340401007387 */ /* 0x0001e40000100800 */
[C---:B0-----:R-:W-:Y:S02]  /*9bc0*/  SEL R4, R5.reuse, R20, !P1 ;  /* 0x0000001405047207 */ /* 0x041fe40004800000 */
[C---:B----4-:R-:W-:Y:S02]  /*9bd0*/  SEL R13, R5.reuse, R13, !P1 ;  /* 0x0000000d050d7207 */ /* 0x050fe40004800000 */
[----:B------:R-:W-:-:S02]  /*9be0*/  SEL R14, R5, R14, !P1 ;  /* 0x0000000e050e7207 */ /* 0x000fc40004800000 */
[C---:B------:R-:W-:Y:S02]  /*9bf0*/  SEL R12, R5.reuse, R12, !P1 ;  /* 0x0000000c050c7207 */ /* 0x040fe40004800000 */
[C---:B------:R-:W-:Y:S02]  /*9c00*/  SEL R11, R5.reuse, R11, !P1 ;  /* 0x0000000b050b7207 */ /* 0x040fe40004800000 */
[C---:B------:R-:W-:Y:S02]  /*9c10*/  SEL R6, R5.reuse, R8, !P1 ;  /* 0x0000000805067207 */ /* 0x040fe40004800000 */
[----:B------:R-:W-:-:S05]  /*9c20*/  SEL R3, R5, R7, !P1 ;  /* 0x0000000705037207 */ /* 0x000fca0004800000 */
[----:B------:R0:W-:Y:S04]  /*9c30*/  STL [R1+0x1c], R3 ;  /* 0x00001c0301007387 */ /* 0x0001e80000100800 */
[----:B------:R1:W-:Y:S01]  /*9c40*/  STL [R1+0x18], R6 ;  /* 0x0000180601007387 */ /* 0x0003e20000100800 */
[----:B0-----:R-:W-:-:S03]  /*9c50*/  SEL R3, R5, R9, !P1 ;  /* 0x0000000905037207 */ /* 0x001fc60004800000 */
[----:B------:R0:W-:Y:S01]  /*9c60*/  STL [R1+0x14], R4 ;  /* 0x0000140401007387 */ /* 0x0001e20000100800 */
[----:B-1----:R-:W-:-:S03]  /*9c70*/  SEL R6, R5, R10, !P1 ;  /* 0x0000000a05067207 */ /* 0x002fc60004800000 */
[----:B------:R1:W-:Y:S01]  /*9c80*/  STL [R1+0x10], R3 ;  /* 0x0000100301007387 */ /* 0x0003e20000100800 */
[----:B0-----:R-:W-:-:S03]  /*9c90*/  SEL R4, R5, R27, !P1 ;  /* 0x0000001b05047207 */ /* 0x001fc60004800000 */
[----:B------:R-:W-:Y:S01]  /*9ca0*/  STL [R1+0xc], R6 ;  /* 0x00000c0601007387 */ /* 0x000fe20000100800 */
[----:B-1----:R-:W-:-:S03]  /*9cb0*/  SEL R3, R5, R18, !P1 ;  /* 0x0000001205037207 */ /* 0x002fc60004800000 */
[----:B------:R0:W-:Y:S01]  /*9cc0*/  STL [R1+0x8], R4 ;  /* 0x0000080401007387 */ /* 0x0001e20000100800 */
[----:B------:R-:W-:-:S03]  /*9cd0*/  SEL R27, R5, R0, !P1 ;  /* 0x00000000051b7207 */ /* 0x000fc60004800000 */
[----:B------:R-:W-:Y:S04]  /*9ce0*/  STL [R1+0xc14], R2 ;  /* 0x000c140201007387 */ /* 0x000fe80000100800 */
[----:B------:R-:W-:Y:S04]  /*9cf0*/  STL [R1+0x4], R3 ;  /* 0x0000040301007387 */ /* 0x000fe80000100800 */
[----:B------:R1:W-:Y:S04]  /*9d00*/  STL [R1+0xc18], R29 ;  /* 0x000c181d01007387 */ /* 0x0003e80000100800 */
[----:B------:R-:W2:Y:S04]  /*9d10*/  LDL.LU R0, [R1+0x1e4] ;  /* 0x0001e40001007983 */ /* 0x000ea80000300800 */
[----:B0-----:R-:W3:Y:S04]  /*9d20*/  LDL.LU R4, [R1+0x78] ;  /* 0x0000780001047983 */ /* 0x001ee80000300800 */
[----:B------:R-:W4:Y:S04]  /*9d30*/  LDL.LU R6, [R1+0x90] ;  /* 0x0000900001067983 */ /* 0x000f280000300800 */
[----:B------:R-:W5:Y:S04]  /*9d40*/  LDL.LU R7, [R1+0x94] ;  /* 0x0000940001077983 */ /* 0x000f680000300800 */
[----:B------:R-:W5:Y:S04]  /*9d50*/  LDL.LU R8, [R1+0xc0] ;  /* 0x0000c00001087983 */ /* 0x000f680000300800 */
[----:B------:R-:W5:Y:S04]  /*9d60*/  LDL.LU R9, [R1+0xc4] ;  /* 0x0000c40001097983 */ /* 0x000f680000300800 */
[----:B------:R-:W5:Y:S04]  /*9d70*/  LDL.LU R10, [R1+0xc8] ;  /* 0x0000c800010a7983 */ /* 0x000f680000300800 */
[----:B------:R-:W5:Y:S04]  /*9d80*/  LDL.LU R18, [R1+0xcc] ;  /* 0x0000cc0001127983 */ /* 0x000f680000300800 */
[----:B------:R-:W5:Y:S04]  /*9d90*/  LDL.LU R20, [R1+0xd0] ;  /* 0x0000d00001147983 */ /* 0x000f680000300800 */
[----:B-1----:R-:W5:Y:S04]  /*9da0*/  LDL.LU R29, [R1+0x110] ;  /* 0x00011000011d7983 */ /* 0x002f680000300800 */
[----:B------:R-:W5:Y:S04]  /*9db0*/  LDL.LU R2, [R1+0x114] ;  /* 0x0001140001027983 */ /* 0x000f680000300800 */
[----:B------:R0:W-:Y:S04]  /*9dc0*/  STL [R1+0xc1c], R27 ;  /* 0x000c1c1b01007387 */ /* 0x0001e80000100800 */
[----:B0-----:R-:W5:Y:S04]  /*9dd0*/  LDL.LU R27, [R1+0xe8] ;  /* 0x0000e800011b7983 */ /* 0x001f680000300800 */
        /* <DEDUP_REMOVED lines=11> */
[----:B0-----:R-:W5:Y:S01]  /*9e90*/  LDL.LU R16, [R1+0x7c] ;  /* 0x00007c0001107983 */ /* 0x001f620000300800 */
[----:B------:R-:W0:Y:S01]  /*9ea0*/  S2R R3, SR_TID.X ;  /* 0x0000000000037919 */ /* 0x000e220000002100 */
[----:B------:R-:W-:Y:S01]  /*9eb0*/  @!P2 IMAD.MOV R28, RZ, RZ, -R28 ;  /* 0x000000ffff1ca224 */ /* 0x000fe200078e0a1c */
[C---:B------:R-:W-:Y:S01]  /*9ec0*/  SEL R24, R5.reuse, R24, !P1 ;  /* 0x0000001805187207 */ /* 0x040fe20004800000 */
        /* <DEDUP_REMOVED lines=8> */
[----:B------:R-:W-:Y:S01]  /*9f50*/  STL [R1+0xc38], R24 ;  /* 0x000c381801007387 */ /* 0x000fe20000100800 */
[----:B------:R-:W-:-:S02]  /*9f60*/  SEL R23, R5, R23, !P1 ;  /* 0x0000001705177207 */ /* 0x000fc40004800000 */
[C---:B------:R-:W-:Y:S01]  /*9f70*/  SEL R25, R5.reuse, R25, !P1 ;  /* 0x0000001905197207 */ /* 0x040fe20004800000 */
[----:B------:R-:W-:Y:S01]  /*9f80*/  STL [R1+0xc3c], R21 ;  /* 0x000c3c1501007387 */ /* 0x000fe20000100800 */
[C---:B------:R-:W-:Y:S02]  /*9f90*/  SEL R26, R5.reuse, R26, !P1 ;  /* 0x0000001a051a7207 */ /* 0x040fe40004800000 */
[----:B------:R-:W-:Y:S01]  /*9fa0*/  SEL R22, R5, R22, !P1 ;  /* 0x0000001605167207 */ /* 0x000fe20004800000 */
[----:B------:R-:W-:Y:S04]  /*9fb0*/  STL [R1+0xc40], R17 ;  /* 0x000c401101007387 */ /* 0x000fe80000100800 */
[----:B------:R-:W-:Y:S01]  /*9fc0*/  STL [R1+0xc44], R19 ;  /* 0x000c441301007387 */ /* 0x000fe20000100800 */
[----:B0-----:R-:W-:-:S05]  /*9fd0*/  LOP3.LUT R3, R3, 0x3f, RZ, 0xc0, !PT ;  /* 0x0000003f03037812 */ /* 0x001fca00078ec0ff */
[----:B------:R-:W-:Y:S01]  /*9fe0*/  IMAD R3, R3, UR6, RZ ;  /* 0x0000000603037c24 */ /* 0x000fe2000f8e02ff */
[----:B------:R-:W-:Y:S04]  /*9ff0*/  STL [R1+0xc48], R28 ;  /* 0x000c481c01007387 */ /* 0x000fe80000100800 */
[----:B------:R-:W-:Y:S01]  /*a000*/  LEA.HI.X.SX32 R3, R3, UR15, 0x1, P4 ;  /* 0x0000000f03037c11 */ /* 0x000fe2000a0f0eff */
[----:B------:R-:W-:Y:S04]  /*a010*/  STL [R1+0xc4c], R23 ;  /* 0x000c4c1701007387 */ /* 0x000fe80000100800 */
[----:B------:R-:W-:Y:S04]  /*a020*/  STL [R1+0xc50], R25 ;  /* 0x000c501901007387 */ /* 0x000fe80000100800 */
[----:B------:R-:W-:Y:S04]  /*a030*/  STL [R1+0xc54], R26 ;  /* 0x000c541a01007387 */ /* 0x000fe80000100800 */
[----:B------:R-:W-:Y:S04]  /*a040*/  STL [R1+0xc58], R22 ;  /* 0x000c581601007387 */ /* 0x000fe80000100800 */
[----:B------:R-:W-:Y:S01]  /*a050*/  STL [R1+0xc5c], R3 ;  /* 0x000c5c0301007387 */ /* 0x000fe20000100800 */
[----:B--2---:R-:W-:-:S02]  /*a060*/  IMAD R0, R0, UR7, RZ ;  /* 0x0000000700007c24 */ /* 0x004fc4000f8e02ff */
[----:B---3--:R-:W-:-:S03]  /*a070*/  IMAD R4, R4, UR10, RZ ;  /* 0x0000000a04047c24 */ /* 0x008fc6000f8e02ff */
[----:B------:R-:W-:Y:S01]  /*a080*/  STL [R1+0xc60], R0 ;  /* 0x000c600001007387 */ /* 0x000fe20000100800 */
[----:B----4-:R-:W-:-:S03]  /*a090*/  IMAD R6, R6, UR10, RZ ;  /* 0x0000000a06067c24 */ /* 0x010fc6000f8e02ff */
[----:B------:R0:W-:Y:S01]  /*a0a0*/  STL [R1+0xc64], R4 ;  /* 0x000c640401007387 */ /* 0x0001e20000100800 */
[----:B-----5:R-:W-:Y:S02]  /*a0b0*/  IMAD R7, R7, UR10, RZ ;  /* 0x0000000a07077c24 */ /* 0x020fe4000f8e02ff */
[----:B------:R-:W-:Y:S02]  /*a0c0*/  IMAD R8, R8, UR10, RZ ;  /* 0x0000000a08087c24 */ /* 0x000fe4000f8e02ff */
[----:B------:R-:W-:Y:S02]  /*a0d0*/  IMAD R9, R9, UR10, RZ ;  /* 0x0000000a09097c24 */ /* 0x000fe4000f8e02ff */
[----:B------:R-:W-:Y:S02]  /*a0e0*/  IMAD R10, R10, UR10, RZ ;  /* 0x0000000a0a0a7c24 */ /* 0x000fe4000f8e02ff */
[----:B------:R-:W-:Y:S02]  /*a0f0*/  IMAD R18, R18, UR10, RZ ;  /* 0x0000000a12127c24 */ /* 0x000fe4000f8e02ff */
[----:B------:R-:W-:-:S02]  /*a100*/  IMAD R20, R20, UR10, RZ ;  /* 0x0000000a14147c24 */ /* 0x000fc4000f8e02ff */
[----:B0-----:R-:W-:Y:S02]  /*a110*/  IMAD R4, R13, UR10, RZ ;  /* 0x0000000a0d047c24 */ /* 0x001fe4000f8e02ff */
[----:B------:R-:W-:Y:S02]  /*a120*/  IMAD R0, R14, UR10, RZ ;  /* 0x0000000a0e007c24 */ /* 0x000fe4000f8e02ff */
[----:B------:R-:W-:Y:S02]  /*a130*/  IMAD R3, R15, UR10, RZ ;  /* 0x0000000a0f037c24 */ /* 0x000fe4000f8e02ff */
[----:B------:R-:W-:-:S05]  /*a140*/  IMAD R5, R16, UR10, RZ ;  /* 0x0000000a10057c24 */ /* 0x000fca000f8e02ff */
[----:B------:R-:W-:Y:S04]  /*a150*/  STL [R1+0xc68], R5 ;  /* 0x000c680501007387 */ /* 0x000fe80000100800 */
[----:B------:R-:W-:Y:S04]  /*a160*/  STL [R1+0xc6c], R6 ;  /* 0x000c6c0601007387 */ /* 0x000fe80000100800 */
[----:B------:R-:W-:Y:S04]  /*a170*/  STL [R1+0xc70], R7 ;  /* 0x000c700701007387 */ /* 0x000fe80000100800 */
[----:B------:R-:W-:Y:S04]  /*a180*/  STL [R1+0xc74], R8 ;  /* 0x000c740801007387 */ /* 0x000fe80000100800 */
[----:B------:R-:W-:Y:S04]  /*a190*/  STL [R1+0xc78], R9 ;  /* 0x000c780901007387 */ /* 0x000fe80000100800 */
[----:B------:R-:W-:Y:S04]  /*a1a0*/  STL [R1+0xc7c], R10 ;  /* 0x000c7c0a01007387 */ /* 0x000fe80000100800 */
[----:B------:R-:W-:Y:S04]  /*a1b0*/  STL [R1+0xc80], R18 ;  /* 0x000c801201007387 */ /* 0x000fe80000100800 */
[----:B------:R-:W-:Y:S04]  /*a1c0*/  STL [R1+0xc84], R20 ;  /* 0x000c841401007387 */ /* 0x000fe80000100800 */
[----:B------:R0:W-:Y:S04]  /*a1d0*/  STL [R1+0x20], R3 ;  /* 0x0000200301007387 */ /* 0x0001e80000100800 */
[----:B------:R1:W-:Y:S04]  /*a1e0*/  STL [R1+0x24], R0 ;  /* 0x0000240001007387 */ /* 0x0003e80000100800 */
[----:B------:R2:W-:Y:S01]  /*a1f0*/  STL [R1+0x28], R4 ;  /* 0x0000280401007387 */ /* 0x0005e20000100800 */
[----:B0-----:R-:W-:-:S02]  /*a200*/  IMAD R3, R12, UR10, RZ ;  /* 0x0000000a0c037c24 */ /* 0x001fc4000f8e02ff */
[----:B-1----:R-:W-:-:S03]  /*a210*/  IMAD R0, R11, UR10, RZ ;  /* 0x0000000a0b007c24 */ /* 0x002fc6000f8e02ff */
[----:B------:R0:W-:Y:S01]  /*a220*/  STL [R1+0x2c], R3 ;  /* 0x00002c0301007387 */ /* 0x0001e20000100800 */
[----:B--2---:R-:W-:-:S03]  /*a230*/  IMAD R4, R27, UR10, RZ ;  /* 0x0000000a1b047c24 */ /* 0x004fc6000f8e02ff */
[----:B------:R1:W-:Y:S04]  /*a240*/  STL [R1+0x30], R0 ;  /* 0x0000300001007387 */ /* 0x0003e80000100800 */
[----:B------:R-:W-:Y:S04]  /*a250*/  STL [R1+0x44], R4 ;  /* 0x0000440401007387 */ /* 0x000fe80000100800 */
[----:B------:R-:W2:Y:S01]  /*a260*/  LDL.LU R20, [R1+0x12c] ;  /* 0x00012c0001147983 */ /* 0x000ea20000300800 */
[----:B0-----:R-:W-:Y:S02]  /*a270*/  IMAD R3, R29, UR10, RZ ;  /* 0x0000000a1d037c24 */ /* 0x001fe4000f8e02ff */
[----:B-1----:R-:W-:-:S03]  /*a280*/  IMAD R0, R2, UR10, RZ ;  /* 0x0000000a02007c24 */ /* 0x002fc6000f8e02ff */
[----:B------:R-:W-:Y:S04]  /*a290*/  STL [R1+0x6c], R3 ;  /* 0x00006c0301007387 */ /* 0x000fe80000100800 */
[----:B--2---:R0:W-:Y:S04]  /*a2a0*/  STL [R1+0xc98], R20 ;  /* 0x000c981401007387 */ /* 0x0041e80000100800 */
[----:B------:R-:W-:Y:S04]  /*a2b0*/  STL [R1+0x78], R0 ;  /* 0x0000780001007387 */ /* 0x000fe80000100800 */
[----:B0-----:R-:W2:Y:S04]  /*a2c0*/  LDL.LU R20, [R1+0x128] ;  /* 0x0001280001147983 */ /* 0x001ea80000300800 */
[----:B--2---:R0:W-:Y:S04]  /*a2d0*/  STL [R1+0xc9c], R20 ;  /* 0x000c9c1401007387 */ /* 0x0041e80000100800 */
[----:B0-----:R-:W2:Y:S04]  /*a2e0*/  LDL.LU R20, [R1+0x124] ;  /* 0x0001240001147983 */ /* 0x001ea80000300800 */
[----:B------:R-:W3:Y:S04]  /*a2f0*/  LDL.LU R18, [R1+0x130] ;  /* 0x0001300001127983 */ /* 0x000ee80000300800 */
[----:B------:R-:W4:Y:S04]  /*a300*/  LDL.LU R10, [R1+0x134] ;  /* 0x00013400010a7983 */ /* 0x000f280000300800 */
[----:B------:R-:W5:Y:S04]  /*a310*/  LDL.LU R9, [R1+0x138] ;  /* 0x0001380001097983 */ /* 0x000f680000300800 */
[----:B------:R-:W3:Y:S04]  /*a320*/  LDL.LU R8, [R1+0x13c] ;  /* 0x00013c0001087983 */ /* 0x000ee80000300800 */
        /* <DEDUP_REMOVED lines=23> */
[----:B------:R-:W3:Y:S01]  /*a4a0*/  LDL.LU R2, [R1+0x1d4] ;  /* 0x0001d40001027983 */ /* 0x000ee20000300800 */
[----:B--2---:R-:W-:-:S05]  /*a4b0*/  IMAD R20, R20, UR10, RZ ;  /* 0x0000000a14147c24 */ /* 0x004fca000f8e02ff */
[----:B------:R0:W-:Y:S04]  /*a4c0*/  STL [R1+0x7c], R20 ;  /* 0x00007c1401007387 */ /* 0x0001e80000100800 */
[----:B0-----:R-:W2:Y:S02]  /*a4d0*/  LDL.LU R20, [R1+0xc9c] ;  /* 0x000c9c0001147983 */ /* 0x001ea40000300800 */
[----:B--2---:R-:W-:-:S05]  /*a4e0*/  IMAD R20, R20, UR10, RZ ;  /* 0x0000000a14147c24 */ /* 0x004fca000f8e02ff */
[----:B------:R0:W-:Y:S04]  /*a4f0*/  STL [R1+0x80], R20 ;  /* 0x0000801401007387 */ /* 0x0001e80000100800 */
[----:B0-----:R-:W2:Y:S01]  /*a500*/  LDL.LU R20, [R1+0xc98] ;  /* 0x000c980001147983 */ /* 0x001ea20000300800 */
[----:B---3--:R-:W-:Y:S02]  /*a510*/  IMAD R4, R4, UR10, RZ ;  /* 0x0000000a04047c24 */ /* 0x008fe4000f8e02ff */
[----:B--2---:R-:W-:-:S05]  /*a520*/  IMAD R20, R20, UR10, RZ ;  /* 0x0000000a14147c24 */ /* 0x004fca000f8e02ff */
[----:B------:R0:W-:Y:S02]  /*a530*/  STL [R1+0x88], R20 ;  /* 0x0000881401007387 */ /* 0x0001e40000100800 */
[----:B0-----:R-:W-:Y:S02]  /*a540*/  IMAD R20, R18, UR10, RZ ;  /* 0x0000000a12147c24 */ /* 0x001fe4000f8e02ff */
[----:B----4-:R-:W-:Y:S02]  /*a550*/  IMAD R18, R10, UR10, RZ ;  /* 0x0000000a0a127c24 */ /* 0x010fe4000f8e02ff */
[----:B-----5:R-:W-:Y:S02]  /*a560*/  IMAD R10, R9, UR10, RZ ;  /* 0x0000000a090a7c24 */ /* 0x020fe4000f8e02ff */
[----:B------:R-:W-:Y:S01]  /*a570*/  IMAD R9, R8, UR10, RZ ;  /* 0x0000000a08097c24 */ /* 0x000fe2000f8e02ff */
[----:B------:R-:W-:Y:S01]  /*a580*/  STL [R1+0x90], R20 ;  /* 0x0000901401007387 */ /* 0x000fe20000100800 */
[----:B------:R-:W-:-:S02]  /*a590*/  IMAD R8, R7, UR10, RZ ;  /* 0x0000000a07087c24 */ /* 0x000fc4000f8e02ff */
[----:B------:R-:W-:Y:S01]  /*a5a0*/  IMAD R7, R6, UR10, RZ ;  /* 0x0000000a06077c24 */ /* 0x000fe2000f8e02ff */
[----:B------:R-:W-:Y:S01]  /*a5b0*/  STL [R1+0x94], R18 ;  /* 0x0000941201007387 */ /* 0x000fe20000100800 */
[----:B------:R-:W-:-:S03]  /*a5c0*/  IMAD R6, R5, UR10, RZ ;  /* 0x0000000a05067c24 */ /* 0x000fc6000f8e02ff */
[----:B------:R-:W-:Y:S01]  /*a5d0*/  STL [R1+0x9c], R10 ;  /* 0x00009c0a01007387 */ /* 0x000fe20000100800 */
[----:B------:R-:W-:-:S03]  /*a5e0*/  IMAD R5, R0, UR10, RZ ;  /* 0x0000000a00057c24 */ /* 0x000fc6000f8e02ff */
[----:B------:R-:W-:Y:S01]  /*a5f0*/  STL [R1+0xc0], R9 ;  /* 0x0000c00901007387 */ /* 0x000fe20000100800 */
[----:B------:R-:W-:-:S03]  /*a600*/  IMAD R0, R3, UR10, RZ ;  /* 0x0000000a03007c24 */ /* 0x000fc6000f8e02ff */
[----:B------:R-:W-:Y:S04]  /*a610*/  STL [R1+0xc4], R8 ;  /* 0x0000c40801007387 */ /* 0x000fe80000100800 */
[----:B------:R-:W-:Y:S04]  /*a620*/  STL [R1+0xc8], R7 ;  /* 0x0000c80701007387 */ /* 0x000fe80000100800 */
[----:B------:R-:W-:Y:S04]  /*a630*/  STL [R1+0xcc], R6 ;  /* 0x0000cc0601007387 */ /* 0x000fe80000100800 */
[----:B------:R0:W-:Y:S01]  /*a640*/  STL [R1+0xd0], R4 ;  /* 0x0000d00401007387 */ /* 0x0001e20000100800 */
[----:B------:R-:W-:-:S03]  /*a650*/  IMAD R3, R26, UR10, RZ ;  /* 0x0000000a1a037c24 */ /* 0x000fc6000f8e02ff */
[----:B------:R-:W-:Y:S01]  /*a660*/  STL [R1+0xd4], R5 ;  /* 0x0000d40501007387 */ /* 0x000fe20000100800 */
[----:B0-----:R-:W-:-:S03]  /*a670*/  IMAD R4, R22, UR10, RZ ;  /* 0x0000000a16047c24 */ /* 0x001fc6000f8e02ff */
[----:B------:R0:W-:Y:S04]  /*a680*/  STL [R1+0xd8], R0 ;  /* 0x0000d80001007387 */ /* 0x0001e80000100800 */
[----:B------:R1:W-:Y:S01]  /*a690*/  STL [R1+0xdc], R4 ;  /* 0x0000dc0401007387 */ /* 0x0003e20000100800 */
[----:B0-----:R-:W-:-:S03]  /*a6a0*/  IMAD R0, R25, UR10, RZ ;  /* 0x0000000a19007c24 */ /* 0x001fc6000f8e02ff */
[----:B------:R0:W-:Y:S01]  /*a6b0*/  STL [R1+0xe0], R3 ;  /* 0x0000e00301007387 */ /* 0x0001e20000100800 */
[----:B-1----:R-:W-:-:S03]  /*a6c0*/  IMAD R4, R23, UR10, RZ ;  /* 0x0000000a17047c24 */ /* 0x002fc6000f8e02ff */
[----:B------:R1:W-:Y:S04]  /*a6d0*/  STL [R1+0xe4], R0 ;  /* 0x0000e40001007387 */ /* 0x0003e80000100800 */
[----:B------:R2:W-:Y:S01]  /*a6e0*/  STL [R1+0xe8], R4 ;  /* 0x0000e80401007387 */ /* 0x0005e20000100800 */
[----:B0-----:R-:W-:Y:S02]  /*a6f0*/  IMAD R3, R28, UR10, RZ ;  /* 0x0000000a1c037c24 */ /* 0x001fe4000f8e02ff */
[----:B-1----:R-:W-:-:S03]  /*a700*/  IMAD R0, R19, UR10, RZ ;  /* 0x0000000a13007c24 */ /* 0x002fc6000f8e02ff */
[----:B------:R0:W-:Y:S01]  /*a710*/  STL [R1+0x110], R3 ;  /* 0x0001100301007387 */ /* 0x0001e20000100800 */
[----:B--2---:R-:W-:-:S03]  /*a720*/  IMAD R4, R17, UR10, RZ ;  /* 0x0000000a11047c24 */ /* 0x004fc6000f8e02ff */
        /* <DEDUP_REMOVED lines=161> */
[----:B----4-:R-:W-:Y:S02]  /*b140*/  IMAD R10, R10, UR10, RZ ;  /* 0x0000000a0a0a7c24 */ /* 0x010fe4000f8e02ff */
[----:B-----5:R-:W-:Y:S02]  /*b150*/  IMAD R9, R9, UR10, RZ ;  /* 0x0000000a09097c24 */ /* 0x020fe4000f8e02ff */
[----:B------:R-:W-:-:S02]  /*b160*/  IMAD R8, R8, UR10, RZ ;  /* 0x0000000a08087c24 */ /* 0x000fc4000f8e02ff */
[----:B------:R-:W-:Y:S02]  /*b170*/  IMAD R7, R7, UR10, RZ ;  /* 0x0000000a07077c24 */ /* 0x000fe4000f8e02ff */
[----:B------:R-:W-:Y:S02]  /*b180*/  IMAD R6, R6, UR10, RZ ;  /* 0x0000000a06067c24 */ /* 0x000fe4000f8e02ff */
[----:B------:R-:W-:Y:S02]  /*b190*/  IMAD R5, R5, UR10, RZ ;  /* 0x0000000a05057c24 */ /* 0x000fe4000f8e02ff */
[----:B------:R-:W-:Y:S02]  /*b1a0*/  IMAD R4, R4, UR10, RZ ;  /* 0x0000000a04047c24 */ /* 0x000fe4000f8e02ff */
[----:B------:R-:W-:Y:S02]  /*b1b0*/  IMAD R0, R0, UR10, RZ ;  /* 0x0000000a00007c24 */ /* 0x000fe4000f8e02ff */
        /* <DEDUP_REMOVED lines=19> */
[----:B--2---:R-:W-:-:S05]  /*b2f0*/  IMAD R20, R20, UR10, RZ ;  /* 0x0000000a14147c24 */ /* 0x004fca000f8e02ff */
[----:B------:R0:W-:Y:S04]  /*b300*/  STL [R1+0xac], R20 ;  /* 0x0000ac1401007387 */ /* 0x0001e80000100800 */
[----:B0-----:R-:W2:Y:S04]  /*b310*/  LDL.LU R20, [R1+0xc84] ;  /* 0x000c840001147983 */ /* 0x001ea80000300800 */
[----:B------:R0:W-:Y:S04]  /*b320*/  STL [R1+0xa8], R18 ;  /* 0x0000a81201007387 */ /* 0x0001e80000100800 */
[----:B0-----:R-:W3:Y:S04]  /*b330*/  LDL.LU R18, [R1+0xc80] ;  /* 0x000c800001127983 */ /* 0x001ee80000300800 */
[----:B------:R0:W-:Y:S04]  /*b340*/  STL [R1+0xa4], R10 ;  /* 0x0000a40a01007387 */ /* 0x0001e80000100800 */
[----:B0-----:R-:W4:Y:S04]  /*b350*/  LDL.LU R10, [R1+0xc7c] ;  /* 0x000c7c00010a7983 */ /* 0x001f280000300800 */
[----:B------:R0:W-:Y:S04]  /*b360*/  STL [R1+0xa0], R9 ;  /* 0x0000a00901007387 */ /* 0x0001e80000100800 */
[----:B0-----:R-:W5:Y:S04]  /*b370*/  LDL.LU R9, [R1+0xc78] ;  /* 0x000c780001097983 */ /* 0x001f680000300800 */
        /* <DEDUP_REMOVED lines=50> */
[----:B--2---:R-:W-:-:S02]  /*b6a0*/  IMAD R21, R21, UR10, RZ ;  /* 0x0000000a15157c24 */ /* 0x004fc4000f8e02ff */
[----:B---3--:R-:W-:Y:S02]  /*b6b0*/  IMAD R24, R24, UR10, RZ ;  /* 0x0000000a18187c24 */ /* 0x008fe4000f8e02ff */
[----:B----4-:R-:W-:Y:S02]  /*b6c0*/  IMAD R16, R16, UR10, RZ ;  /* 0x0000000a10107c24 */ /* 0x010fe4000f8e02ff */
[----:B-----5:R-:W-:Y:S02]  /*b6d0*/  IMAD R15, R15, UR10, RZ ;  /* 0x0000000a0f0f7c24 */ /* 0x020fe4000f8e02ff */
[----:B------:R-:W-:Y:S02]  /*b6e0*/  IMAD R14, R14, UR10, RZ ;  /* 0x0000000a0e0e7c24 */ /* 0x000fe4000f8e02ff */
[----:B------:R-:W-:-:S05]  /*b6f0*/  IMAD R2, R2, UR10, RZ ;  /* 0x0000000a02027c24 */ /* 0x000fca000f8e02ff */
[----:B------:R0:W-:Y:S04]  /*b700*/  STL [R1], R2 ;  /* 0x0000000201007387 */ /* 0x0001e80000100800 */
[----:B0-----:R-:W2:Y:S01]  /*b710*/  LDL.LU R2, [R1+0xc10] ;  /* 0x000c100001027983 */ /* 0x001ea20000300800 */
[----:B------:R-:W-:Y:S02]  /*b720*/  IMAD R29, R29, UR10, RZ ;  /* 0x0000000a1d1d7c24 */ /* 0x000fe4000f8e02ff */
[----:B------:R-:W-:Y:S02]  /*b730*/  IMAD R27, R27, UR10, RZ ;  /* 0x0000000a1b1b7c24 */ /* 0x000fe4000f8e02ff */
[----:B------:R-:W-:Y:S02]  /*b740*/  IMAD R11, R11, UR10, RZ ;  /* 0x0000000a0b0b7c24 */ /* 0x000fe4000f8e02ff */
[----:B------:R-:W-:Y:S01]  /*b750*/  IMAD R12, R12, UR10, RZ ;  /* 0x0000000a0c0c7c24 */ /* 0x000fe2000f8e02ff */
[----:B------:R-:W-:Y:S01]  /*b760*/  STL [R1+0xbdc], R29 ;  /* 0x000bdc1d01007387 */ /* 0x000fe20000100800 */
[----:B------:R-:W-:-:S03]  /*b770*/  IMAD R13, R13, UR10, RZ ;  /* 0x0000000a0d0d7c24 */ /* 0x000fc6000f8e02ff */
[----:B------:R-:W-:Y:S04]  /*b780*/  STL [R1+0xbe0], R27 ;  /* 0x000be01b01007387 */ /* 0x000fe80000100800 */
[----:B------:R-:W-:Y:S04]  /*b790*/  STL [R1+0xbe4], R11 ;  /* 0x000be40b01007387 */ /* 0x000fe80000100800 */
[----:B------:R-:W-:Y:S04]  /*b7a0*/  STL [R1+0xbe8], R12 ;  /* 0x000be80c01007387 */ /* 0x000fe80000100800 */
[----:B------:R-:W-:Y:S04]  /*b7b0*/  STL [R1+0xbec], R13 ;  /* 0x000bec0d01007387 */ /* 0x000fe80000100800 */
[----:B------:R-:W-:Y:S04]  /*b7c0*/  STL [R1+0xbf0], R14 ;  /* 0x000bf00e01007387 */ /* 0x000fe80000100800 */
[----:B------:R0:W-:Y:S04]  /*b7d0*/  STL [R1+0xbf4], R15 ;  /* 0x000bf40f01007387 */ /* 0x0001e80000100800 */
[----:B0-----:R-:W3:Y:S04]  /*b7e0*/  LDL.LU R15, [R1+0x2c] ;  /* 0x00002c00010f7983 */ /* 0x001ee80000300800 */
[----:B------:R0:W-:Y:S04]  /*b7f0*/  STL [R1+0xbf8], R16 ;  /* 0x000bf81001007387 */ /* 0x0001e80000100800 */
[----:B0-----:R-:W4:Y:S04]  /*b800*/  LDL.LU R16, [R1+0x28] ;  /* 0x0000280001107983 */ /* 0x001f280000300800 */
[----:B------:R0:W-:Y:S04]  /*b810*/  STL [R1+0xbfc], R24 ;  /* 0x000bfc1801007387 */ /* 0x0001e80000100800 */
[----:B0-----:R-:W5:Y:S04]  /*b820*/  LDL.LU R24, [R1+0x24] ;  /* 0x0000240001187983 */ /* 0x001f680000300800 */
[----:B------:R0:W-:Y:S04]  /*b830*/  STL [R1+0xc00], R21 ;  /* 0x000c001501007387 */ /* 0x0001e80000100800 */
[----:B0-----:R-:W3:Y:S01]  /*b840*/  LDL.LU R21, [R1+0x20] ;  /* 0x0000200001157983 */ /* 0x001ee20000300800 */
[----:B------:R-:W-:-:S02]  /*b850*/  IMAD R17, R17, UR10, RZ ;  /* 0x0000000a11117c24 */ /* 0x000fc4000f8e02ff */
[----:B------:R-:W-:Y:S02]  /*b860*/  IMAD R19, R19, UR10, RZ ;  /* 0x0000000a13137c24 */ /* 0x000fe4000f8e02ff */
[----:B------:R-:W-:Y:S01]  /*b870*/  IMAD R28, R28, UR10, RZ ;  /* 0x0000000a1c1c7c24 */ /* 0x000fe2000f8e02ff */
[----:B------:R-:W-:Y:S01]  /*b880*/  STL [R1+0xc04], R17 ;  /* 0x000c041101007387 */ /* 0x000fe20000100800 */
[----:B------:R-:W-:-:S03]  /*b890*/  IADD3 R12, P0, PT, R0, UR12, RZ ;  /* 0x0000000c000c7c10 */ /* 0x000fc6000ff1e0ff */
[----:B------:R-:W-:Y:S04]  /*b8a0*/  STL [R1+0xc08], R19 ;  /* 0x000c081301007387 */ /* 0x000fe80000100800 */
[----:B------:R-:W-:Y:S04]  /*b8b0*/  STL [R1+0xc0c], R28 ;  /* 0x000c0c1c01007387 */ /* 0x000fe80000100800 */
[----:B------:R-:W3:Y:S04]  /*b8c0*/  LDL.LU R14, [R1+0x30] ;  /* 0x00003000010e7983 */ /* 0x000ee80000300800 */
[----:B------:R0:W-:Y:S01]  /*b8d0*/  STL [R1+0x3dc], R12 ;  /* 0x0003dc0c01007387 */ /* 0x0001e20000100800 */
[----:B--2---:R-:W-:-:S02]  /*b8e0*/  IADD3 R11, P1, PT, R4, R2, RZ ;  /* 0x00000002040b7210 */ /* 0x004fc40007f3e0ff */
[----:B0-----:R-:W-:-:S03]  /*b8f0*/  IADD3 R12, P6, PT, R5, R2, RZ ;  /* 0x00000002050c7210 */ /* 0x001fc60007fde0ff */
[----:B------:R0:W-:Y:S04]  /*b900*/  STL [R1+0xaec], R11 ;  /* 0x000aec0b01007387 */ /* 0x0001e80000100800 */
[----:B------:R-:W2:Y:S01]  /*b910*/  LDL.LU R13, [R1+0x44] ;  /* 0x00004400010d7983 */ /* 0x000ea20000300800 */
[----:B0-----:R-:W-:-:S03]  /*b920*/  IADD3 R11, P5, PT, R6, R2, RZ ;  /* 0x00000002060b7210 */ /* 0x001fc60007fbe0ff */
[----:B------:R0:W-:Y:S04]  /*b930*/  STL [R1+0xad8], R12 ;  /* 0x000ad80c01007387 */ /* 0x0001e80000100800 */
[----:B------:R1:W-:Y:S04]  /*b940*/  STL [R1+0xadc], R11 ;  /* 0x000adc0b01007387 */ /* 0x0003e80000100800 */
[----:B0-----:R-:W2:Y:S01]  /*b950*/  LDL.LU R12, [R1+0x6c] ;  /* 0x00006c00010c7983 */ /* 0x001ea20000300800 */
[-C--:B------:R-:W-:Y:S02]  /*b960*/  IADD3 R17, P4, PT, R7, R2.reuse, RZ ;  /* 0x0000000207117210 */ /* 0x080fe40007f9e0ff */
[----:B-1----:R-:W-:-:S03]  /*b970*/  IADD3 R11, P3, PT, R8, R2, RZ ;  /* 0x00000002080b7210 */ /* 0x002fc60007f7e0ff */
[----:B------:R0:W-:Y:S04]  /*b980*/  STL [R1+0xae0], R17 ;  /* 0x000ae01101007387 */ /* 0x0001e80000100800 */
[----:B------:R1:W-:Y:S01]  /*b990*/  STL [R1+0xae4], R11 ;  /* 0x000ae40b01007387 */ /* 0x0003e20000100800 */
[----:B------:R-:W-:Y:S02]  /*b9a0*/  LEA.HI.X.SX32 R4, R4, R3, 0x1, P1 ;  /* 0x0000000304047211 */ /* 0x000fe400008f0eff */
[-C--:B0-----:R-:W-:Y:S01]  /*b9b0*/  IADD3 R17, P2, PT, R9, R2.reuse, RZ ;  /* 0x0000000209117210 */ /* 0x081fe20007f5e0ff */
[----:B-1----:R-:W2:Y:S04]  /*b9c0*/  LDL.LU R11, [R1+0x78] ;  /* 0x00007800010b7983 */ /* 0x002ea80000300800 */
[----:B------:R0:W-:Y:S04]  /*b9d0*/  STL [R1+0xae8], R17 ;  /* 0x000ae81101007387 */ /* 0x0001e80000100800 */
[----:B------:R1:W-:Y:S04]  /*b9e0*/  STL [R1+0xad4], R4 ;  /* 0x000ad40401007387 */ /* 0x0003e80000100800 */
[----:B------:R-:W2:Y:S01]  /*b9f0*/  LDL.LU R27, [R1+0x7c] ;  /* 0x00007c00011b7983 */ /* 0x000ea20000300800 */
[----:B0-----:R-:W-:-:S02]  /*ba00*/  IADD3 R17, P1, PT, R10, R2, RZ ;  /* 0x000000020a117210 */ /* 0x001fc40007f3e0ff */
[----:B-1----:R-:W-:-:S03]  /*ba10*/  LEA.HI.X.SX32 R4, R5, R3, 0x1, P6 ;  /* 0x0000000305047211 */ /* 0x002fc600030f0eff */
[----:B------:R-:W-:Y:S04]  /*ba20*/  STL [R1+0xad0], R17 ;  /* 0x000ad01101007387 */ /* 0x000fe80000100800 */
[----:B------:R0:W-:Y:S04]  /*ba30*/  STL [R1+0xac8], R4 ;  /* 0x000ac80401007387 */ /* 0x0001e80000100800 */
[----:B------:R-:W2:Y:S01]  /*ba40*/  LDL.LU R29, [R1+0x80] ;  /* 0x00008000011d7983 */ /* 0x000ea20000300800 */
[----:B------:R-:W-:Y:S02]  /*ba50*/  IADD3 R5, P6, PT, R18, R2, RZ ;  /* 0x0000000212057210 */ /* 0x000fe40007fde0ff */
[----:B0-----:R-:W-:-:S03]  /*ba60*/  LEA.HI.X.SX32 R4, R6, R3, 0x1, P5 ;  /* 0x0000000306047211 */ /* 0x001fc600028f0eff */
[----:B------:R0:W-:Y:S04]  /*ba70*/  STL [R1+0xacc], R5 ;  /* 0x000acc0501007387 */ /* 0x0001e80000100800 */
[----:B------:R1:W-:Y:S04]  /*ba80*/  STL [R1+0xac0], R4 ;  /* 0x000ac00401007387 */ /* 0x0003e80000100800 */
[----:B------:R-:W2:Y:S01]  /*ba90*/  LDL.LU R6, [R1+0x88] ;  /* 0x0000880001067983 */ /* 0x000ea20000300800 */
[----:B0-----:R-:W-:Y:S02]  /*baa0*/  IADD3 R5, P5, PT, R20, R2, RZ ;  /* 0x0000000214057210 */ /* 0x001fe40007fbe0ff */
[----:B-1----:R-:W-:-:S03]  /*bab0*/  LEA.HI.X.SX32 R4, R7, R3, 0x1, P4 ;  /* 0x0000000307047211 */ /* 0x002fc600020f0eff */
[----:B------:R0:W-:Y:S04]  /*bac0*/  STL [R1+0xac4], R5 ;  /* 0x000ac40501007387 */ /* 0x0001e80000100800 */
[----:B------:R1:W-:Y:S04]  /*bad0*/  STL [R1+0xab8], R4 ;  /* 0x000ab80401007387 */ /* 0x0003e80000100800 */
[----:B0-----:R-:W2:Y:S01]  /*bae0*/  LDL.LU R5, [R1+0x90] ;  /* 0x0000900001057983 */ /* 0x001ea20000300800 */
[----:B---3--:R-:W-:Y:S02]  /*baf0*/  IADD3 R7, P4, PT, R21, R2, RZ ;  /* 0x0000000215077210 */ /* 0x008fe40007f9e0ff */
[----:B-1----:R-:W-:-:S03]  /*bb00*/  LEA.HI.X.SX32 R4, R8, R3, 0x1, P3 ;  /* 0x0000000308047211 */ /* 0x002fc600018f0eff */
[----:B------:R-:W-:Y:S04]  /*bb10*/  STL [R1+0xabc], R7 ;  /* 0x000abc0701007387 */ /* 0x000fe80000100800 */
[----:B------:R0:W-:Y:S04]  /*bb20*/  STL [R1+0xab0], R4 ;  /* 0x000ab00401007387 */ /* 0x0001e80000100800 */
[----:B0-----:R-:W3:Y:S01]  /*bb30*/  LDL.LU R4, [R1+0x94] ;  /* 0x0000940001047983 */ /* 0x001ee20000300800 */
[----:B-----5:R-:W-:Y:S02]  /*bb40*/  IADD3 R8, P3, PT, R24, R2, RZ ;  /* 0x0000000218087210 */ /* 0x020fe40007f7e0ff */
[----:B------:R-:W-:-:S03]  /*bb50*/  LEA.HI.X.SX32 R7, R9, R3, 0x1, P2 ;  /* 0x0000000309077211 */ /* 0x000fc600010f0eff */
[----:B------:R4:W-:Y:S04]  /*bb60*/  STL [R1+0xab4], R8 ;  /* 0x000ab40801007387 */ /* 0x0009e80000100800 */
[----:B------:R0:W-:Y:S04]  /*bb70*/  STL [R1+0xaa8], R7 ;  /* 0x000aa80701007387 */ /* 0x0001e80000100800 */
[----:B------:R-:W5:Y:S01]  /*bb80*/  LDL.LU R28, [R1+0x9c] ;  /* 0x00009c00011c7983 */ /* 0x000f620000300800 */
[----:B----4-:R-:W-:Y:S02]  /*bb90*/  IADD3 R8, P2, PT, R16, R2, RZ ;  /* 0x0000000210087210 */ /* 0x010fe40007f5e0ff */
[----:B0-----:R-:W-:-:S03]  /*bba0*/  LEA.HI.X.SX32 R7, R10, R3, 0x1, P1 ;  /* 0x000000030a077211 */ /* 0x001fc600008f0eff */
[----:B------:R0:W-:Y:S04]  /*bbb0*/  STL [R1+0xaac], R8 ;  /* 0x000aac0801007387 */ /* 0x0001e80000100800 */
[----:B------:R1:W-:Y:S04]  /*bbc0*/  STL [R1+0xaa0], R7 ;  /* 0x000aa00701007387 */ /* 0x0003e80000100800 */
[----:B------:R-:W4:Y:S01]  /*bbd0*/  LDL.LU R19, [R1+0xc0] ;  /* 0x0000c00001137983 */ /* 0x000f220000300800 */
[----:B0-----:R-:W-:Y:S02]  /*bbe0*/  IADD3 R8, P1, PT, R15, R2, RZ ;  /* 0x000000020f087210 */ /* 0x001fe40007f3e0ff */
[----:B-1----:R-:W-:-:S03]  /*bbf0*/  LEA.HI.X.SX32 R7, R18, R3, 0x1, P6 ;  /* 0x0000000312077211 */ /* 0x002fc600030f0eff */
[----:B------:R0:W-:Y:S04]  /*bc00*/  STL [R1+0xaa4], R8 ;  /* 0x000aa40801007387 */ /* 0x0001e80000100800 */
[----:B------:R1:W-:Y:S04]  /*bc10*/  STL [R1+0xa98], R7 ;  /* 0x000a980701007387 */ /* 0x0003e80000100800 */
[----:B------:R-:W4:Y:S01]  /*bc20*/  LDL.LU R17, [R1+0xc4] ;  /* 0x0000c40001117983 */ /* 0x000f220000300800 */
[----:B0-----:R-:W-:Y:S02]  /*bc30*/  IADD3 R8, P6, PT, R14, R2, RZ ;  /* 0x000000020e087210 */ /* 0x001fe40007fde0ff */
[----:B-1----:R-:W-:-:S03]  /*bc40*/  LEA.HI.X.SX32 R7, R20, R3, 0x1, P5 ;  /* 0x0000000314077211 */ /* 0x002fc600028f0eff */
[----:B------:R-:W-:Y:S04]  /*bc50*/  STL [R1+0xa9c], R8 ;  /* 0x000a9c0801007387 */ /* 0x000fe80000100800 */
[----:B------:R0:W-:Y:S02]  /*bc60*/  STL [R1+0x70c], R7 ;  /* 0x00070c0701007387 */ /* 0x0001e40000100800 */
[----:B0-----:R-:W-:Y:S02]  /*bc70*/  LEA.HI.X.SX32 R7, R21, R3, 0x1, P4 ;  /* 0x0000000315077211 */ /* 0x001fe400020f0eff */
[----:B------:R-:W4:Y:S01]  /*bc80*/  LDL.LU R21, [R1+0xc8] ;  /* 0x0000c80001157983 */ /* 0x000f220000300800 */
[----:B--2---:R-:W-:-:S05]  /*bc90*/  IADD3 R8, P5, PT, R13, R2, RZ ;  /* 0x000000020d087210 */ /* 0x004fca0007fbe0ff */
[----:B------:R0:W-:Y:S04]  /*bca0*/  STL [R1+0x728], R8 ;  /* 0x0007280801007387 */ /* 0x0001e80000100800 */
[----:B------:R1:W-:Y:S01]  /*bcb0*/  STL [R1+0x710], R7 ;  /* 0x0007100701007387 */ /* 0x0003e20000100800 */
[----:B0-----:R-:W-:Y:S02]  /*bcc0*/  IADD3 R8, P4, PT, R12, R2, RZ ;  /* 0x000000020c087210 */ /* 0x001fe40007f9e0ff */
[-C--:B-1----:R-:W-:Y:S02]  /*bcd0*/  LEA.HI.X.SX32 R7, R24, R3.reuse, 0x1, P3 ;  /* 0x0000000318077211 */ /* 0x082fe400018f0eff */
[----:B------:R-:W2:Y:S04]  /*bce0*/  LDL.LU R24, [R1+0xcc] ;  /* 0x0000cc0001187983 */ /* 0x000ea80000300800 */
[----:B------:R-:W-:Y:S04]  /*bcf0*/  STL [R1+0x730], R8 ;  /* 0x0007300801007387 */ /* 0x000fe80000100800 */
[----:B------:R0:W-:Y:S02]  /*bd00*/  STL [R1+0x714], R7 ;  /* 0x0007140701007387 */ /* 0x0001e40000100800 */
[----:B0-----:R-:W-:-:S02]  /*bd10*/  LEA.HI.X.SX32 R7, R16, R3, 0x1, P2 ;  /* 0x0000000310077211 */ /* 0x001fc400010f0eff */
[----:B------:R-:W2:Y:S01]  /*bd20*/  LDL.LU R16, [R1+0xd0] ;  /* 0x0000d00001107983 */ /* 0x000ea20000300800 */
[----:B------:R-:W-:-:S05]  /*bd30*/  IADD3 R8, P3, PT, R11, R2, RZ ;  /* 0x000000020b087210 */ /* 0x000fca0007f7e0ff */
[----:B------:R0:W-:Y:S04]  /*bd40*/  STL [R1+0x738], R8 ;  /* 0x0007380801007387 */ /* 0x0001e80000100800 */
[----:B------:R1:W-:Y:S01]  /*bd50*/  STL [R1+0x718], R7 ;  /* 0x0007180701007387 */ /* 0x0003e20000100800 */
[-C--:B0-----:R-:W-:Y:S02]  /*bd60*/  IADD3 R8, P2, PT, R27, R2.reuse, RZ ;  /* 0x000000021b087210 */ /* 0x081fe40007f5e0ff */
[----:B-1----:R-:W-:Y:S02]  /*bd70*/  LEA.HI.X.SX32 R7, R15, R3, 0x1, P1 ;  /* 0x000000030f077211 */ /* 0x002fe400008f0eff */
[----:B------:R-:W2:Y:S04]  /*bd80*/  LDL.LU R15, [R1+0xd4] ;  /* 0x0000d400010f7983 */ /* 0x000ea80000300800 */
[----:B------:R0:W-:Y:S04]  /*bd90*/  STL [R1+0x740], R8 ;  /* 0x0007400801007387 */ /* 0x0001e80000100800 */
[----:B------:R1:W-:Y:S01]  /*bda0*/  STL [R1+0x71c], R7 ;  /* 0x00071c0701007387 */ /* 0x0003e20000100800 */
[----:B0-----:R-:W-:-:S02]  /*bdb0*/  IADD3 R8, P1, PT, R29, R2, RZ ;  /* 0x000000021d087210 */ /* 0x001fc40007f3e0ff */
[-C--:B-1----:R-:W-:Y:S02]  /*bdc0*/  LEA.HI.X.SX32 R7, R14, R3.reuse, 0x1, P6 ;  /* 0x000000030e077211 */ /* 0x082fe400030f0eff */
[----:B------:R-:W2:Y:S04]  /*bdd0*/  LDL.LU R14, [R1+0xd8] ;  /* 0x0000d800010e7983 */ /* 0x000ea80000300800 */
[----:B------:R-:W-:Y:S04]  /*bde0*/  STL [R1+0x748], R8 ;  /* 0x0007480801007387 */ /* 0x000fe80000100800 */
[----:B------:R0:W-:Y:S02]  /*bdf0*/  STL [R1+0x720], R7 ;  /* 0x0007200701007387 */ /* 0x0001e40000100800 */
[----:B0-----:R-:W-:-:S02]  /*be00*/  LEA.HI.X.SX32 R7, R13, R3, 0x1, P5 ;  /* 0x000000030d077211 */ /* 0x001fc400028f0eff */
[----:B------:R-:W2:Y:S01]  /*be10*/  LDL.LU R13, [R1+0xdc] ;  /* 0x0000dc00010d7983 */ /* 0x000ea20000300800 */
[----:B------:R-:W-:-:S05]  /*be20*/  IADD3 R8, P6, PT, R6, R2, RZ ;  /* 0x0000000206087210 */ /* 0x000fca0007fde0ff */
[----:B------:R-:W-:Y:S04]  /*be30*/  STL [R1+0x750], R8 ;  /* 0x0007500801007387 */ /* 0x000fe80000100800 */
[----:B------:R0:W-:Y:S02]  /*be40*/  STL [R1+0x724], R7 ;  /* 0x0007240701007387 */ /* 0x0001e40000100800 */
[----:B0-----:R-:W-:Y:S02]  /*be50*/  LEA.HI.X.SX32 R7, R12, R3, 0x1, P4 ;  /* 0x000000030c077211 */ /* 0x001fe400020f0eff */
[----:B------:R-:W2:Y:S01]  /*be60*/  LDL.LU R12, [R1+0xe0] ;  /* 0x0000e000010c7983 */ /* 0x000ea20000300800 */
[----:B------:R-:W-:-:S05]  /*be70*/  IADD3 R8, P5, PT, R5, R2, RZ ;  /* 0x0000000205087210 */ /* 0x000fca0007fbe0ff */
[----:B------:R-:W-:Y:S04]  /*be80*/  STL [R1+0x758], R8 ;  /* 0x0007580801007387 */ /* 0x000fe80000100800 */
[----:B------:R0:W-:Y:S02]  /*be90*/  STL [R1+0x72c], R7 ;  /* 0x00072c0701007387 */ /* 0x0001e40000100800 */
[----:B0-----:R-:W-:Y:S02]  /*bea0*/  LEA.HI.X.SX32 R7, R11, R3, 0x1, P3 ;  /* 0x000000030b077211 */ /* 0x001fe400018f0eff */
[----:B------:R-:W2:Y:S01]  /*beb0*/  LDL.LU R11, [R1+0xe4] ;  /* 0x0000e400010b7983 */ /* 0x000ea20000300800 */
[----:B---3--:R-:W-:-:S05]  /*bec0*/  IADD3 R8, P4, PT, R4, R2, RZ ;  /* 0x0000000204087210 */ /* 0x008fca0007f9e0ff */
[----:B------:R-:W-:Y:S04]  /*bed0*/  STL [R1+0x760], R8 ;  /* 0x0007600801007387 */ /* 0x000fe80000100800 */
[----:B------:R0:W-:Y:S02]  /*bee0*/  STL [R1+0x734], R7 ;  /* 0x0007340701007387 */ /* 0x0001e40000100800 */
[----:B0-----:R-:W-:Y:S02]  /*bef0*/  LEA.HI.X.SX32 R7, R27, R3, 0x1, P2 ;  /* 0x000000031b077211 */ /* 0x001fe400010f0eff */
[----:B------:R-:W3:Y:S01]  /*bf00*/  LDL.LU R27, [R1+0xe8] ;  /* 0x0000e800011b7983 */ /* 0x000ee20000300800 */
[----:B-----5:R-:W-:-:S05]  /*bf10*/  IADD3 R8, P3, PT, R28, R2, RZ ;  /* 0x000000021c087210 */ /* 0x020fca0007f7e0ff */
[----:B------:R4:W-:Y:S04]  /*bf20*/  STL [R1+0x768], R8 ;  /* 0x0007680801007387 */ /* 0x0009e80000100800 */
[----:B------:R0:W-:Y:S01]  /*bf30*/  STL [R1+0x73c], R7 ;  /* 0x00073c0701007387 */ /* 0x0001e20000100800 */
[-C--:B----4-:R-:W-:Y:S02]  /*bf40*/  IADD3 R8, P2, PT, R19, R2.reuse, RZ ;  /* 0x0000000213087210 */ /* 0x090fe40007f5e0ff */
[----:B0-----:R-:W-:Y:S02]  /*bf50*/  LEA.HI.X.SX32 R7, R29, R3, 0x1, P1 ;  /* 0x000000031d077211 */ /* 0x001fe400008f0eff */
[----:B------:R-:W4:Y:S04]  /*bf60*/  LDL.LU R29, [R1+0x110] ;  /* 0x00011000011d7983 */ /* 0x000f280000300800 */
[----:B------:R0:W-:Y:S04]  /*bf70*/  STL [R1+0x770], R8 ;  /* 0x0007700801007387 */ /* 0x0001e80000100800 */
[----:B------:R1:W-:Y:S01]  /*bf80*/  STL [R1+0x744], R7 ;  /* 0x0007440701007387 */ /* 0x0003e20000100800 */
[----:B0-----:R-:W-:-:S02]  /*bf90*/  IADD3 R8, P1, PT, R17, R2, RZ ;  /* 0x0000000211087210 */ /* 0x001fc40007f3e0ff */
[----:B-1----:R-:W-:Y:S02]  /*bfa0*/  LEA.HI.X.SX32 R7, R6, R3, 0x1, P6 ;  /* 0x0000000306077211 */ /* 0x002fe400030f0eff */
[----:B------:R-:W5:Y:S04]  /*bfb0*/  LDL.LU R6, [R1+0x114] ;  /* 0x0001140001067983 */ /* 0x000f680000300800 */
[----:B------:R0:W-:Y:S04]  /*bfc0*/  STL [R1+0x778], R8 ;  /* 0x0007780801007387 */ /* 0x0001e80000100800 */
[----:B------:R1:W-:Y:S01]  /*bfd0*/  STL [R1+0x74c], R7 ;  /* 0x00074c0701007387 */ /* 0x0003e20000100800 */
[----:B0-----:R-:W-:-:S02]  /*bfe0*/  IADD3 R8, P6, PT, R21, R2, RZ ;  /* 0x0000000215087210 */ /* 0x001fc40007fde0ff */
[-C--:B-1----:R-:W-:Y:S02]  /*bff0*/  LEA.HI.X.SX32 R7, R5, R3.reuse, 0x1, P5 ;  /* 0x0000000305077211 */ /* 0x082fe400028f0eff */
[----:B------:R-:W5:Y:S04]  /*c000*/  LDL.LU R5, [R1+0x124] ;  /* 0x0001240001057983 */ /* 0x000f680000300800 */
[----:B------:R-:W-:Y:S04]  /*c010*/  STL [R1+0x780], R8 ;  /* 0x0007800801007387 */ /* 0x000fe80000100800 */
[----:B------:R0:W-:Y:S02]  /*c020*/  STL [R1+0x754], R7 ;  /* 0x0007540701007387 */ /* 0x0001e40000100800 */
[----:B0-----:R-:W-:-:S02]  /*c030*/  LEA.HI.X.SX32 R7, R4, R3, 0x1, P4 ;  /* 0x0000000304077211 */ /* 0x001fc400020f0eff */
[----:B------:R-:W5:Y:S01]  /*c040*/  LDL.LU R4, [R1+0x128] ;  /* 0x0001280001047983 */ /* 0x000f620000300800 */
[----:B--2---:R-:W-:-:S05]  /*c050*/  IADD3 R8, P5, PT, R24, R2, RZ ;  /* 0x0000000218087210 */ /* 0x004fca0007fbe0ff */
        /* <DEDUP_REMOVED lines=39> */
[----:B----4-:R-:W-:-:S05]  /*c2d0*/  IADD3 R8, P3, PT, R29, R2, RZ ;  /* 0x000000021d087210 */ /* 0x010fca0007f7e0ff */
[----:B------:R5:W-:Y:S04]  /*c2e0*/  STL [R1+0x7c8], R8 ;  /* 0x0007c80801007387 */ /* 0x000be80000100800 */
[----:B------:R0:W-:Y:S01]  /*c2f0*/  STL [R1+0x79c], R7 ;  /* 0x00079c0701007387 */ /* 0x0001e20000100800 */
[-C--:B-----5:R-:W-:Y:S02]  /*c300*/  IADD3 R8, P2, PT, R6, R2.reuse, RZ ;  /* 0x0000000206087210 */ /* 0x0a0fe40007f5e0ff */
        /* <DEDUP_REMOVED lines=16> */
[-C--:B------:R-:W-:Y:S02]  /*c410*/  LEA.HI.X.SX32 R6, R6, R3.reuse, 0x1, P2 ;  /* 0x0000000306067211 */ /* 0x080fe400010f0eff */
[-C--:B------:R-:W-:Y:S02]  /*c420*/  LEA.HI.X.SX32 R5, R5, R3.reuse, 0x1, P1 ;  /* 0x0000000305057211 */ /* 0x080fe400008f0eff */
[----:B------:R-:W-:Y:S02]  /*c430*/  LEA.HI.X.SX32 R4, R4, R3, 0x1, P6 ;  /* 0x0000000304047211 */ /* 0x000fe400030f0eff */
[----:B--2---:R-:W-:-:S05]  /*c440*/  IADD3 R8, P5, PT, R28, R2, RZ ;  /* 0x000000021c087210 */ /* 0x004fca0007fbe0ff */
[----:B------:R-:W-:Y:S04]  /*c450*/  STL [R1+0x7e8], R8 ;  /* 0x0007e80801007387 */ /* 0x000fe80000100800 */
[----:B------:R0:W-:Y:S02]  /*c460*/  STL [R1+0x7bc], R7 ;  /* 0x0007bc0701007387 */ /* 0x0001e40000100800 */
[----:B0-----:R-:W-:Y:S02]  /*c470*/  LEA.HI.X.SX32 R7, R29, R3, 0x1, P3 ;  /* 0x000000031d077211 */ /* 0x001fe400018f0eff */
[----:B------:R-:W2:Y:S01]  /*c480*/  LDL.LU R29, [R1+0x16c] ;  /* 0x00016c00011d7983 */ /* 0x000ea20000300800 */
[----:B------:R-:W-:-:S05]  /*c490*/  IADD3 R8, P4, PT, R19, R2, RZ ;  /* 0x0000000213087210 */ /* 0x000fca0007f9e0ff */
[----:B------:R-:W-:Y:S04]  /*c4a0*/  STL [R1+0x7f0], R8 ;  /* 0x0007f00801007387 */ /* 0x000fe80000100800 */
[----:B------:R0:W-:Y:S04]  /*c4b0*/  STL [R1+0x7c4], R7 ;  /* 0x0007c40701007387 */ /* 0x0001e80000100800 */
[----:B0-----:R-:W2:Y:S01]  /*c4c0*/  LDL.LU R7, [R1+0x174] ;  /* 0x0001740001077983 */ /* 0x001ea20000300800 */
        /* <DEDUP_REMOVED lines=10> */
[----:B------:R0:W-:Y:S01]  /*c570*/  STL [R1+0x7dc], R4 ;  /* 0x0007dc0401007387 */ /* 0x0001e20000100800 */
[----:B------:R-:W-:-:S03]  /*c580*/  LEA.HI.X.SX32 R9, R28, R3, 0x1, P5 ;  /* 0x000000031c097211 */ /* 0x000fc600028f0eff */
[----:B0-----:R-:W2:Y:S01]  /*c590*/  LDL.LU R4, [R1+0x190] ;  /* 0x0001900001047983 */ /* 0x001ea20000300800 */
[----:B------:R-:W-:-:S05]  /*c5a0*/  IADD3 R8, P6, PT, R16, R2, RZ ;  /* 0x0000000210087210 */ /* 0x000fca0007fde0ff */
[----:B------:R-:W-:Y:S04]  /*c5b0*/  STL [R1+0x810], R8 ;  /* 0x0008100801007387 */ /* 0x000fe80000100800 */
[----:B------:R0:W-:Y:S04]  /*c5c0*/  STL [R1+0x7e4], R9 ;  /* 0x0007e40901007387 */ /* 0x0001e80000100800 */
[----:B------:R-:W2:Y:S01]  /*c5d0*/  LDL.LU R28, [R1+0x194] ;  /* 0x00019400011c7983 */ /* 0x000ea20000300800 */
[----:B0-----:R-:W-:Y:S02]  /*c5e0*/  LEA.HI.X.SX32 R9, R19, R3, 0x1, P4 ;  /* 0x0000000313097211 */ /* 0x001fe400020f0eff */
[----:B------:R-:W-:-:S05]  /*c5f0*/  IADD3 R8, P5, PT, R15, R2, RZ ;  /* 0x000000020f087210 */ /* 0x000fca0007fbe0ff */
[----:B------:R-:W-:Y:S04]  /*c600*/  STL [R1+0x818], R8 ;  /* 0x0008180801007387 */ /* 0x000fe80000100800 */
[----:B------:R0:W-:Y:S04]  /*c610*/  STL [R1+0x7ec], R9 ;  /* 0x0007ec0901007387 */ /* 0x0001e80000100800 */
[----:B------:R-:W2:Y:S01]  /*c620*/  LDL.LU R19, [R1+0x18c] ;  /* 0x00018c0001137983 */ /* 0x000ea20000300800 */
[----:B0-----:R-:W-:Y:S02]  /*c630*/  LEA.HI.X.SX32 R9, R17, R3, 0x1, P3 ;  /* 0x0000000311097211 */ /* 0x001fe400018f0eff */
[----:B---3--:R-:W-:-:S05]  /*c640*/  IADD3 R8, P4, PT, R14, R2, RZ ;  /* 0x000000020e087210 */ /* 0x008fca0007f9e0ff */
[----:B------:R-:W-:Y:S04]  /*c650*/  STL [R1+0x820], R8 ;  /* 0x0008200801007387 */ /* 0x000fe80000100800 */
[----:B------:R0:W-:Y:S04]  /*c660*/  STL [R1+0x7f4], R9 ;  /* 0x0007f40901007387 */ /* 0x0001e80000100800 */
[----:B------:R-:W3:Y:S01]  /*c670*/  LDL.LU R17, [R1+0x180] ;  /* 0x0001800001117983 */ /* 0x000ee20000300800 */
[----:B0-----:R-:W-:Y:S02]  /*c680*/  LEA.HI.X.SX32 R9, R21, R3, 0x1, P2 ;  /* 0x0000000315097211 */ /* 0x001fe400010f0eff */
[----:B----4-:R-:W-:-:S05]  /*c690*/  IADD3 R8, P3, PT, R13, R2, RZ ;  /* 0x000000020d087210 */ /* 0x010fca0007f7e0ff */
[----:B------:R-:W-:Y:S04]  /*c6a0*/  STL [R1+0x828], R8 ;  /* 0x0008280801007387 */ /* 0x000fe80000100800 */
[----:B------:R0:W-:Y:S04]  /*c6b0*/  STL [R1+0x7fc], R9 ;  /* 0x0007fc0901007387 */ /* 0x0001e80000100800 */
[----:B------:R-:W4:Y:S01]  /*c6c0*/  LDL.LU R21, [R1+0x17c] ;  /* 0x00017c0001157983 */ /* 0x000f220000300800 */
[----:B0-----:R-:W-:Y:S02]  /*c6d0*/  LEA.HI.X.SX32 R9, R24, R3, 0x1, P1 ;  /* 0x0000000318097211 */ /* 0x001fe400008f0eff */
[----:B-----5:R-:W-:-:S05]  /*c6e0*/  IADD3 R8, P2, PT, R12, R2, RZ ;  /* 0x000000020c087210 */ /* 0x020fca0007f5e0ff */
[----:B------:R0:W-:Y:S04]  /*c6f0*/  STL [R1+0x830], R8 ;  /* 0x0008300801007387 */ /* 0x0001e80000100800 */
[----:B------:R1:W-:Y:S04]  /*c700*/  STL [R1+0x804], R9 ;  /* 0x0008040901007387 */ /* 0x0003e80000100800 */
[----:B------:R-:W5:Y:S01]  /*c710*/  LDL.LU R24, [R1+0x178] ;  /* 0x0001780001187983 */ /* 0x000f620000300800 */
[----:B0-----:R-:W-:Y:S02]  /*c720*/  IADD3 R8, P1, PT, R11, R2, RZ ;  /* 0x000000020b087210 */ /* 0x001fe40007f3e0ff */
[----:B-1----:R-:W-:-:S03]  /*c730*/  LEA.HI.X.SX32 R9, R16, R3, 0x1, P6 ;  /* 0x0000000310097211 */ /* 0x002fc600030f0eff */
[----:B------:R-:W-:Y:S04]  /*c740*/  STL [R1+0x838], R8 ;  /* 0x0008380801007387 */ /* 0x000fe80000100800 */
[----:B------:R0:W-:Y:S04]  /*c750*/  STL [R1+0x80c], R9 ;  /* 0x00080c0901007387 */ /* 0x0001e80000100800 */
[----:B------:R-:W5:Y:S01]  /*c760*/  LDL.LU R16, [R1+0x170] ;  /* 0x0001700001107983 */ /* 0x000f620000300800 */
[----:B0-----:R-:W-:Y:S02]  /*c770*/  LEA.HI.X.SX32 R9, R15, R3, 0x1, P5 ;  /* 0x000000030f097211 */ /* 0x001fe400028f0eff */
[----:B------:R-:W-:-:S05]  /*c780*/  IADD3 R8, P6, PT, R27, R2, RZ ;  /* 0x000000021b087210 */ /* 0x000fca0007fde0ff */
[----:B------:R-:W-:Y:S04]  /*c790*/  STL [R1+0x840], R8 ;  /* 0x0008400801007387 */ /* 0x000fe80000100800 */
[----:B------:R0:W-:Y:S04]  /*c7a0*/  STL [R1+0x814], R9 ;  /* 0x0008140901007387 */ /* 0x0001e80000100800 */
[----:B------:R-:W5:Y:S01]  /*c7b0*/  LDL.LU R15, [R1+0x15c] ;  /* 0x00015c00010f7983 */ /* 0x000f620000300800 */
[----:B0-----:R-:W-:Y:S02]  /*c7c0*/  LEA.HI.X.SX32 R9, R14, R3, 0x1, P4 ;  /* 0x000000030e097211 */ /* 0x001fe400020f0eff */
[----:B--2---:R-:W-:-:S05]  /*c7d0*/  IADD3 R8, P5, PT, R29, R2, RZ ;  /* 0x000000021d087210 */ /* 0x004fca0007fbe0ff */
[----:B------:R-:W-:Y:S04]  /*c7e0*/  STL [R1+0x848], R8 ;  /* 0x0008480801007387 */ /* 0x000fe80000100800 */
[----:B------:R0:W-:Y:S04]  /*c7f0*/  STL [R1+0x81c], R9 ;  /* 0x00081c0901007387 */ /* 0x0001e80000100800 */
[----:B------:R-:W2:Y:S01]  /*c800*/  LDL.LU R14, [R1+0x158] ;  /* 0x00015800010e7983 */ /* 0x000ea20000300800 */
[----:B0-----:R-:W-:Y:S02]  /*c810*/  LEA.HI.X.SX32 R9, R13, R3, 0x1, P3 ;  /* 0x000000030d097211 */ /* 0x001fe400018f0eff */
[----:B------:R-:W-:-:S05]  /*c820*/  IADD3 R8, P4, PT, R7, R2, RZ ;  /* 0x0000000207087210 */ /* 0x000fca0007f9e0ff */
[----:B------:R0:W-:Y:S04]  /*c830*/  STL [R1+0x850], R8 ;  /* 0x0008500801007387 */ /* 0x0001e80000100800 */
[----:B------:R1:W-:Y:S04]  /*c840*/  STL [R1+0x824], R9 ;  /* 0x0008240901007387 */ /* 0x0003e80000100800 */
[----:B------:R-:W2:Y:S01]  /*c850*/  LDL.LU R13, [R1+0x154] ;  /* 0x00015400010d7983 */ /* 0x000ea20000300800 */
[----:B0-----:R-:W-:Y:S02]  /*c860*/  IADD3 R8, P3, PT, R6, R2, RZ ;  /* 0x0000000206087210 */ /* 0x001fe40007f7e0ff */
[----:B-1----:R-:W-:-:S03]  /*c870*/  LEA.HI.X.SX32 R9, R12, R3, 0x1, P2 ;  /* 0x000000030c097211 */ /* 0x002fc600010f0eff */
[----:B------:R0:W-:Y:S04]  /*c880*/  STL [R1+0x858], R8 ;  /* 0x0008580801007387 */ /* 0x0001e80000100800 */
[----:B------:R-:W2:Y:S04]  /*c890*/  LDL.LU R12, [R1+0x148] ;  /* 0x00014800010c7983 */ /* 0x000ea80000300800 */
[----:B------:R1:W-:Y:S01]  /*c8a0*/  STL [R1+0x82c], R9 ;  /* 0x00082c0901007387 */ /* 0x0003e20000100800 */
        /* <DEDUP_REMOVED lines=8> */
[----:B------:R-:W2:Y:S01]  /*c930*/  LDL.LU R27, [R1+0x11c] ;  /* 0x00011c00011b7983 */ /* 0x000ea20000300800 */
[----:B0-----:R-:W-:-:S03]  /*c940*/  IADD3 R8, P6, PT, R28, R2, RZ ;  /* 0x000000021c087210 */ /* 0x001fc60007fde0ff */
[----:B------:R0:W-:Y:S04]  /*c950*/  STL [R1+0x83c], R9 ;  /* 0x00083c0901007387 */ /* 0x0001e80000100800 */
[----:B------:R1:W-:Y:S01]  /*c960*/  STL [R1+0x870], R8 ;  /* 0x0008700801007387 */ /* 0x0003e20000100800 */
[----:B0-----:R-:W-:-:S03]  /*c970*/  LEA.HI.X.SX32 R9, R29, R3, 0x1, P5 ;  /* 0x000000031d097211 */ /* 0x001fc600028f0eff */
[----:B------:R-:W2:Y:S04]  /*c980*/  LDL.LU R29, [R1+0x118] ;  /* 0x00011800011d7983 */ /* 0x000ea80000300800 */
[----:B------:R0:W-:Y:S01]  /*c990*/  STL [R1+0x844], R9 ;  /* 0x0008440901007387 */ /* 0x0001e20000100800 */
[----:B-1----:R-:W-:Y:S02]  /*c9a0*/  IADD3 R8, P5, PT, R19, R2, RZ ;  /* 0x0000000213087210 */ /* 0x002fe40007fbe0ff */
[----:B0-----:R-:W-:-:S03]  /*c9b0*/  LEA.HI.X.SX32 R9, R7, R3, 0x1, P4 ;  /* 0x0000000307097211 */ /* 0x001fc600020f0eff */
[----:B------:R0:W-:Y:S04]  /*c9c0*/  STL [R1+0x878], R8 ;  /* 0x0008780801007387 */ /* 0x0001e80000100800 */
[----:B------:R-:W-:Y:S01]  /*c9d0*/  STL [R1+0x84c], R9 ;  /* 0x00084c0901007387 */ /* 0x000fe20000100800 */
[----:B0-----:R-:W-:-:S03]  /*c9e0*/  LEA.HI.X.SX32 R8, R6, R3, 0x1, P3 ;  /* 0x0000000306087211 */ /* 0x001fc600018f0eff */
[----:B------:R-:W2:Y:S01]  /*c9f0*/  LDL.LU R6, [R1+0x10c] ;  /* 0x00010c0001067983 */ /* 0x000ea20000300800 */
[----:B---3--:R-:W-:-:S05]  /*ca00*/  IADD3 R7, P4, PT, R17, R2, RZ ;  /* 0x0000000211077210 */ /* 0x008fca0007f9e0ff */
[----:B------:R-:W-:Y:S04]  /*ca10*/  STL [R1+0x880], R7 ;  /* 0x0008800701007387 */ /* 0x000fe80000100800 */
[----:B------:R0:W-:Y:S02]  /*ca20*/  STL [R1+0x854], R8 ;  /* 0x0008540801007387 */ /* 0x0001e40000100800 */
[-C--:B0-----:R-:W-:Y:S02]  /*ca30*/  LEA.HI.X.SX32 R8, R5, R3.reuse, 0x1, P2 ;  /* 0x0000000305087211 */ /* 0x081fe400010f0eff */
[----:B------:R-:W3:Y:S01]  /*ca40*/  LDL.LU R5, [R1+0x108] ;  /* 0x0001080001057983 */ /* 0x000ee20000300800 */
[----:B----4-:R-:W-:Y:S02]  /*ca50*/  IADD3 R7, P3, PT, R21, R2, RZ ;  /* 0x0000000215077210 */ /* 0x010fe40007f7e0ff */
[----:B------:R-:W-:-:S03]  /*ca60*/  LEA.HI.X.SX32 R4, R4, R3, 0x1, P1 ;  /* 0x0000000304047211 */ /* 0x000fc600008f0eff */
[----:B------:R-:W-:Y:S04]  /*ca70*/  STL [R1+0x888], R7 ;  /* 0x0008880701007387 */ /* 0x000fe80000100800 */
[----:B------:R0:W-:Y:S04]  /*ca80*/  STL [R1+0x85c], R8 ;  /* 0x00085c0801007387 */ /* 0x0001e80000100800 */
[----:B0-----:R-:W4:Y:S01]  /*ca90*/  LDL.LU R8, [R1+0x104] ;  /* 0x0001040001087983 */ /* 0x001f220000300800 */
[----:B-----5:R-:W-:-:S05]  /*caa0*/  IADD3 R7, P2, PT, R24, R2, RZ ;  /* 0x0000000218077210 */ /* 0x020fca0007f5e0ff */
[----:B------:R0:W-:Y:S04]  /*cab0*/  STL [R1+0x890], R7 ;  /* 0x0008900701007387 */ /* 0x0001e80000100800 */
[----:B------:R1:W-:Y:S01]  /*cac0*/  STL [R1+0x864], R4 ;  /* 0x0008640401007387 */ /* 0x0003e20000100800 */
[-C--:B0-----:R-:W-:Y:S02]  /*cad0*/  LEA.HI.X.SX32 R7, R28, R3.reuse, 0x1, P6 ;  /* 0x000000031c077211 */ /* 0x081fe400030f0eff */
[----:B------:R-:W-:Y:S01]  /*cae0*/  IADD3 R9, P1, PT, R16, R2, RZ ;  /* 0x0000000210097210 */ /* 0x000fe20007f3e0ff */
[----:B-1----:R-:W5:Y:S04]  /*caf0*/  LDL.LU R4, [R1+0x100] ;  /* 0x0001000001047983 */ /* 0x002f680000300800 */
[----:B------:R-:W-:Y:S04]  /*cb00*/  STL [R1+0x898], R9 ;  /* 0x0008980901007387 */ /* 0x000fe80000100800 */
[----:B------:R0:W-:Y:S04]  /*cb10*/  STL [R1+0x86c], R7 ;  /* 0x00086c0701007387 */ /* 0x0001e80000100800 */
[----:B------:R-:W5:Y:S01]  /*cb20*/  LDL.LU R28, [R1+0xfc] ;  /* 0x0000fc00011c7983 */ /* 0x000f620000300800 */
[----:B0-----:R-:W-:-:S02]  /*cb30*/  LEA.HI.X.SX32 R7, R19, R3, 0x1, P5 ;  /* 0x0000000313077211 */ /* 0x001fc400028f0eff */
[----:B------:R-:W-:-:S05]  /*cb40*/  IADD3 R9, P6, PT, R15, R2, RZ ;  /* 0x000000020f097210 */ /* 0x000fca0007fde0ff */
[----:B------:R-:W-:Y:S04]  /*cb50*/  STL [R1+0x8a0], R9 ;  /* 0x0008a00901007387 */ /* 0x000fe80000100800 */
[----:B------:R0:W-:Y:S02]  /*cb60*/  STL [R1+0x874], R7 ;  /* 0x0008740701007387 */ /* 0x0001e40000100800 */
[----:B0-----:R-:W-:Y:S02]  /*cb70*/  LEA.HI.X.SX32 R7, R17, R3, 0x1, P4 ;  /* 0x0000000311077211 */ /* 0x001fe400020f0eff */
[----:B--2---:R-:W-:-:S05]  /*cb80*/  IADD3 R10, P5, PT, R14, R2, RZ ;  /* 0x000000020e0a7210 */ /* 0x004fca0007fbe0ff */
[----:B------:R-:W-:Y:S04]  /*cb90*/  STL [R1+0x8a8], R10 ;  /* 0x0008a80a01007387 */ /* 0x000fe80000100800 */
[----:B------:R-:W2:Y:S04]  /*cba0*/  LDL.LU R19, [R1+0xf8] ;  /* 0x0000f80001137983 */ /* 0x000ea80000300800 */
[----:B------:R0:W-:Y:S01]  /*cbb0*/  STL [R1+0x87c], R7 ;  /* 0x00087c0701007387 */ /* 0x0001e20000100800 */
[----:B------:R-:W-:-:S05]  /*cbc0*/  IADD3 R9, P4, PT, R13, R2, RZ ;  /* 0x000000020d097210 */ /* 0x000fca0007f9e0ff */
[----:B------:R1:W-:Y:S04]  /*cbd0*/  STL [R1+0x8b0], R9 ;  /* 0x0008b00901007387 */ /* 0x0003e80000100800 */
[----:B------:R-:W2:Y:S01]  /*cbe0*/  LDL.LU R17, [R1+0xf4] ;  /* 0x0000f40001117983 */ /* 0x000ea20000300800 */
[----:B0-----:R-:W-:Y:S02]  /*cbf0*/  LEA.HI.X.SX32 R7, R21, R3, 0x1, P3 ;  /* 0x0000000315077211 */ /* 0x001fe400018f0eff */
[----:B-1----:R-:W-:-:S03]  /*cc00*/  IADD3 R9, P3, PT, R12, R2, RZ ;  /* 0x000000020c097210 */ /* 0x002fc60007f7e0ff */
[----:B------:R0:W-:Y:S04]  /*cc10*/  STL [R1+0x884], R7 ;  /* 0x0008840701007387 */ /* 0x0001e80000100800 */
[----:B------:R1:W-:Y:S04]  /*cc20*/  STL [R1+0x8b8], R9 ;  /* 0x0008b80901007387 */ /* 0x0003e80000100800 */
[----:B------:R-:W2:Y:S01]  /*cc30*/  LDL.LU R21, [R1+0xf0] ;  /* 0x0000f00001157983 */ /* 0x000ea20000300800 */
[----:B0-----:R-:W-:-:S05]  /*cc40*/  LEA.HI.X.SX32 R7, R24, R3, 0x1, P2 ;  /* 0x0000000318077211 */ /* 0x001fca00010f0eff */
[----:B------:R0:W-:Y:S01]  /*cc50*/  STL [R1+0x88c], R7 ;  /* 0x00088c0701007387 */ /* 0x0001e20000100800 */
[----:B-1----:R-:W-:Y:S02]  /*cc60*/  IADD3 R9, P2, PT, R11, R2, RZ ;  /* 0x000000020b097210 */ /* 0x002fe40007f5e0ff */
[----:B0-----:R-:W-:-:S03]  /*cc70*/  LEA.HI.X.SX32 R7, R16, R3, 0x1, P1 ;  /* 0x0000000310077211 */ /* 0x001fc600008f0eff */
[----:B------:R0:W-:Y:S04]  /*cc80*/  STL [R1+0x8c0], R9 ;  /* 0x0008c00901007387 */ /* 0x0001e80000100800 */
[----:B------:R-:W2:Y:S04]  /*cc90*/  LDL.LU R24, [R1+0xec] ;  /* 0x0000ec0001187983 */ /* 0x000ea80000300800 */
[----:B------:R1:W-:Y:S01]  /*cca0*/  STL [R1+0x894], R7 ;  /* 0x0008940701007387 */ /* 0x0003e20000100800 */
[----:B0-----:R-:W-:-:S05]  /*ccb0*/  IADD3 R9, P1, PT, R27, R2, RZ ;  /* 0x000000021b097210 */ /* 0x001fca0007f3e0ff */
[----:B------:R0:W-:Y:S04]  /*ccc0*/  STL [R1+0x8c8], R9 ;  /* 0x0008c80901007387 */ /* 0x0001e80000100800 */
[----:B------:R-:W2:Y:S01]  /*ccd0*/  LDL.LU R16, [R1+0xbc] ;  /* 0x0000bc0001107983 */ /* 0x000ea20000300800 */
[----:B-1----:R-:W-:-:S05]  /*cce0*/  LEA.HI.X.SX32 R7, R15, R3, 0x1, P6 ;  /* 0x000000030f077211 */ /* 0x002fca00030f0eff */
[----:B------:R1:W-:Y:S01]  /*ccf0*/  STL [R1+0x89c], R7 ;  /* 0x00089c0701007387 */ /* 0x0003e20000100800 */
[----:B0-----:R-:W-:-:S05]  /*cd00*/  IADD3 R9, P6, PT, R29, R2, RZ ;  /* 0x000000021d097210 */ /* 0x001fca0007fde0ff */
[----:B------:R-:W-:Y:S04]  /*cd10*/  STL [R1+0x8d0], R9 ;  /* 0x0008d00901007387 */ /* 0x000fe80000100800 */
[----:B------:R-:W2:Y:S01]  /*cd20*/  LDL.LU R15, [R1+0xb8] ;  /* 0x0000b800010f7983 */ /* 0x000ea20000300800 */
[----:B-1----:R-:W-:-:S05]  /*cd30*/  LEA.HI.X.SX32 R7, R14, R3, 0x1, P5 ;  /* 0x000000030e077211 */ /* 0x002fca00028f0eff */
        /* <DEDUP_REMOVED lines=9> */
[----:B------:R4:W-:Y:S04]  /*cdd0*/  STL [R1+0x8e0], R9 ;  /* 0x0008e00901007387 */ /* 0x0009e80000100800 */
[----:B------:R0:W-:Y:S04]  /*cde0*/  STL [R1+0x8b4], R7 ;  /* 0x0008b40701007387 */ /* 0x0001e80000100800 */
[----:B------:R-:W3:Y:S01]  /*cdf0*/  LDL.LU R12, [R1+0xac] ;  /* 0x0000ac00010c7983 */ /* 0x000ee20000300800 */
[----:B----4-:R-:W-:Y:S02]  /*ce00*/  IADD3 R9, P3, PT, R8, R2, RZ ;  /* 0x0000000208097210 */ /* 0x010fe40007f7e0ff */
[----:B0-----:R-:W-:-:S03]  /*ce10*/  LEA.HI.X.SX32 R7, R11, R3, 0x1, P2 ;  /* 0x000000030b077211 */ /* 0x001fc600010f0eff */
[----:B------:R5:W-:Y:S04]  /*ce20*/  STL [R1+0x8e8], R9 ;  /* 0x0008e80901007387 */ /* 0x000be80000100800 */
[----:B------:R-:W4:Y:S04]  /*ce30*/  LDL.LU R11, [R1+0xa8] ;  /* 0x0000a800010b7983 */ /* 0x000f280000300800 */
[----:B------:R0:W-:Y:S01]  /*ce40*/  STL [R1+0x8bc], R7 ;  /* 0x0008bc0701007387 */ /* 0x0001e20000100800 */
[----:B-----5:R-:W-:Y:S02]  /*ce50*/  IADD3 R9, P2, PT, R4, R2, RZ ;  /* 0x0000000204097210 */ /* 0x020fe40007f5e0ff */
[----:B0-----:R-:W-:-:S03]  /*ce60*/  LEA.HI.X.SX32 R7, R27, R3, 0x1, P1 ;  /* 0x000000031b077211 */ /* 0x001fc600008f0eff */
[----:B------:R0:W-:Y:S04]  /*ce70*/  STL [R1+0x8f0], R9 ;  /* 0x0008f00901007387 */ /* 0x0001e80000100800 */
[----:B------:R-:W5:Y:S01]  /*ce80*/  LDL.LU R27, [R1+0xa4] ;  /* 0x0000a400011b7983 */ /* 0x000f620000300800 */
[----:B0-----:R-:W-:-:S03]  /*ce90*/  IADD3 R9, P1, PT, R28, R2, RZ ;  /* 0x000000021c097210 */ /* 0x001fc60007f3e0ff */
[----:B------:R0:W-:Y:S04]  /*cea0*/  STL [R1+0x8c4], R7 ;  /* 0x0008c40701007387 */ /* 0x0001e80000100800 */
[----:B------:R-:W-:Y:S01]  /*ceb0*/  STL [R1+0x8f8], R9 ;  /* 0x0008f80901007387 */ /* 0x000fe20000100800 */
[-C--:B------:R-:W-:Y:S02]  /*cec0*/  LEA.HI.X.SX32 R6, R6, R3.reuse, 0x1, P5 ;  /* 0x0000000306067211 */ /* 0x080fe400028f0eff */
[-C--:B0-----:R-:W-:Y:S02]  /*ced0*/  LEA.HI.X.SX32 R7, R29, R3.reuse, 0x1, P6 ;  /* 0x000000031d077211 */ /* 0x081fe400030f0eff */
[----:B------:R-:W5:Y:S04]  /*cee0*/  LDL.LU R29, [R1+0xa0] ;  /* 0x0000a000011d7983 */ /* 0x000f680000300800 */
[----:B------:R0:W-:Y:S01]  /*cef0*/  STL [R1+0x8cc], R7 ;  /* 0x0008cc0701007387 */ /* 0x0001e20000100800 */
[----:B------:R-:W-:-:S03]  /*cf00*/  LEA.HI.X.SX32 R5, R5, R3, 0x1, P4 ;  /* 0x0000000305057211 */ /* 0x000fc600020f0eff */
[----:B0-----:R-:W5:Y:S01]  /*cf10*/  LDL.LU R7, [R1+0x98] ;  /* 0x0000980001077983 */ /* 0x001f620000300800 */
[-C--:B------:R-:W-:Y:S02]  /*cf20*/  LEA.HI.X.SX32 R10, R8, R3.reuse, 0x1, P3 ;  /* 0x00000003080a7211 */ /* 0x080fe400018f0eff */
[----:B------:R-:W-:Y:S02]  /*cf30*/  LEA.HI.X.SX32 R8, R4, R3, 0x1, P2 ;  /* 0x0000000304087211 */ /* 0x000fe400010f0eff */
[----:B--2---:R-:W-:-:S05]  /*cf40*/  IADD3 R9, P6, PT, R19, R2, RZ ;  /* 0x0000000213097210 */ /* 0x004fca0007fde0ff */
        /* <DEDUP_REMOVED lines=8> */
[----:B------:R0:W-:Y:S04]  /*cfd0*/  STL [R1+0x910], R9 ;  /* 0x0009100901007387 */ /* 0x0001e80000100800 */
[----:B------:R-:W-:Y:S04]  /*cfe0*/  STL [R1+0x8e4], R10 ;  /* 0x0008e40a01007387 */ /* 0x000fe80000100800 */
[----:B------:R-:W2:Y:S01]  /*cff0*/  LDL.LU R4, [R1+0x74] ;  /* 0x0000740001047983 */ /* 0x000ea20000300800 */
[----:B0-----:R-:W-:-:S05]  /*d000*/  IADD3 R9, P3, PT, R24, R2, RZ ;  /* 0x0000000218097210 */ /* 0x001fca0007f7e0ff */
[----:B------:R0:W-:Y:S04]  /*d010*/  STL [R1+0x918], R9 ;  /* 0x0009180901007387 */ /* 0x0001e80000100800 */
[----:B------:R-:W-:Y:S01]  /*d020*/  STL [R1+0x8ec], R8 ;  /* 0x0008ec0801007387 */ /* 0x000fe20000100800 */
[----:B0-----:R-:W-:Y:S02]  /*d030*/  LEA.HI.X.SX32 R9, R28, R3, 0x1, P1 ;  /* 0x000000031c097211 */ /* 0x001fe400008f0eff */
[----:B------:R-:W-:-:S05]  /*d040*/  IADD3 R10, P2, PT, R16, R2, RZ ;  /* 0x00000002100a7210 */ /* 0x000fca0007f5e0ff */
[----:B------:R0:W-:Y:S04]  /*d050*/  STL [R1+0x920], R10 ;  /* 0x0009200a01007387 */ /* 0x0001e80000100800 */
[----:B------:R-:W2:Y:S01]  /*d060*/  LDL.LU R28, [R1+0x70] ;  /* 0x00007000011c7983 */ /* 0x000ea20000300800 */
[----:B0-----:R-:W-:-:S03]  /*d070*/  LEA.HI.X.SX32 R10, R19, R3, 0x1, P6 ;  /* 0x00000003130a7211 */ /* 0x001fc600030f0eff */
[----:B------:R0:W-:Y:S01]  /*d080*/  STL [R1+0x8f4], R9 ;  /* 0x0008f40901007387 */ /* 0x0001e20000100800 */
[----:B------:R-:W-:-:S05]  /*d090*/  IADD3 R8, P1, PT, R15, R2, RZ ;  /* 0x000000020f087210 */ /* 0x000fca0007f3e0ff */
[----:B------:R1:W-:Y:S04]  /*d0a0*/  STL [R1+0x928], R8 ;  /* 0x0009280801007387 */ /* 0x0003e80000100800 */
[----:B------:R1:W-:Y:S04]  /*d0b0*/  STL [R1+0x8fc], R10 ;  /* 0x0008fc0a01007387 */ /* 0x0003e80000100800 */
[----:B------:R-:W2:Y:S01]  /*d0c0*/  LDL.LU R19, [R1+0x68] ;  /* 0x0000680001137983 */ /* 0x000ea20000300800 */
[----:B0-----:R-:W-:Y:S02]  /*d0d0*/  IADD3 R9, P6, PT, R14, R2, RZ ;  /* 0x000000020e097210 */ /* 0x001fe40007fde0ff */
[----:B-1----:R-:W-:-:S03]  /*d0e0*/  LEA.HI.X.SX32 R8, R17, R3, 0x1, P5 ;  /* 0x0000000311087211 */ /* 0x002fc600028f0eff */
[----:B------:R0:W-:Y:S04]  /*d0f0*/  STL [R1+0x930], R9 ;  /* 0x0009300901007387 */ /* 0x0001e80000100800 */
[----:B------:R-:W-:Y:S01]  /*d100*/  STL [R1+0x904], R8 ;  /* 0x0009040801007387 */ /* 0x000fe20000100800 */
[----:B------:R-:W-:-:S05]  /*d110*/  IADD3 R10, P5, PT, R13, R2, RZ ;  /* 0x000000020d0a7210 */ /* 0x000fca0007fbe0ff */
[----:B------:R1:W-:Y:S04]  /*d120*/  STL [R1+0x938], R10 ;  /* 0x0009380a01007387 */ /* 0x0003e80000100800 */
[----:B------:R-:W2:Y:S01]  /*d130*/  LDL.LU R17, [R1+0x64] ;  /* 0x0000640001117983 */ /* 0x000ea20000300800 */
[-C--:B0-----:R-:W-:Y:S02]  /*d140*/  LEA.HI.X.SX32 R9, R21, R3.reuse, 0x1, P4 ;  /* 0x0000000315097211 */ /* 0x081fe400020f0eff */
[----:B-1----:R-:W-:-:S03]  /*d150*/  LEA.HI.X.SX32 R10, R24, R3, 0x1, P3 ;  /* 0x00000003180a7211 */ /* 0x002fc600018f0eff */
[----:B------:R-:W-:Y:S01]  /*d160*/  STL [R1+0x90c], R9 ;  /* 0x00090c0901007387 */ /* 0x000fe20000100800 */
[----:B---3--:R-:W-:-:S05]  /*d170*/  IADD3 R8, P4, PT, R12, R2, RZ ;  /* 0x000000020c087210 */ /* 0x008fca0007f9e0ff */
[----:B------:R0:W-:Y:S04]  /*d180*/  STL [R1+0x940], R8 ;  /* 0x0009400801007387 */ /* 0x0001e80000100800 */
[----:B------:R-:W-:Y:S04]  /*d190*/  STL [R1+0x914], R10 ;  /* 0x0009140a01007387 */ /* 0x000fe80000100800 */
[----:B------:R-:W3:Y:S01]  /*d1a0*/  LDL.LU R21, [R1+0x60] ;  /* 0x0000600001157983 */ /* 0x000ee20000300800 */
[----:B0-----:R-:W-:Y:S02]  /*d1b0*/  LEA.HI.X.SX32 R8, R16, R3, 0x1, P2 ;  /* 0x0000000310087211 */ /* 0x001fe400010f0eff */
[----:B----4-:R-:W-:-:S05]  /*d1c0*/  IADD3 R9, P3, PT, R11, R2, RZ ;  /* 0x000000020b097210 */ /* 0x010fca0007f7e0ff */
[----:B------:R0:W-:Y:S04]  /*d1d0*/  STL [R1+0x948], R9 ;  /* 0x0009480901007387 */ /* 0x0001e80000100800 */
[----:B------:R-:W-:Y:S01]  /*d1e0*/  STL [R1+0x91c], R8 ;  /* 0x00091c0801007387 */ /* 0x000fe20000100800 */
[----:B0-----:R-:W-:Y:S02]  /*d1f0*/  LEA.HI.X.SX32 R9, R15, R3, 0x1, P1 ;  /* 0x000000030f097211 */ /* 0x001fe400008f0eff */
[----:B-----5:R-:W-:-:S05]  /*d200*/  IADD3 R10, P2, PT, R27, R2, RZ ;  /* 0x000000021b0a7210 */ /* 0x020fca0007f5e0ff */
[----:B------:R0:W-:Y:S04]  /*d210*/  STL [R1+0x950], R10 ;  /* 0x0009500a01007387 */ /* 0x0001e80000100800 */
[----:B------:R-:W4:Y:S01]  /*d220*/  LDL.LU R24, [R1+0x5c] ;  /* 0x00005c0001187983 */ /* 0x000f220000300800 */
[----:B0-----:R-:W-:Y:S02]  /*d230*/  LEA.HI.X.SX32 R10, R14, R3, 0x1, P6 ;  /* 0x000000030e0a7211 */ /* 0x001fe400030f0eff */
[-C--:B------:R-:W-:Y:S01]  /*d240*/  IADD3 R8, P1, PT, R29, R2.reuse, RZ ;  /* 0x000000021d087210 */ /* 0x080fe20007f3e0ff */
[----:B------:R0:W-:Y:S04]  /*d250*/  STL [R1+0x924], R9 ;  /* 0x0009240901007387 */ /* 0x0001e80000100800 */
[----:B------:R1:W-:Y:S04]  /*d260*/  STL [R1+0x958], R8 ;  /* 0x0009580801007387 */ /* 0x0003e80000100800 */
[----:B------:R-:W-:Y:S04]  /*d270*/  STL [R1+0x92c], R10 ;  /* 0x00092c0a01007387 */ /* 0x000fe80000100800 */
[----:B------:R-:W5:Y:S01]  /*d280*/  LDL.LU R16, [R1+0x58] ;  /* 0x0000580001107983 */ /* 0x000f620000300800 */
[----:B0-----:R-:W-:-:S02]  /*d290*/  IADD3 R9, P6, PT, R7, R2, RZ ;  /* 0x0000000207097210 */ /* 0x001fc40007fde0ff */
[----:B-1----:R-:W-:-:S03]  /*d2a0*/  LEA.HI.X.SX32 R8, R13, R3, 0x1, P5 ;  /* 0x000000030d087211 */ /* 0x002fc600028f0eff */
[----:B------:R0:W-:Y:S04]  /*d2b0*/  STL [R1+0x960], R9 ;  /* 0x0009600901007387 */ /* 0x0001e80000100800 */
[----:B------:R1:W-:Y:S01]  /*d2c0*/  STL [R1+0x934], R8 ;  /* 0x0009340801007387 */ /* 0x0003e20000100800 */
[-C--:B0-----:R-:W-:Y:S02]  /*d2d0*/  LEA.HI.X.SX32 R9, R12, R3.reuse, 0x1, P4 ;  /* 0x000000030c097211 */ /* 0x081fe400020f0eff */
[----:B------:R-:W-:Y:S02]  /*d2e0*/  LEA.HI.X.SX32 R7, R7, R3, 0x1, P6 ;  /* 0x0000000307077211 */ /* 0x000fe400030f0eff */
[----:B--2---:R-:W-:-:S05]  /*d2f0*/  IADD3 R10, P5, PT, R6, R2, RZ ;  /* 0x00000002060a7210 */ /* 0x004fca0007fbe0ff */
[----:B------:R-:W-:Y:S04]  /*d300*/  STL [R1+0x968], R10 ;  /* 0x0009680a01007387 */ /* 0x000fe80000100800 */
[----:B------:R-:W2:Y:S04]  /*d310*/  LDL.LU R15, [R1+0x54] ;  /* 0x00005400010f7983 */ /* 0x000ea80000300800 */
[----:B------:R0:W-:Y:S01]  /*d320*/  STL [R1+0x93c], R9 ;  /* 0x00093c0901007387 */ /* 0x0001e20000100800 */
[----:B-1----:R-:W-:Y:S02]  /*d330*/  IADD3 R8, P4, PT, R5, R2, RZ ;  /* 0x0000000205087210 */ /* 0x002fe40007f9e0ff */
[----:B0-----:R-:W-:-:S03]  /*d340*/  LEA.HI.X.SX32 R9, R11, R3, 0x1, P3 ;  /* 0x000000030b097211 */ /* 0x001fc600018f0eff */
[----:B------:R0:W-:Y:S04]  /*d350*/  STL [R1+0x970], R8 ;  /* 0x0009700801007387 */ /* 0x0001e80000100800 */
[----:B------:R-:W2:Y:S04]  /*d360*/  LDL.LU R14, [R1+0x50] ;  /* 0x00005000010e7983 */ /* 0x000ea80000300800 */
[----:B------:R1:W-:Y:S01]  /*d370*/  STL [R1+0x944], R9 ;  /* 0x0009440901007387 */ /* 0x0003e20000100800 */
[----:B0-----:R-:W-:-:S03]  /*d380*/  IADD3 R8, P3, PT, R4, R2, RZ ;  /* 0x0000000204087210 */ /* 0x001fc60007f7e0ff */
[----:B------:R-:W2:Y:S04]  /*d390*/  LDL.LU R13, [R1+0x4c] ;  /* 0x00004c00010d7983 */ /* 0x000ea80000300800 */
[----:B------:R-:W-:Y:S01]  /*d3a0*/  STL [R1+0x978], R8 ;  /* 0x0009780801007387 */ /* 0x000fe20000100800 */
[----:B-1----:R-:W-:-:S03]  /*d3b0*/  LEA.HI.X.SX32 R9, R27, R3, 0x1, P2 ;  /* 0x000000031b097211 */ /* 0x002fc600010f0eff */
[----:B------:R-:W2:Y:S04]  /*d3c0*/  LDL.LU R12, [R1+0x48] ;  /* 0x00004800010c7983 */ /* 0x000ea80000300800 */
[----:B------:R0:W-:Y:S04]  /*d3d0*/  STL [R1+0x94c], R9 ;  /* 0x00094c0901007387 */ /* 0x0001e80000100800 */
[----:B------:R-:W2:Y:S01]  /*d3e0*/  LDL.LU R11, [R1+0x40] ;  /* 0x00004000010b7983 */ /* 0x000ea20000300800 */
[----:B0-----:R-:W-:Y:S02]  /*d3f0*/  LEA.HI.X.SX32 R9, R29, R3, 0x1, P1 ;  /* 0x000000031d097211 */ /* 0x001fe400008f0eff */
[----:B------:R-:W-:-:S05]  /*d400*/  IADD3 R8, P2, PT, R28, R2, RZ ;  /* 0x000000021c087210 */ /* 0x000fca0007f5e0ff */
[----:B------:R0:W-:Y:S04]  /*d410*/  STL [R1+0x980], R8 ;  /* 0x0009800801007387 */ /* 0x0001e80000100800 */
[----:B------:R-:W2:Y:S04]  /*d420*/  LDL.LU R27, [R1+0x3c] ;  /* 0x00003c00011b7983 */ /* 0x000ea80000300800 */
[----:B------:R-:W-:Y:S04]  /*d430*/  STL [R1+0x954], R9 ;  /* 0x0009540901007387 */ /* 0x000fe80000100800 */
[----:B------:R-:W2:Y:S01]  /*d440*/  LDL.LU R29, [R1+0x38] ;  /* 0x00003800011d7983 */ /* 0x000ea20000300800 */
[----:B0-----:R-:W-:-:S05]  /*d450*/  IADD3 R8, P1, PT, R19, R2, RZ ;  /* 0x0000000213087210 */ /* 0x001fca0007f3e0ff */
[----:B------:R0:W-:Y:S04]  /*d460*/  STL [R1+0x988], R8 ;  /* 0x0009880801007387 */ /* 0x0001e80000100800 */
[----:B------:R-:W2:Y:S04]  /*d470*/  LDL.LU R20, [R1+0x34] ;  /* 0x0000340001147983 */ /* 0x000ea80000300800 */
[----:B------:R1:W-:Y:S04]  /*d480*/  STL [R1+0x95c], R7 ;  /* 0x00095c0701007387 */ /* 0x0003e80000100800 */
[----:B------:R-:W2:Y:S01]  /*d490*/  LDL.LU R18, [R1+0x1c] ;  /* 0x00001c0001127983 */ /* 0x000ea20000300800 */
[----:B0-----:R-:W-:-:S02]  /*d4a0*/  IADD3 R8, P6, PT, R17, R2, RZ ;  /* 0x0000000211087210 */ /* 0x001fc40007fde0ff */
[----:B-1----:R-:W-:-:S03]  /*d4b0*/  LEA.HI.X.SX32 R7, R6, R3, 0x1, P5 ;  /* 0x0000000306077211 */ /* 0x002fc600028f0eff */
[----:B------:R0:W-:Y:S04]  /*d4c0*/  STL [R1+0x990], R8 ;  /* 0x0009900801007387 */ /* 0x0001e80000100800 */
[----:B------:R-:W2:Y:S04]  /*d4d0*/  LDL.LU R10, [R1+0x18] ;  /* 0x00001800010a7983 */ /* 0x000ea80000300800 */
[----:B------:R1:W-:Y:S04]  /*d4e0*/  STL [R1+0x964], R7 ;  /* 0x0009640701007387 */ /* 0x0003e80000100800 */
[----:B------:R-:W2:Y:S01]  /*d4f0*/  LDL.LU R9, [R1+0x14] ;  /* 0x0000140001097983 */ /* 0x000ea20000300800 */
[----:B------:R-:W-:-:S02]  /*d500*/  LEA.HI.X.SX32 R5, R5, R3, 0x1, P4 ;  /* 0x0000000305057211 */ /* 0x000fc400020f0eff */
[----:B---3--:R-:W-:-:S05]  /*d510*/  IADD3 R6, P5, PT, R21, R2, RZ ;  /* 0x0000000215067210 */ /* 0x008fca0007fbe0ff */
[----:B------:R-:W-:Y:S04]  /*d520*/  STL [R1+0x998], R6 ;  /* 0x0009980601007387 */ /* 0x000fe80000100800 */
[----:B0-----:R-:W3:Y:S04]  /*d530*/  LDL.LU R8, [R1+0x10] ;  /* 0x0000100001087983 */ /* 0x001ee80000300800 */
[----:B------:R0:W-:Y:S04]  /*d540*/  STL [R1+0x96c], R5 ;  /* 0x00096c0501007387 */ /* 0x0001e80000100800 */
[----:B-1----:R-:W3:Y:S01]  /*d550*/  LDL.LU R7, [R1+0xc] ;  /* 0x00000c0001077983 */ /* 0x002ee20000300800 */
[----:B------:R-:W-:-:S02]  /*d560*/  LEA.HI.X.SX32 R28, R28, R3, 0x1, P2 ;  /* 0x000000031c1c7211 */ /* 0x000fc400010f0eff */
[----:B0-----:R-:W-:Y:S02]  /*d570*/  LEA.HI.X.SX32 R5, R4, R3, 0x1, P3 ;  /* 0x0000000304057211 */ /* 0x001fe400018f0eff */
[----:B----4-:R-:W-:-:S05]  /*d580*/  IADD3 R6, P4, PT, R24, R2, RZ ;  /* 0x0000000218067210 */ /* 0x010fca0007f9e0ff */
[----:B------:R0:W-:Y:S01]  /*d590*/  STL [R1+0x9a0], R6 ;  /* 0x0009a00601007387 */ /* 0x0001e20000100800 */
[----:B------:R-:W-:-:S03]  /*d5a0*/  LEA.HI.X.SX32 R19, R19, R3, 0x1, P1 ;  /* 0x0000000313137211 */ /* 0x000fc600008f0eff */
[----:B0-----:R-:W4:Y:S04]  /*d5b0*/  LDL.LU R6, [R1+0x8] ;  /* 0x0000080001067983 */ /* 0x001f280000300800 */
[----:B------:R0:W-:Y:S01]  /*d5c0*/  STL [R1+0x974], R5 ;  /* 0x0009740501007387 */ /* 0x0001e20000100800 */
[----:B-----5:R-:W-:-:S03]  /*d5d0*/  IADD3 R4, P3, PT, R16, R2, RZ ;  /* 0x0000000210047210 */ /* 0x020fc60007f7e0ff */
[----:B0-----:R-:W5:Y:S04]  /*d5e0*/  LDL.LU R5, [R1+0x4] ;  /* 0x0000040001057983 */ /* 0x001f680000300800 */
[----:B------:R0:W-:Y:S04]  /*d5f0*/  STL [R1+0x9a8], R4 ;  /* 0x0009a80401007387 */ /* 0x0001e80000100800 */
[----:B0-----:R-:W3:Y:S04]  /*d600*/  LDL.LU R4, [R1] ;  /* 0x0000000001047983 */ /* 0x001ee80000300800 */
[----:B------:R2:W-:Y:S01]  /*d610*/  STL [R1+0x97c], R28 ;  /* 0x00097c1c01007387 */ /* 0x0005e20000100800 */
[----:B------:R-:W-:-:S02]  /*d620*/  LEA.HI.X.SX32 R17, R17, R3, 0x1, P6 ;  /* 0x0000000311117211 */ /* 0x000fc400030f0eff */
[-C--:B------:R-:W-:Y:S02]  /*d630*/  LEA.HI.X.SX32 R21, R21, R3.reuse, 0x1, P5 ;  /* 0x0000000315157211 */ /* 0x080fe400028f0eff */
[-C--:B------:R-:W-:Y:S02]  /*d640*/  LEA.HI.X.SX32 R24, R24, R3.reuse, 0x1, P4 ;  /* 0x0000000318187211 */ /* 0x080fe400020f0eff */
[----:B------:R-:W-:Y:S02]  /*d650*/  LEA.HI.X.SX32 R16, R16, R3, 0x1, P3 ;  /* 0x0000000310107211 */ /* 0x000fe400018f0eff */
[----:B--2---:R-:W-:-:S05]  /*d660*/  IADD3 R28, P2, PT, R15, R2, RZ ;  /* 0x000000020f1c7210 */ /* 0x004fca0007f5e0ff */
[----:B------:R0:W-:Y:S04]  /*d670*/  STL [R1+0x9b0], R28 ;  /* 0x0009b01c01007387 */ /* 0x0001e80000100800 */
[----:B0-----:R-:W2:Y:S04]  /*d680*/  LDL.LU R28, [R1+0xc0c] ;  /* 0x000c0c00011c7983 */ /* 0x001ea80000300800 */
[----:B------:R0:W-:Y:S02]  /*d690*/  STL [R1+0x984], R19 ;  /* 0x0009841301007387 */ /* 0x0001e40000100800 */
[----:B0-----:R-:W-:-:S05]  /*d6a0*/  IADD3 R19, P1, PT, R14, R2, RZ ;  /* 0x000000020e137210 */ /* 0x001fca0007f3e0ff */
        /* <DEDUP_REMOVED lines=12> */
[----:B------:R0:W-:Y:S01]  /*d770*/  STL [R1+0x9d0], R24 ;  /* 0x0009d01801007387 */ /* 0x0001e20000100800 */
[----:B------:R-:W-:-:S03]  /*d780*/  LEA.HI.X.SX32 R15, R15, R3, 0x1, P2 ;  /* 0x000000030f0f7211 */ /* 0x000fc600010f0eff */
        /* <DEDUP_REMOVED lines=32> */
[----:B---3--:R-:W-:-:S05]  /*d990*/  IADD3 R27, P3, PT, R8, R2, RZ ;  /* 0x00000002081b7210 */ /* 0x008fca0007f7e0ff */
[----:B------:R0:W-:Y:S04]  /*d9a0*/  STL [R1+0xa08], R27 ;  /* 0x000a081b01007387 */ /* 0x0001e80000100800 */
[----:B0-----:R-:W3:Y:S04]  /*d9b0*/  LDL.LU R27, [R1+0xbe0] ;  /* 0x000be000011b7983 */ /* 0x001ee80000300800 */
[----:B------:R0:W-:Y:S02]  /*d9c0*/  STL [R1+0x9dc], R29 ;  /* 0x0009dc1d01007387 */ /* 0x0001e40000100800 */
[----:B0-----:R-:W-:-:S05]  /*d9d0*/  IADD3 R29, P2, PT, R7, R2, RZ ;  /* 0x00000002071d7210 */ /* 0x001fca0007f5e0ff */
[----:B------:R0:W-:Y:S04]  /*d9e0*/  STL [R1+0xa10], R29 ;  /* 0x000a101d01007387 */ /* 0x0001e80000100800 */
[----:B0-----:R-:W3:Y:S01]  /*d9f0*/  LDL.LU R29, [R1+0xbdc] ;  /* 0x000bdc00011d7983 */ /* 0x001ee20000300800 */
[-C--:B------:R-:W-:Y:S02]  /*da00*/  LEA.HI.X.SX32 R20, R20, R3.reuse, 0x1, P1 ;  /* 0x0000000314147211 */ /* 0x080fe400008f0eff */
[----:B------:R-:W-:-:S03]  /*da10*/  LEA.HI.X.SX32 R18, R18, R3, 0x1, P6 ;  /* 0x0000000312127211 */ /* 0x000fc600030f0eff */
[----:B------:R4:W-:Y:S01]  /*da20*/  STL [R1+0x9e4], R20 ;  /* 0x0009e41401007387 */ /* 0x0009e20000100800 */
[----:B------:R-:W-:Y:S02]  /*da30*/  LEA.HI.X.SX32 R9, R9, R3, 0x1, P4 ;  /* 0x0000000309097211 */ /* 0x000fe400020f0eff */
[----:B----4-:R-:W-:-:S05]  /*da40*/  IADD3 R20, P1, PT, R6, R2, RZ ;  /* 0x0000000206147210 */ /* 0x010fca0007f3e0ff */
[----:B------:R5:W-:Y:S04]  /*da50*/  STL [R1+0xa18], R20 ;  /* 0x000a181401007387 */ /* 0x000be80000100800 */
[----:B------:R0:W-:Y:S01]  /*da60*/  STL [R1+0x9ec], R18 ;  /* 0x0009ec1201007387 */ /* 0x0001e20000100800 */
[-C--:B-----5:R-:W-:Y:S02]  /*da70*/  IADD3 R20, P6, PT, R5, R2.reuse, RZ ;  /* 0x0000000205147210 */ /* 0x0a0fe40007fde0ff */
[-C--:B0-----:R-:W-:Y:S02]  /*da80*/  LEA.HI.X.SX32 R18, R10, R3.reuse, 0x1, P5 ;  /* 0x000000030a127211 */ /* 0x081fe400028f0eff */
[----:B------:R-:W-:Y:S01]  /*da90*/  IADD3 R10, P5, PT, R4, R2, RZ ;  /* 0x00000002040a7210 */ /* 0x000fe20007fbe0ff */
[----:B------:R-:W-:Y:S04]  /*daa0*/  STL [R1+0xa20], R20 ;  /* 0x000a201401007387 */ /* 0x000fe80000100800 */
[----:B------:R-:W-:Y:S04]  /*dab0*/  STL [R1+0x9f4], R18 ;  /* 0x0009f41201007387 */ /* 0x000fe80000100800 */
[----:B------:R0:W-:Y:S04]  /*dac0*/  STL [R1+0xa28], R10 ;  /* 0x000a280a01007387 */ /* 0x0001e80000100800 */
[----:B------:R3:W-:Y:S01]  /*dad0*/  STL [R1+0x9fc], R9 ;  /* 0x0009fc0901007387 */ /* 0x0007e20000100800 */
[----:B------:R-:W-:-:S02]  /*dae0*/  LEA.HI.X.SX32 R6, R6, R3, 0x1, P1 ;  /* 0x0000000306067211 */ /* 0x000fc400008f0eff */
[-C--:B0-----:R-:W-:Y:S02]  /*daf0*/  LEA.HI.X.SX32 R10, R8, R3.reuse, 0x1, P3 ;  /* 0x00000003080a7211 */ /* 0x081fe400018f0eff */
[----:B------:R-:W-:Y:S01]  /*db00*/  LEA.HI.X.SX32 R8, R7, R3, 0x1, P2 ;  /* 0x0000000307087211 */ /* 0x000fe200010f0eff */
[----:B------:R-:W-:Y:S02]  /*db10*/  IMAD R23, R23, UR10, RZ ;  /* 0x0000000a17177c24 */ /* 0x000fe4000f8e02ff */
[----:B------:R-:W-:Y:S02]  /*db20*/  IMAD R25, R25, UR10, RZ ;  /* 0x0000000a19197c24 */ /* 0x000fe4000f8e02ff */
[----:B------:R-:W-:Y:S02]  /*db30*/  IMAD R26, R26, UR10, RZ ;  /* 0x0000000a1a1a7c24 */ /* 0x000fe4000f8e02ff */
[----:B------:R-:W-:Y:S01]  /*db40*/  IMAD R22, R22, UR10, RZ ;  /* 0x0000000a16167c24 */ /* 0x000fe2000f8e02ff */
[----:B------:R-:W-:-:S02]  /*db50*/  LEA.HI.X.SX32 R0, R0, UR13, 0x1, P0 ;  /* 0x0000000d00007c11 */ /* 0x000fc400080f0eff */
[-C--:B--2---:R-:W-:Y:S02]  /*db60*/  IADD3 R7, P2, PT, R11, R2.reuse, RZ ;  /* 0x000000020b077210 */ /* 0x084fe40007f5e0ff */
[-C--:B---3--:R-:W-:Y:S02]  /*db70*/  IADD3 R9, P3, PT, R27, R2.reuse, RZ ;  /* 0x000000021b097210 */ /* 0x088fe40007f7e0ff */
[----:B------:R-:W-:-:S05]  /*db80*/  IADD3 R18, P4, PT, R29, R2, RZ ;  /* 0x000000021d127210 */ /* 0x000fca0007f9e0ff */
[----:B------:R-:W-:Y:S04]  /*db90*/  STL [R1+0xa30], R18 ;  /* 0x000a301201007387 */ /* 0x000fe80000100800 */
[----:B------:R-:W-:Y:S04]  /*dba0*/  STL [R1+0xa04], R10 ;  /* 0x000a040a01007387 */ /* 0x000fe80000100800 */
[----:B------:R-:W-:Y:S04]  /*dbb0*/  STL [R1+0xa38], R9 ;  /* 0x000a380901007387 */ /* 0x000fe80000100800 */
[----:B------:R0:W-:Y:S04]  /*dbc0*/  STL [R1+0xa0c], R8 ;  /* 0x000a0c0801007387 */ /* 0x0001e80000100800 */
[----:B------:R1:W-:Y:S04]  /*dbd0*/  STL [R1+0xa40], R7 ;  /* 0x000a400701007387 */ /* 0x0003e80000100800 */
[----:B------:R2:W-:Y:S01]  /*dbe0*/  STL [R1+0xa14], R6 ;  /* 0x000a140601007387 */ /* 0x0005e20000100800 */
[----:B0-----:R-:W-:-:S02]  /*dbf0*/  IADD3 R8, P1, PT, R12, R2, RZ ;  /* 0x000000020c087210 */ /* 0x001fc40007f3e0ff */
[-C--:B-1----:R-:W-:Y:S02]  /*dc00*/  LEA.HI.X.SX32 R7, R5, R3.reuse, 0x1, P6 ;  /* 0x0000000305077211 */ /* 0x082fe400030f0eff */
[----:B------:R-:W-:Y:S02]  /*dc10*/  LEA.HI.X.SX32 R5, R4, R3, 0x1, P5 ;  /* 0x0000000304057211 */ /* 0x000fe400028f0eff */
[-C--:B--2---:R-:W-:Y:S01]  /*dc20*/  IADD3 R6, P6, PT, R13, R2.reuse, RZ ;  /* 0x000000020d067210 */ /* 0x084fe20007fde0ff */
[----:B------:R-:W-:Y:S01]  /*dc30*/  STL [R1+0xa48], R8 ;  /* 0x000a480801007387 */ /* 0x000fe20000100800 */
[----:B------:R-:W-:-:S03]  /*dc40*/  IADD3 R4, P5, PT, R14, R2, RZ ;  /* 0x000000020e047210 */ /* 0x000fc60007fbe0ff */
[----:B------:R-:W-:Y:S04]  /*dc50*/  STL [R1+0xa1c], R7 ;  /* 0x000a1c0701007387 */ /* 0x000fe80000100800 */
[----:B------:R0:W-:Y:S04]  /*dc60*/  STL [R1+0xa50], R6 ;  /* 0x000a500601007387 */ /* 0x0001e80000100800 */
[----:B------:R1:W-:Y:S04]  /*dc70*/  STL [R1+0xa24], R5 ;  /* 0x000a240501007387 */ /* 0x0003e80000100800 */
[----:B------:R2:W-:Y:S01]  /*dc80*/  STL [R1+0xa58], R4 ;  /* 0x000a580401007387 */ /* 0x0005e20000100800 */
[----:B0-----:R-:W-:-:S02]  /*dc90*/  LEA.HI.X.SX32 R6, R29, R3, 0x1, P4 ;  /* 0x000000031d067211 */ /* 0x001fc400020f0eff */
[----:B-1----:R-:W-:-:S03]  /*dca0*/  IADD3 R5, P4, PT, R15, R2, RZ ;  /* 0x000000020f057210 */ /* 0x002fc60007f9e0ff */
[----:B------:R0:W-:Y:S01]  /*dcb0*/  STL [R1+0xa2c], R6 ;  /* 0x000a2c0601007387 */ /* 0x0001e20000100800 */
[----:B--2---:R-:W-:-:S03]  /*dcc0*/  LEA.HI.X.SX32 R4, R27, R3, 0x1, P3 ;  /* 0x000000031b047211 */ /* 0x004fc600018f0eff */
[----:B------:R1:W-:Y:S04]  /*dcd0*/  STL [R1+0xa60], R5 ;  /* 0x000a600501007387 */ /* 0x0003e80000100800 */
[----:B------:R2:W-:Y:S01]  /*dce0*/  STL [R1+0xa34], R4 ;  /* 0x000a340401007387 */ /* 0x0005e20000100800 */
[----:B0-----:R-:W-:Y:S02]  /*dcf0*/  IADD3 R6, P3, PT, R16, R2, RZ ;  /* 0x0000000210067210 */ /* 0x001fe40007f7e0ff */
[----:B-1----:R-:W-:-:S03]  /*dd00*/  LEA.HI.X.SX32 R5, R11, R3, 0x1, P2 ;  /* 0x000000030b057211 */ /* 0x002fc600010f0eff */
[----:B------:R0:W-:Y:S01]  /*dd10*/  STL [R1+0xa68], R6 ;  /* 0x000a680601007387 */ /* 0x0001e20000100800 */
[----:B--2---:R-:W-:-:S03]  /*dd20*/  IADD3 R4, P2, PT, R24, R2, RZ ;  /* 0x0000000218047210 */ /* 0x004fc60007f5e0ff */
[----:B------:R1:W-:Y:S04]  /*dd30*/  STL [R1+0xa3c], R5 ;  /* 0x000a3c0501007387 */ /* 0x0003e80000100800 */
[----:B------:R2:W-:Y:S01]  /*dd40*/  STL [R1+0xa70], R4 ;  /* 0x000a700401007387 */ /* 0x0005e20000100800 */
[----:B0-----:R-:W-:Y:S02]  /*dd50*/  LEA.HI.X.SX32 R6, R12, R3, 0x1, P1 ;  /* 0x000000030c067211 */ /* 0x001fe400008f0eff */
        /* <DEDUP_REMOVED lines=25> */
[----:B------:R-:W-:Y:S01]  /*def0*/  STL [R1+0xa74], R6 ;  /* 0x000a740601007387 */ /* 0x000fe20000100800 */
[-C--:B--2---:R-:W-:Y:S02]  /*df00*/  LEA.HI.X.SX32 R4, R17, R3.reuse, 0x1, P6 ;  /* 0x0000000311047211 */ /* 0x084fe400030f0eff */
[----:B------:R-:W-:Y:S01]  /*df10*/  IADD3 R2, P6, PT, R22, R2, RZ ;  /* 0x0000000216027210 */ /* 0x000fe20007fde0ff */
[----:B------:R0:W-:Y:S04]  /*df20*/  STL [R1+0xa94], R5 ;  /* 0x000a940501007387 */ /* 0x0001e80000100800 */
[----:B------:R1:W-:Y:S04]  /*df30*/  STL [R1+0xa7c], R4 ;  /* 0x000a7c0401007387 */ /* 0x0003e80000100800 */
[----:B------:R2:W-:Y:S01]  /*df40*/  STL [R1+0x708], R2 ;  /* 0x0007080201007387 */ /* 0x0005e20000100800 */
[----:B0-----:R-:W-:-:S02]  /*df50*/  LEA.HI.X.SX32 R5, R19, R3, 0x1, P5 ;  /* 0x0000000313057211 */ /* 0x001fc400028f0eff */
[----:B-1----:R-:W-:-:S03]  /*df60*/  LEA.HI.X.SX32 R4, R28, R3, 0x1, P4 ;  /* 0x000000031c047211 */ /* 0x002fc600020f0eff */
[----:B------:R0:W-:Y:S01]  /*df70*/  STL [R1+0x6f4], R5 ;  /* 0x0006f40501007387 */ /* 0x0001e20000100800 */
[----:B--2---:R-:W-:-:S03]  /*df80*/  LEA.HI.X.SX32 R2, R23, R3, 0x1, P3 ;  /* 0x0000000317027211 */ /* 0x004fc600018f0eff */
[----:B------:R1:W-:Y:S04]  /*df90*/  STL [R1+0x6f8], R4 ;  /* 0x0006f80401007387 */ /* 0x0003e80000100800 */
[----:B------:R2:W-:Y:S01]  /*dfa0*/  STL [R1+0x6fc], R2 ;  /* 0x0006fc0201007387 */ /* 0x0005e20000100800 */
[-C--:B0-----:R-:W-:Y:S02]  /*dfb0*/  LEA.HI.X.SX32 R5, R25, R3.reuse, 0x1, P2 ;  /* 0x0000000319057211 */ /* 0x081fe400010f0eff */
[----:B-1----:R-:W-:-:S03]  /*dfc0*/  LEA.HI.X.SX32 R4, R26, R3, 0x1, P1 ;  /* 0x000000031a047211 */ /* 0x002fc600008f0eff */
[----:B------:R-:W-:Y:S01]  /*dfd0*/  STL [R1+0x700], R5 ;  /* 0x0007000501007387 */ /* 0x000fe20000100800 */
[----:B--2---:R-:W-:-:S03]  /*dfe0*/  LEA.HI.X.SX32 R2, R22, R3, 0x1, P6 ;  /* 0x0000000316027211 */ /* 0x004fc600030f0eff */
[----:B------:R-:W-:Y:S04]  /*dff0*/  STL [R1+0x704], R4 ;  /* 0x0007040401007387 */ /* 0x000fe80000100800 */
[----:B------:R0:W-:Y:S04]  /*e000*/  STL [R1+0x4f8], R2 ;  /* 0x0004f80201007387 */ /* 0x0001e80000100800 */
[----:B------:R-:W-:Y:S04]  /*e010*/  STL [R1+0x3d8], R0 ;  /* 0x0003d80001007387 */ /* 0x000fe80000100800 */
[----:B------:R-:W-:Y:S01]  /*e020*/  STL [R1+0x4a8], RZ ;  /* 0x0004a8ff01007387 */ /* 0x000fe20000100800 */
[----:B0-----:R-:W0:Y:S03]  /*e030*/  LDC R2, c[0x0][0x3a8] ;  /* 0x0000ea00ff027b82 */ /* 0x001e260000000800 */
[----:B------:R-:W-:Y:S04]  /*e040*/  STL [R1+0x2c0], RZ ;  /* 0x0002c0ff01007387 */ /* 0x000fe80000100800 */
        /* <DEDUP_REMOVED lines=98> */
[----:B------:R-:W2:Y:S01]  /*e670*/  LDL R16, [R1+0x3dc] ;  /* 0x0003dc0001107983 */ /* 0x000ea20000100800 */
[----:B0-----:R-:W-:-:S02]  /*e680*/  IMAD R3, R2, 0x3f, RZ ;  /* 0x0000003f02037824 */ /* 0x001fc400078e02ff */
[C---:B------:R-:W-:Y:S02]  /*e690*/  IMAD R4, R2.reuse, 0x3e, RZ ;  /* 0x0000003e02047824 */ /* 0x040fe400078e02ff */
[C---:B------:R-:W-:Y:S02]  /*e6a0*/  IMAD R5, R2.reuse, 0x3d, RZ ;  /* 0x0000003d02057824 */ /* 0x040fe400078e02ff */
[C---:B------:R-:W-:Y:S02]  /*e6b0*/  IMAD R6, R2.reuse, 0x3c, RZ ;  /* 0x0000003c02067824 */ /* 0x040fe400078e02ff */
[C---:B------:R-:W-:Y:S02]  /*e6c0*/  IMAD R7, R2.reuse, 0x3b, RZ ;  /* 0x0000003b02077824 */ /* 0x040fe400078e02ff */
[C---:B------:R-:W-:Y:S02]  /*e6d0*/  IMAD R8, R2.reuse, 0x3a, RZ ;  /* 0x0000003a02087824 */ /* 0x040fe400078e02ff */
[----:B------:R-:W-:-:S02]  /*e6e0*/  IMAD R9, R2, 0x39, RZ ;  /* 0x0000003902097824 */ /* 0x000fc400078e02ff */
[C---:B------:R-:W-:Y:S02]  /*e6f0*/  IMAD R11, R2.reuse, 0x37, RZ ;  /* 0x00000037020b7824 */ /* 0x040fe400078e02ff */
[C---:B------:R-:W-:Y:S02]  /*e700*/  IMAD R12, R2.reuse, 0x36, RZ ;  /* 0x00000036020c7824 */ /* 0x040fe400078e02ff */
[C---:B------:R-:W-:Y:S02]  /*e710*/  IMAD R13, R2.reuse, 0x35, RZ ;  /* 0x00000035020d7824 */ /* 0x040fe400078e02ff */
[----:B------:R-:W-:Y:S01]  /*e720*/  IMAD R14, R2, 0x34, RZ ;  /* 0x00000034020e7824 */ /* 0x000fe200078e02ff */
[----:B--2---:R-:W-:-:S05]  /*e730*/  IADD3 R10, P0, PT, R3, R16, RZ ;  /* 0x00000010030a7210 */ /* 0x004fca0007f1e0ff */
[----:B------:R0:W-:Y:S02]  /*e740*/  STL [R1+0x500], R10 ;  /* 0x0005000a01007387 */ /* 0x0001e40000100800 */
[----:B0-----:R-:W-:-:S05]  /*e750*/  IADD3 R10, P1, PT, R4, R16, RZ ;  /* 0x00000010040a7210 */ /* 0x001fca0007f3e0ff */
        /* <DEDUP_REMOVED lines=8> */
[----:B------:R0:W-:Y:S01]  /*e7e0*/  STL [R1+0x528], R10 ;  /* 0x0005280a01007387 */ /* 0x0001e20000100800 */
[----:B------:R-:W-:Y:S02]  /*e7f0*/  LEA.HI.X.SX32 R3, R3, R0, 0x1, P0 ;  /* 0x0000000003037211 */ /* 0x000fe400000f0eff */
[----:B0-----:R-:W-:-:S05]  /*e800*/  IADD3 R10, P6, PT, R9, R16, RZ ;  /* 0x00000010090a7210 */ /* 0x001fca0007fde0ff */
[----:B------:R0:W-:Y:S04]  /*e810*/  STL [R1+0x530], R10 ;  /* 0x0005300a01007387 */ /* 0x0001e80000100800 */
[----:B------:R1:W-:Y:S01]  /*e820*/  STL [R1+0x4fc], R3 ;  /* 0x0004fc0301007387 */ /* 0x0003e20000100800 */
[----:B0-----:R-:W-:-:S05]  /*e830*/  IMAD R10, R2, 0x38, RZ ;  /* 0x00000038020a7824 */ /* 0x001fca00078e02ff */
[----:B-1----:R-:W-:-:S05]  /*e840*/  IADD3 R3, P0, PT, R10, R16, RZ ;  /* 0x000000100a037210 */ /* 0x002fca0007f1e0ff */
[----:B------:R0:W-:Y:S02]  /*e850*/  STL [R1+0x538], R3 ;  /* 0x0005380301007387 */ /* 0x0001e40000100800 */
[----:B0-----:R-:W-:Y:S02]  /*e860*/  LEA.HI.X.SX32 R3, R4, R0, 0x1, P1 ;  /* 0x0000000004037211 */ /* 0x001fe400008f0eff */
[----:B------:R-:W-:-:S03]  /*e870*/  IADD3 R4, P1, PT, R11, R16, RZ ;  /* 0x000000100b047210 */ /* 0x000fc60007f3e0ff */
[----:B------:R0:W-:Y:S04]  /*e880*/  STL [R1+0x504], R3 ;  /* 0x0005040301007387 */ /* 0x0001e80000100800 */
[----:B------:R1:W-:Y:S01]  /*e890*/  STL [R1+0x540], R4 ;  /* 0x0005400401007387 */ /* 0x0003e20000100800 */
[-C--:B0-----:R-:W-:Y:S02]  /*e8a0*/  LEA.HI.X.SX32 R3, R5, R0.reuse, 0x1, P2 ;  /* 0x0000000005037211 */ /* 0x081fe400010f0eff */
[----:B------:R-:W-:Y:S02]  /*e8b0*/  LEA.HI.X.SX32 R5, R6, R0, 0x1, P3 ;  /* 0x0000000006057211 */ /* 0x000fe400018f0eff */
[-C--:B-1----:R-:W-:Y:S01]  /*e8c0*/  IADD3 R4, P2, PT, R12, R16.reuse, RZ ;  /* 0x000000100c047210 */ /* 0x082fe20007f5e0ff */
[----:B------:R0:W-:Y:S04]  /*e8d0*/  STL [R1+0x50c], R3 ;  /* 0x00050c0301007387 */ /* 0x0001e80000100800 */
[----:B------:R1:W-:Y:S01]  /*e8e0*/  STL [R1+0x548], R4 ;  /* 0x0005480401007387 */ /* 0x0003e20000100800 */
[----:B0-----:R-:W-:-:S03]  /*e8f0*/  IADD3 R3, P3, PT, R13, R16, RZ ;  /* 0x000000100d037210 */ /* 0x001fc60007f7e0ff */
[----:B------:R0:W-:Y:S01]  /*e900*/  STL [R1+0x514], R5 ;  /* 0x0005140501007387 */ /* 0x0001e20000100800 */
[----:B-1----:R-:W-:-:S03]  /*e910*/  LEA.HI.X.SX32 R4, R7, R0, 0x1, P4 ;  /* 0x0000000007047211 */ /* 0x002fc600020f0eff */
[----:B------:R1:W-:Y:S01]  /*e920*/  STL [R1+0x550], R3 ;  /* 0x0005500301007387 */ /* 0x0003e20000100800 */
[----:B0-----:R-:W-:-:S03]  /*e930*/  IADD3 R5, P4, PT, R14, R16, RZ ;  /* 0x000000100e057210 */ /* 0x001fc60007f9e0ff */
[----:B------:R-:W-:Y:S01]  /*e940*/  STL [R1+0x51c], R4 ;  /* 0x00051c0401007387 */ /* 0x000fe20000100800 */
[----:B-1----:R-:W-:-:S03]  /*e950*/  LEA.HI.X.SX32 R3, R8, R0, 0x1, P5 ;  /* 0x0000000008037211 */ /* 0x002fc600028f0eff */
[----:B------:R-:W-:Y:S04]  /*e960*/  STL [R1+0x558], R5 ;  /* 0x0005580501007387 */ /* 0x000fe80000100800 */
[----:B------:R0:W-:Y:S02]  /*e970*/  STL [R1+0x524], R3 ;  /* 0x0005240301007387 */ /* 0x0001e40000100800 */
[----:B0-----:R-:W-:Y:S02]  /*e980*/  LEA.HI.X.SX32 R3, R9, R0, 0x1, P6 ;  /* 0x0000000009037211 */ /* 0x001fe400030f0eff */
[----:B------:R-:W2:Y:S01]  /*e990*/  LDL R9, [R1+0x3dc] ;  /* 0x0003dc0001097983 */ /* 0x000ea20000100800 */
[----:B------:R-:W-:-:S05]  /*e9a0*/  IMAD R15, R2, 0x33, RZ ;  /* 0x00000033020f7824 */ /* 0x000fca00078e02ff */
[----:B------:R-:W-:Y:S01]  /*e9b0*/  IADD3 R4, P5, PT, R15, R16, RZ ;  /* 0x000000100f047210 */ /* 0x000fe20007fbe0ff */
[C---:B------:R-:W-:Y:S02]  /*e9c0*/  IMAD R16, R2.reuse, 0x32, RZ ;  /* 0x0000003202107824 */ /* 0x040fe400078e02ff */
[C---:B------:R-:W-:Y:S02]  /*e9d0*/  IMAD R17, R2.reuse, 0x31, RZ ;  /* 0x0000003102117824 */ /* 0x040fe400078e02ff */
[----:B------:R-:W-:Y:S01]  /*e9e0*/  STL [R1+0x560], R4 ;  /* 0x0005600401007387 */ /* 0x000fe20000100800 */
[----:B------:R-:W-:-:S03]  /*e9f0*/  IMAD R18, R2, 0x30, RZ ;  /* 0x0000003002127824 */ /* 0x000fc600078e02ff */
[----:B------:R0:W-:Y:S01]  /*ea00*/  STL [R1+0x52c], R3 ;  /* 0x00052c0301007387 */ /* 0x0001e20000100800 */
[----:B------:R-:W-:Y:S01]  /*ea10*/  IMAD R19, R2, 0x2f, RZ ;  /* 0x0000002f02137824 */ /* 0x000fe200078e02ff */
[----:B0-----:R-:W-:Y:S01]  /*ea20*/  LEA.HI.X.SX32 R3, R10, R0, 0x1, P0 ;  /* 0x000000000a037211 */ /* 0x001fe200000f0eff */
        /* <DEDUP_REMOVED lines=8> */
[C---:B------:R-:W-:Y:S02]  /*eab0*/  IMAD R28, R2.reuse, 0x26, RZ ;  /* 0x00000026021c7824 */ /* 0x040fe400078e02ff */
[C---:B------:R-:W-:Y:S02]  /*eac0*/  IMAD R29, R2.reuse, 0x25, RZ ;  /* 0x00000025021d7824 */ /* 0x040fe400078e02ff */
[----:B------:R-:W-:-:S02]  /*ead0*/  IMAD R10, R2, 0x21, RZ ;  /* 0x00000021020a7824 */ /* 0x000fc400078e02ff */
[C---:B------:R-:W-:Y:S02]  /*eae0*/  IMAD.SHL.U32 R8, R2.reuse, 0x20, RZ ;  /* 0x0000002002087824 */ /* 0x040fe400078e00ff */
[----:B------:R-:W-:Y:S01]  /*eaf0*/  IMAD R7, R2, 0x1f, RZ ;  /* 0x0000001f02077824 */ /* 0x000fe200078e02ff */
[-C--:B--2---:R-:W-:Y:S02]  /*eb00*/  IADD3 R5, P6, PT, R16, R9.reuse, RZ ;  /* 0x0000000910057210 */ /* 0x084fe40007fde0ff */
[----:B------:R-:W-:-:S03]  /*eb10*/  IADD3 R4, P0, PT, R17, R9, RZ ;  /* 0x0000000911047210 */ /* 0x000fc60007f1e0ff */
[----:B------:R0:W-:Y:S04]  /*eb20*/  STL [R1+0x568], R5 ;  /* 0x0005680501007387 */ /* 0x0001e80000100800 */
[----:B------:R1:W-:Y:S01]  /*eb30*/  STL [R1+0x534], R3 ;  /* 0x0005340301007387 */ /* 0x0003e20000100800 */
[----:B0-----:R-:W-:-:S03]  /*eb40*/  LEA.HI.X.SX32 R5, R11, R0, 0x1, P1 ;  /* 0x000000000b057211 */ /* 0x001fc600008f0eff */
[----:B------:R0:W-:Y:S01]  /*eb50*/  STL [R1+0x570], R4 ;  /* 0x0005700401007387 */ /* 0x0001e20000100800 */
[----:B-1----:R-:W-:-:S03]  /*eb60*/  IADD3 R3, P1, PT, R18, R9, RZ ;  /* 0x0000000912037210 */ /* 0x002fc60007f3e0ff */
[----:B------:R1:W-:Y:S01]  /*eb70*/  STL [R1+0x53c], R5 ;  /* 0x00053c0501007387 */ /* 0x0003e20000100800 */
[----:B0-----:R-:W-:-:S03]  /*eb80*/  LEA.HI.X.SX32 R4, R12, R0, 0x1, P2 ;  /* 0x000000000c047211 */ /* 0x001fc600010f0eff */
[----:B------:R0:W-:Y:S01]  /*eb90*/  STL [R1+0x578], R3 ;  /* 0x0005780301007387 */ /* 0x0001e20000100800 */
[----:B-1----:R-:W-:-:S03]  /*eba0*/  IADD3 R5, P2, PT, R19, R9, RZ ;  /* 0x0000000913057210 */ /* 0x002fc60007f5e0ff */
        /* <DEDUP_REMOVED lines=38> */
[-C--:B0-----:R-:W-:Y:S02]  /*ee10*/  LEA.HI.X.SX32 R3, R22, R0.reuse, 0x1, P5 ;  /* 0x0000000016037211 */ /* 0x081fe400028f0eff */
[----:B------:R-:W-:Y:S01]  /*ee20*/  IADD3 R6, P5, PT, R29, R9, RZ ;  /* 0x000000091d067210 */ /* 0x000fe20007fbe0ff */
[----:B-1----:R-:W-:Y:S02]  /*ee30*/  IMAD R4, R2, 0x24, RZ ;  /* 0x0000002402047824 */ /* 0x002fe400078e02ff */
[----:B------:R0:W-:Y:S01]  /*ee40*/  STL [R1+0x594], R3 ;  /* 0x0005940301007387 */ /* 0x0001e20000100800 */
[----:B--2---:R-:W-:-:S03]  /*ee50*/  LEA.HI.X.SX32 R5, R23, R0, 0x1, P6 ;  /* 0x0000000017057211 */ /* 0x004fc600030f0eff */
[----:B------:R1:W-:Y:S04]  /*ee60*/  STL [R1+0x5d0], R6 ;  /* 0x0005d00601007387 */ /* 0x0003e80000100800 */
[----:B------:R2:W-:Y:S01]  /*ee70*/  STL [R1+0x59c], R5 ;  /* 0x00059c0501007387 */ /* 0x0005e20000100800 */
[----:B0-----:R-:W-:Y:S01]  /*ee80*/  IMAD R3, R2, 0x23, RZ ;  /* 0x0000002302037824 */ /* 0x001fe200078e02ff */
[----:B-1----:R-:W-:Y:S02]  /*ee90*/  IADD3 R6, P6, PT, R4, R9, RZ ;  /* 0x0000000904067210 */ /* 0x002fe40007fde0ff */
[----:B--2---:R-:W-:-:S03]  /*eea0*/  LEA.HI.X.SX32 R5, R24, R0, 0x1, P0 ;  /* 0x0000000018057211 */ /* 0x004fc600000f0eff */
[----:B------:R0:W-:Y:S01]  /*eeb0*/  STL [R1+0x5d8], R6 ;  /* 0x0005d80601007387 */ /* 0x0001e20000100800 */
[----:B------:R-:W-:-:S03]  /*eec0*/  IMAD R11, R2, 0x22, RZ ;  /* 0x00000022020b7824 */ /* 0x000fc600078e02ff */
[----:B------:R1:W-:Y:S01]  /*eed0*/  STL [R1+0x5a4], R5 ;  /* 0x0005a40501007387 */ /* 0x0003e20000100800 */
[----:B0-----:R-:W-:Y:S02]  /*eee0*/  IADD3 R6, P0, PT, R3, R9, RZ ;  /* 0x0000000903067210 */ /* 0x001fe40007f1e0ff */
[----:B-1----:R-:W-:-:S03]  /*eef0*/  LEA.HI.X.SX32 R5, R25, R0, 0x1, P1 ;  /* 0x0000000019057211 */ /* 0x002fc600008f0eff */
[----:B------:R0:W-:Y:S04]  /*ef00*/  STL [R1+0x5e0], R6 ;  /* 0x0005e00601007387 */ /* 0x0001e80000100800 */
[----:B------:R1:W-:Y:S01]  /*ef10*/  STL [R1+0x5ac], R5 ;  /* 0x0005ac0501007387 */ /* 0x0003e20000100800 */
[----:B0-----:R-:W-:Y:S02]  /*ef20*/  IADD3 R6, P1, PT, R11, R9, RZ ;  /* 0x000000090b067210 */ /* 0x001fe40007f3e0ff */
[----:B-1----:R-:W-:-:S03]  /*ef30*/  LEA.HI.X.SX32 R5, R26, R0, 0x1, P2 ;  /* 0x000000001a057211 */ /* 0x002fc600010f0eff */
[----:B------:R0:W-:Y:S04]  /*ef40*/  STL [R1+0x5e8], R6 ;  /* 0x0005e80601007387 */ /* 0x0001e80000100800 */
[----:B------:R1:W-:Y:S01]  /*ef50*/  STL [R1+0x5b4], R5 ;  /* 0x0005b40501007387 */ /* 0x0003e20000100800 */
[----:B0-----:R-:W-:Y:S02]  /*ef60*/  IADD3 R6, P2, PT, R10, R9, RZ ;  /* 0x000000090a067210 */ /* 0x001fe40007f5e0ff */
[----:B-1----:R-:W-:-:S03]  /*ef70*/  LEA.HI.X.SX32 R5, R27, R0, 0x1, P3 ;  /* 0x000000001b057211 */ /* 0x002fc600018f0eff */
[----:B------:R0:W-:Y:S01]  /*ef80*/  STL [R1+0x5f0], R6 ;  /* 0x0005f00601007387 */ /* 0x0001e20000100800 */
[----:B------:R-:W-:-:S03]  /*ef90*/  IADD3 R12, P3, PT, R8, R9, RZ ;  /* 0x00000009080c7210 */ /* 0x000fc60007f7e0ff */
[----:B------:R1:W-:Y:S04]  /*efa0*/  STL [R1+0x5bc], R5 ;  /* 0x0005bc0501007387 */ /* 0x0003e80000100800 */
[----:B------:R2:W-:Y:S01]  /*efb0*/  STL [R1+0x5f8], R12 ;  /* 0x0005f80c01007387 */ /* 0x0005e20000100800 */
[----:B0-----:R-:W-:Y:S01]  /*efc0*/  IMAD R6, R2, 0x1e, RZ ;  /* 0x0000001e02067824 */ /* 0x001fe200078e02ff */
[-C--:B-1----:R-:W-:Y:S02]  /*efd0*/  LEA.HI.X.SX32 R5, R28, R0.reuse, 0x1, P4 ;  /* 0x000000001c057211 */ /* 0x082fe400020f0eff */
[-C--:B------:R-:W-:Y:S02]  /*efe0*/  IADD3 R13, P4, PT, R7, R9.reuse, RZ ;  /* 0x00000009070d7210 */ /* 0x080fe40007f9e0ff */
[----:B--2---:R-:W-:Y:S01]  /*eff0*/  LEA.HI.X.SX32 R12, R29, R0, 0x1, P5 ;  /* 0x000000001d0c7211 */ /* 0x004fe200028f0eff */
[----:B------:R0:W-:Y:S04]  /*f000*/  STL [R1+0x5c4], R5 ;  /* 0x0005c40501007387 */ /* 0x0001e80000100800 */
[----:B------:R1:W-:Y:S01]  /*f010*/  STL [R1+0x600], R13 ;  /* 0x0006000d01007387 */ /* 0x0003e20000100800 */
[----:B0-----:R-:W-:Y:S01]  /*f020*/  IMAD R5, R2, 0x1d, RZ ;  /* 0x0000001d02057824 */ /* 0x001fe200078e02ff */
[----:B-1----:R-:W-:-:S02]  /*f030*/  IADD3 R13, P5, PT, R6, R9, RZ ;  /* 0x00000009060d7210 */ /* 0x002fc40007fbe0ff */
[----:B------:R0:W-:Y:S04]  /*f040*/  STL [R1+0x5cc], R12 ;  /* 0x0005cc0c01007387 */ /* 0x0001e80000100800 */
[----:B------:R1:W-:Y:S01]  /*f050*/  STL [R1+0x608], R13 ;  /* 0x0006080d01007387 */ /* 0x0003e20000100800 */
[----:B0-----:R-:W-:Y:S01]  /*f060*/  LEA.HI.X.SX32 R12, R4, R0, 0x1, P6 ;  /* 0x00000000040c7211 */ /* 0x001fe200030f0eff */
[----:B------:R-:W-:Y:S01]  /*f070*/  IMAD R4, R2, 0x1c, RZ ;  /* 0x0000001c02047824 */ /* 0x000fe200078e02ff */
[----:B-1----:R-:W-:-:S03]  /*f080*/  IADD3 R13, P6, PT, R5, R9, RZ ;  /* 0x00000009050d7210 */ /* 0x002fc60007fde0ff */
        /* <DEDUP_REMOVED lines=58> */
[----:B------:R-:W-:Y:S01]  /*f430*/  IMAD.SHL.U32 R8, R2, 0x10, RZ ;  /* 0x0000001002087824 */ /* 0x000fe200078e00ff */
        /* <DEDUP_REMOVED lines=26> */
[----:B------:R0:W-:Y:S01]  /*f5e0*/  STL [R1+0x65c], R12 ;  /* 0x00065c0c01007387 */ /* 0x0001e20000100800 */
[----:B------:R-:W-:-:S03]  /*f5f0*/  LEA.HI.X.SX32 R11, R11, R0, 0x1, P3 ;  /* 0x000000000b0b7211 */ /* 0x000fc600018f0eff */
[----:B------:R1:W-:Y:S01]  /*f600*/  STL [R1+0x698], R13 ;  /* 0x0006980d01007387 */ /* 0x0003e20000100800 */
[-C--:B------:R-:W-:Y:S01]  /*f610*/  LEA.HI.X.SX32 R10, R10, R0.reuse, 0x1, P4 ;  /* 0x000000000a0a7211 */ /* 0x080fe200020f0eff */
[----:B0-----:R-:W-:Y:S01]  /*f620*/  IMAD R12, R2, 0xa, RZ ;  /* 0x0000000a020c7824 */ /* 0x001fe200078e02ff */
[-C--:B-1----:R-:W-:Y:S01]  /*f630*/  IADD3 R13, P3, PT, R3, R9.reuse, RZ ;  /* 0x00000009030d7210 */ /* 0x082fe20007f7e0ff */
[----:B------:R0:W-:Y:S04]  /*f640*/  STL [R1+0x664], R11 ;  /* 0x0006640b01007387 */ /* 0x0001e80000100800 */
[----:B------:R1:W-:Y:S01]  /*f650*/  STL [R1+0x6a0], R13 ;  /* 0x0006a00d01007387 */ /* 0x0003e20000100800 */
[-C--:B------:R-:W-:Y:S01]  /*f660*/  LEA.HI.X.SX32 R8, R8, R0.reuse, 0x1, P5 ;  /* 0x0000000008087211 */ /* 0x080fe200028f0eff */
[----:B0-----:R-:W-:Y:S01]  /*f670*/  IMAD R11, R2, 0x9, RZ ;  /* 0x00000009020b7824 */ /* 0x001fe200078e02ff */
[-C--:B-1----:R-:W-:Y:S01]  /*f680*/  IADD3 R13, P4, PT, R12, R9.reuse, RZ ;  /* 0x000000090c0d7210 */ /* 0x082fe20007f9e0ff */
[----:B------:R0:W-:Y:S04]  /*f690*/  STL [R1+0x66c], R10 ;  /* 0x00066c0a01007387 */ /* 0x0001e80000100800 */
[----:B------:R1:W-:Y:S01]  /*f6a0*/  STL [R1+0x6a8], R13 ;  /* 0x0006a80d01007387 */ /* 0x0003e20000100800 */
[-C--:B------:R-:W-:Y:S01]  /*f6b0*/  LEA.HI.X.SX32 R7, R7, R0.reuse, 0x1, P6 ;  /* 0x0000000007077211 */ /* 0x080fe200030f0eff */
[----:B0-----:R-:W-:Y:S01]  /*f6c0*/  IMAD.SHL.U32 R10, R2, 0x8, RZ ;  /* 0x00000008020a7824 */ /* 0x001fe200078e00ff */
        /* <DEDUP_REMOVED lines=14> */
[C---:B0-----:R-:W-:Y:S01]  /*f7b0*/  IMAD R6, R2.reuse, 0x5, RZ ;  /* 0x0000000502067824 */ /* 0x041fe200078e02ff */
[-C--:B-1----:R-:W-:Y:S01]  /*f7c0*/  IADD3 R13, P1, PT, R7, R9.reuse, RZ ;  /* 0x00000009070d7210 */ /* 0x082fe20007f3e0ff */
[----:B------:R0:W-:Y:S04]  /*f7d0*/  STL [R1+0x68c], R5 ;  /* 0x00068c0501007387 */ /* 0x0001e80000100800 */
[----:B------:R1:W-:Y:S01]  /*f7e0*/  STL [R1+0x6c8], R13 ;  /* 0x0006c80d01007387 */ /* 0x0003e20000100800 */
[-C--:B------:R-:W-:Y:S01]  /*f7f0*/  LEA.HI.X.SX32 R3, R3, R0.reuse, 0x1, P3 ;  /* 0x0000000003037211 */ /* 0x080fe200018f0eff */
[----:B0-----:R-:W-:Y:S01]  /*f800*/  IMAD.SHL.U32 R5, R2, 0x4, RZ ;  /* 0x0000000402057824 */ /* 0x001fe200078e00ff */
[----:B-1----:R-:W-:Y:S01]  /*f810*/  IADD3 R13, P2, PT, R6, R9, RZ ;  /* 0x00000009060d7210 */ /* 0x002fe20007f5e0ff */
[----:B------:R0:W-:Y:S04]  /*f820*/  STL [R1+0x694], R4 ;  /* 0x0006940401007387 */ /* 0x0001e80000100800 */
[----:B------:R1:W-:Y:S01]  /*f830*/  STL [R1+0x6d0], R13 ;  /* 0x0006d00d01007387 */ /* 0x0003e20000100800 */
[----:B------:R-:W-:-:S03]  /*f840*/  LEA.HI.X.SX32 R14, R12, R0, 0x1, P4 ;  /* 0x000000000c0e7211 */ /* 0x000fc600020f0eff */
[----:B------:R2:W-:Y:S01]  /*f850*/  STL [R1+0x69c], R3 ;  /* 0x00069c0301007387 */ /* 0x0005e20000100800 */
[C---:B0-----:R-:W-:Y:S01]  /*f860*/  IMAD R4, R2.reuse, 0x3, RZ ;  /* 0x0000000302047824 */ /* 0x041fe200078e02ff */
[----:B-1----:R-:W-:Y:S01]  /*f870*/  IADD3 R13, P3, PT, R5, R9, RZ ;  /* 0x00000009050d7210 */ /* 0x002fe20007f7e0ff */
[----:B--2---:R-:W-:-:S04]  /*f880*/  IMAD.SHL.U32 R3, R2, 0x2, RZ ;  /* 0x0000000202037824 */ /* 0x004fc800078e00ff */
[----:B------:R0:W-:Y:S01]  /*f890*/  STL [R1+0x6d8], R13 ;  /* 0x0006d80d01007387 */ /* 0x0001e20000100800 */
[-C--:B------:R-:W-:Y:S02]  /*f8a0*/  LEA.HI.X.SX32 R12, R11, R0.reuse, 0x1, P5 ;  /* 0x000000000b0c7211 */ /* 0x080fe400028f0eff */
[----:B------:R-:W-:Y:S02]  /*f8b0*/  LEA.HI.X.SX32 R10, R10, R0, 0x1, P6 ;  /* 0x000000000a0a7211 */ /* 0x000fe400030f0eff */
[-C--:B------:R-:W-:Y:S01]  /*f8c0*/  IADD3 R11, P5, PT, R3, R9.reuse, RZ ;  /* 0x00000009030b7210 */ /* 0x080fe20007fbe0ff */
[----:B------:R-:W-:Y:S01]  /*f8d0*/  STL [R1+0x6a4], R14 ;  /* 0x0006a40e01007387 */ /* 0x000fe20000100800 */
[----:B0-----:R-:W-:Y:S02]  /*f8e0*/  IADD3 R13, P4, PT, R4, R9, RZ ;  /* 0x00000009040d7210 */ /* 0x001fe40007f9e0ff */
[----:B------:R-:W-:Y:S02]  /*f8f0*/  IADD3 R9, P6, PT, R9, R2, RZ ;  /* 0x0000000209097210 */ /* 0x000fe40007fde0ff */
[-C--:B------:R-:W-:Y:S01]  /*f900*/  LEA.HI.X.SX32 R8, R8, R0.reuse, 0x1, P0 ;  /* 0x0000000008087211 */ /* 0x080fe200000f0eff */
[----:B------:R-:W-:Y:S01]  /*f910*/  STL [R1+0x6e0], R13 ;  /* 0x0006e00d01007387 */ /* 0x000fe20000100800 */
[----:B------:R-:W-:-:S02]  /*f920*/  LEA.HI.X.SX32 R7, R7, R0, 0x1, P1 ;  /* 0x0000000007077211 */ /* 0x000fc400008f0eff */
[-C--:B------:R-:W-:Y:S01]  /*f930*/  LEA.HI.X.SX32 R6, R6, R0.reuse, 0x1, P2 ;  /* 0x0000000006067211 */ /* 0x080fe200010f0eff */
[----:B------:R-:W-:Y:S01]  /*f940*/  STL [R1+0x6ac], R12 ;  /* 0x0006ac0c01007387 */ /* 0x000fe20000100800 */
[----:B------:R-:W-:-:S03]  /*f950*/  LEA.HI.X.SX32 R5, R5, R0, 0x1, P3 ;  /* 0x0000000005057211 */ /* 0x000fc600018f0eff */
[----:B------:R-:W-:Y:S01]  /*f960*/  STL [R1+0x6e8], R11 ;  /* 0x0006e80b01007387 */ /* 0x000fe20000100800 */
[----:B------:R-:W-:-:S03]  /*f970*/  LEA.HI.X.SX32 R4, R4, R0, 0x1, P4 ;  /* 0x0000000004047211 */ /* 0x000fc600020f0eff */
[----:B------:R-:W-:Y:S04]  /*f980*/  STL [R1+0x6b4], R10 ;  /* 0x0006b40a01007387 */ /* 0x000fe80000100800 */
[----:B------:R-:W-:Y:S04]  /*f990*/  STL [R1+0x6f0], R9 ;  /* 0x0006f00901007387 */ /* 0x000fe80000100800 */
[----:B------:R-:W-:Y:S01]  /*f9a0*/  STL [R1+0x6bc], R8 ;  /* 0x0006bc0801007387 */ /* 0x000fe20000100800 */
[----:B------:R-:W-:-:S03]  /*f9b0*/  LEA.HI.X.SX32 R3, R3, R0, 0x1, P5 ;  /* 0x0000000003037211 */ /* 0x000fc600028f0eff */
[----:B------:R-:W-:Y:S01]  /*f9c0*/  STL [R1+0x6c4], R7 ;  /* 0x0006c40701007387 */ /* 0x000fe20000100800 */
[----:B------:R-:W-:-:S03]  /*f9d0*/  LEA.HI.X.SX32 R2, R2, R0, 0x1, P6 ;  /* 0x0000000002027211 */ /* 0x000fc600030f0eff */
[----:B------:R-:W-:Y:S04]  /*f9e0*/  STL [R1+0x6cc], R6 ;  /* 0x0006cc0601007387 */ /* 0x000fe80000100800 */
[----:B------:R-:W-:Y:S04]  /*f9f0*/  STL [R1+0x6d4], R5 ;  /* 0x0006d40501007387 */ /* 0x000fe80000100800 */
[----:B------:R0:W-:Y:S04]  /*fa00*/  STL [R1+0x6dc], R4 ;  /* 0x0006dc0401007387 */ /* 0x0001e80000100800 */
[----:B------:R-:W0:Y:S04]  /*fa10*/  LDL.LU R0, [R1+0xbd8] ;  /* 0x000bd80001007983 */ /* 0x000e280000300800 */
[----:B------:R1:W-:Y:S04]  /*fa20*/  STL [R1+0x6e4], R3 ;  /* 0x0006e40301007387 */ /* 0x0003e80000100800 */
[----:B------:R-:W-:Y:S04]  /*fa30*/  STL [R1+0xbc], RZ ;  /* 0x0000bcff01007387 */ /* 0x000fe80000100800 */
        /* <DEDUP_REMOVED lines=29> */
[----:B------:R-:W-:-:S02]  /*fc10*/  USHF.R.S32.HI UR7, URZ, 0x1f, UR4 ;  /* 0x0000001fff077899 */ /* 0x000fc40008011404 */
[----:B------:R-:W-:Y:S02]  /*fc20*/  USHF.L.U32 UR6, UR6, 0x6, URZ ;  /* 0x0000000606067899 */ /* 0x000fe400080006ff */
[----:B------:R-:W-:Y:S02]  /*fc30*/  ULEA.HI UR7, UR7, UR4, URZ, 0x6 ;  /* 0x0000000407077291 */ /* 0x000fe4000f8f30ff */
[----:B------:R-:W-:Y:S02]  /*fc40*/  USHF.R.S32.HI UR4, URZ, 0x1f, UR6 ;  /* 0x0000001fff047899 */ /* 0x000fe40008011406 */
[----:B------:R-:W-:Y:S01]  /*fc50*/  USHF.R.S32.HI UR7, URZ, 0x6, UR7 ;  /* 0x00000006ff077899 */ /* 0x000fe20008011407 */
[C---:B0-----:R-:W-:Y:S02]  /*fc60*/  LOP3.LUT R4, R0.reuse, 0x10, RZ, 0x3c, !PT ;  /* 0x0000001000047812 */ /* 0x041fe400078e3cff */
[C---:B-1----:R-:W-:Y:S02]  /*fc70*/  LOP3.LUT R3, R0.reuse, 0x20, RZ, 0x3c, !PT ;  /* 0x0000002000037812 */ /* 0x042fe400078e3cff */
[----:B--23--:R-:W-:-:S07]  /*fc80*/  LOP3.LUT R2, R0, 0x30, RZ, 0x3c, !PT ;  /* 0x0000003000027812 */ /* 0x00cfce00078e3cff */
.L_x_2:
[----:B0-----:R-:W2:Y:S01]  /*fc90*/  LDL R5, [R1+0x3d8] ;  /* 0x0003d80001057983 */ /* 0x001ea20000100800 */
[----:B------:R-:W0:Y:S03]  /*fca0*/  LDC R2, c[0x0][0x3a0] ;  /* 0x0000e800ff027b82 */ /* 0x000e260000000800 */
[----:B--2---:R1:W-:Y:S04]  /*fcb0*/  STL [R1+0x1658], R5 ;  /* 0x0016580501007387 */ /* 0x0043e80000100800 */
[----:B------:R-:W2:Y:S04]  /*fcc0*/  LDL R4, [R1+0x3dc] ;  /* 0x0003dc0001047983 */ /* 0x000ea80000100800 */
[----:B-1----:R-:W0:Y:S04]  /*fcd0*/  LDL R5, [R1+0x4a8] ;  /* 0x0004a80001057983 */ /* 0x002e280000100800 */
[----:B------:R-:W-:Y:S04]  /*fce0*/  STL [R1+0x1648], R14 ;  /* 0x0016480e01007387 */ /* 0x000fe80000100800 */
[----:B------:R-:W-:Y:S04]  /*fcf0*/  STL [R1+0x1650], R14 ;  /* 0x0016500e01007387 */ /* 0x000fe80000100800 */
[----:B------:R-:W-:Y:S04]  /*fd00*/  STL [R1+0x1644], R7 ;  /* 0x0016440701007387 */ /* 0x000fe80000100800 */
[----:B------:R-:W-:Y:S04]  /*fd10*/  STL [R1+0x164c], R7 ;  /* 0x00164c0701007387 */ /* 0x000fe80000100800 */
[----:B------:R1:W-:Y:S04]  /*fd20*/  STL [R1+0x1654], R7 ;  /* 0x0016540701007387 */ /* 0x0003e80000100800 */
        /* <DEDUP_REMOVED lines=23> */
[----:B-----5:R-:W-:Y:S04]  /*fea0*/  STL [R1+0x1430], R0 ;  /* 0x0014300001007387 */ /* 0x020fe80000100800 */
        /* <DEDUP_REMOVED lines=45> */
[----:B------:R-:W-:Y:S01]  /*10180*/  STL [R1+0x15a0], R0 ;  /* 0x0015a00001007387 */ /* 0x000fe20000100800 */
[----:B0-----:R-:W-:-:S03]  /*10190*/  IMAD R2, R5, -0x40, R2 ;  /* 0xffffffc005027824 */ /* 0x001fc600078e0202 */
[----:B------:R-:W2:Y:S02]  /*101a0*/  LDL.LU R5, [R1+0x1658] ;  /* 0x0016580001057983 */ /* 0x000ea40000300800 */
[----:B------:R-:W-:Y:S02]  /*101b0*/  ISETP.GT.AND P0, PT, R2, RZ, PT ;  /* 0x000000ff0200720c */ /* 0x000fe40003f04270 */
[----:B-1----:R-:W-:-:S11]  /*101c0*/  PRMT R7, RZ, 0x7610, R7 ;  /* 0x00007610ff077816 */ /* 0x002fd60000000007 */
[----:B--2---:R-:W2:Y:S01]  /*101d0*/  @P0 LDG.E.U8 R7, desc[UR8][R4.64] ;  /* 0x0000000804070981 */ /* 0x004ea2000c1e1100 */
[----:B------:R-:W-:-:S03]  /*101e0*/  ISETP.GT.AND P1, PT, R2, 0x1, PT ;  /* 0x000000010200780c */ /* 0x000fc60003f24270 */
[----:B--2---:R0:W-:Y:S04]  /*101f0*/  STL [R1+0x238], R7 ;  /* 0x0002380701007387 */ /* 0x0041e80000100800 */
[----:B0-----:R-:W2:Y:S04]  /*10200*/  LDL.LU R7, [R1+0x1654] ;  /* 0x0016540001077983 */ /* 0x001ea80000300800 */
[----:B------:R-:W3:Y:S04]  /*10210*/  LDL R4, [R1+0x6ec] ;  /* 0x0006ec0001047983 */ /* 0x000ee80000100800 */
[----:B------:R-:W3:Y:S01]  /*10220*/  LDL R5, [R1+0x6f0] ;  /* 0x0006f00001057983 */ /* 0x000ee20000100800 */
[----:B------:R-:W-:-:S02]  /*10230*/  PRMT R14, RZ, 0x7610, R14 ;  /* 0x00007610ff0e7816 */ /* 0x000fc4000000000e */
[----:B---3--:R-:W-:-:S04]  /*10240*/  @P1 LOP3.LUT R5, R5, R4, RZ, 0x3c, !PT ;  /* 0x0000000405051212 */ /* 0x008fc800078e3cff */
[----:B------:R-:W-:-:S04]  /*10250*/  @P1 LOP3.LUT R4, R5, R4, RZ, 0x3c, !PT ;  /* 0x0000000405041212 */ /* 0x000fc800078e3cff */
[----:B------:R-:W-:-:S05]  /*10260*/  @P1 LOP3.LUT R5, R5, R4, RZ, 0x3c, !PT ;  /* 0x0000000405051212 */ /* 0x000fca00078e3cff */
[----:B------:R-:W3:Y:S01]  /*10270*/  @P1 LDG.E.U8 R14, desc[UR8][R4.64] ;  /* 0x00000008040e1981 */ /* 0x000ee2000c1e1100 */
[----:B------:R-:W-:-:S03]  /*10280*/  ISETP.GT.AND P2, PT, R2, 0x2, PT ;  /* 0x000000020200780c */ /* 0x000fc60003f44270 */
[----:B---3--:R0:W-:Y:S04]  /*10290*/  STL [R1+0x234], R14 ;  /* 0x0002340e01007387 */ /* 0x0081e80000100800 */
[----:B0-----:R-:W3:Y:S04]  /*102a0*/  LDL.LU R14, [R1+0x1650] ;  /* 0x00165000010e7983 */ /* 0x001ee80000300800 */
[----:B------:R-:W4:Y:S04]  /*102b0*/  LDL R4, [R1+0x6e4] ;  /* 0x0006e40001047983 */ /* 0x000f280000100800 */
[----:B------:R-:W4:Y:S01]  /*102c0*/  LDL R5, [R1+0x6e8] ;  /* 0x0006e80001057983 */ /* 0x000f220000100800 */
[----:B--2---:R-:W-:-:S02]  /*102d0*/  PRMT R7, RZ, 0x7610, R7 ;  /* 0x00007610ff077816 */ /* 0x004fc40000000007 */
[----:B----4-:R-:W-:-:S04]  /*102e0*/  @P2 LOP3.LUT R5, R5, R4, RZ, 0x3c, !PT ;  /* 0x0000000405052212 */ /* 0x010fc800078e3cff */
[----:B------:R-:W-:-:S04]  /*102f0*/  @P2 LOP3.LUT R4, R5, R4, RZ, 0x3c, !PT ;  /* 0x0000000405042212 */ /* 0x000fc800078e3cff */
[----:B------:R-:W-:-:S05]  /*10300*/  @P2 LOP3.LUT R5, R5, R4, RZ, 0x3c, !PT ;  /* 0x0000000405052212 */ /* 0x000fca00078e3cff */
[----:B------:R-:W2:Y:S01]  /*10310*/  @P2 LDG.E.U8 R7, desc[UR8][R4.64] ;  /* 0x0000000804072981 */ /* 0x000ea2000c1e1100 */
[----:B------:R-:W-:-:S03]  /*10320*/  ISETP.GT.AND P3, PT, R2, 0x3, PT ;  /* 0x000000030200780c */ /* 0x000fc60003f64270 */
[----:B--2---:R0:W-:Y:S04]  /*10330*/  STL [R1+0x230], R7 ;  /* 0x0002300701007387 */ /* 0x0041e80000100800 */
[----:B0-----:R-:W2:Y:S04]  /*10340*/  LDL.LU R7, [R1+0x164c] ;  /* 0x00164c0001077983 */ /* 0x001ea80000300800 */
[----:B------:R-:W4:Y:S04]  /*10350*/  LDL R4, [R1+0x6dc] ;  /* 0x0006dc0001047983 */ /* 0x000f280000100800 */
[----:B------:R-:W4:Y:S01]  /*10360*/  LDL R5, [R1+0x6e0] ;  /* 0x0006e00001057983 */ /* 0x000f220000100800 */
[----:B---3--:R-:W-:-:S02]  /*10370*/  PRMT R14, RZ, 0x7610, R14 ;  /* 0x00007610ff0e7816 */ /* 0x008fc4000000000e */
[----:B----4-:R-:W-:-:S04]  /*10380*/  @P3 LOP3.LUT R5, R5, R4, RZ, 0x3c, !PT ;  /* 0x0000000405053212 */ /* 0x010fc800078e3cff */
        /* <DEDUP_REMOVED lines=18> */
[----:B------:R-:W-:-:S02]  /*104b0*/  PRMT R15, RZ, 0x7610, R15 ;  /* 0x00007610ff0f7816 */ /* 0x000fc4000000000f */
[----:B----4-:R-:W-:-:S04]  /*104c0*/  @P1 LOP3.LUT R5, R5, R4, RZ, 0x3c, !PT ;  /* 0x0000000405051212 */ /* 0x010fc800078e3cff */
[----:B------:R-:W-:-:S04]  /*104d0*/  @P1 LOP3.LUT R4, R5, R4, RZ, 0x3c, !PT ;  /* 0x0000000405041212 */ /* 0x000fc800078e3cff */
[----:B------:R-:W-:-:S05]  /*104e0*/  @P1 LOP3.LUT R5, R5, R4, RZ, 0x3c, !PT ;  /* 0x0000000405051212 */ /* 0x000fca00078e3cff */
[----:B------:R-:W4:Y:S01]  /*104f0*/  @P1 LDG.E.U8 R15, desc[UR8][R4.64] ;  /* 0x00000008040f1981 */ /* 0x000f22000c1e1100 */
[----:B------:R-:W-:-:S03]  /*10500*/  ISETP.GT.AND P2, PT, R2, 0x6, PT ;  /* 0x000000060200780c */ /* 0x000fc60003f44270 */
[----:B----4-:R0:W-:Y:S04]  /*10510*/  STL [R1+0x224], R15 ;  /* 0x0002240f01007387 */ /* 0x0101e80000100800 */
[----:B0-----:R-:W4:Y:S04]  /*10520*/  LDL.LU R15, [R1+0x1640] ;  /* 0x00164000010f7983 */ /* 0x001f280000300800 */
[----:B------:R-:W2:Y:S04]  /*10530*/  LDL R4, [R1+0x6c4] ;  /* 0x0006c40001047983 */ /* 0x000ea80000100800 */
[----:B------:R-:W2:Y:S01]  /*10540*/  LDL R5, [R1+0x6c8] ;  /* 0x0006c80001057983 */ /* 0x000ea20000100800 */
[----:B------:R-:W-:-:S02]  /*10550*/  PRMT R9, RZ, 0x7610, R9 ;  /* 0x00007610ff097816 */ /* 0x000fc40000000009 */
[----:B--2---:R-:W-:-:S04]  /*10560*/  @P2 LOP3.LUT R5, R5, R4, RZ, 0x3c, !PT ;  /* 0x0000000405052212 */ /* 0x004fc800078e3cff */
[----:B------:R-:W-:-:S04]  /*10570*/  @P2 LOP3.LUT R4, R5, R4, RZ, 0x3c, !PT ;  /* 0x0000000405042212 */ /* 0x000fc800078e3cff */
[----:B------:R-:W-:-:S05]  /*10580*/  @P2 LOP3.LUT R5, R5, R4, RZ, 0x3c, !PT ;  /* 0x0000000405052212 */ /* 0x000fca00078e3cff */
[----:B------:R-:W2:Y:S01]  /*10590*/  @P2 LDG.E.U8 R9, desc[UR8][R4.64] ;  /* 0x0000000804092981 */ /* 0x000ea2000c1e1100 */
[----:B------:R-:W-:-:S03]  /*105a0*/  ISETP.GT.AND P3, PT, R2, 0x7, PT ;  /* 0x000000070200780c */ /* 0x000fc60003f64270 */
[----:B--2---:R0:W-:Y:S04]  /*105b0*/  STL [R1+0x220], R9 ;  /* 0x0002200901007387 */ /* 0x0041e80000100800 */
[----:B0-----:R-:W2:Y:S04]  /*105c0*/  LDL.LU R9, [R1+0x163c] ;  /* 0x00163c0001097983 */ /* 0x001ea80000300800 */
        /* <DEDUP_REMOVED lines=182> */
[----:B---3--:R-:W-:-:S02]  /*11130*/  PRMT R14, RZ, 0x7610, R14 ;  /* 0x00007610ff0e7816 */ /* 0x008fc4000000000e */
[----:B--2---:R-:W-:-:S04]  /*11140*/  @P1 LOP3.LUT R5, R5, R4, RZ, 0x3c, !PT ;  /* 0x0000000405051212 */ /* 0x004fc800078e3cff */
[----:B------:R-:W-:-:S04]  /*11150*/  @P1 LOP3.LUT R4, R5, R4, RZ, 0x3c, !PT ;  /* 0x0000000405041212 */ /* 0x000fc800078e3cff */
[----:B------:R-:W-:-:S05]  /*11160*/  @P1 LOP3.LUT R5, R5, R4, RZ, 0x3c, !PT ;  /* 0x0000000405051212 */ /* 0x000fca00078e3cff */
[----:B------:R0:W2:Y:S04]  /*11170*/  @P1 LDG.E.U8 R14, desc[UR8][R4.64] ;  /* 0x00000008040e1981 */ /* 0x0000a8000c1e1100 */
[----:B------:R-:W0:Y:S04]  /*11180*/  LDL R4, [R1+0x624] ;  /* 0x0006240001047983 */ /* 0x000e280000100800 */
[----:B------:R-:W0:Y:S01]  /*11190*/  LDL R5, [R1+0x628] ;  /* 0x0006280001057983 */ /* 0x000e220000100800 */
[----:B------:R-:W-:Y:S02]  /*111a0*/  ISETP.GT.AND P2, PT, R2, 0x1a, PT ;  /* 0x0000001a0200780c */ /* 0x000fe40003f44270 */
[----:B------:R-:W-:-:S11]  /*111b0*/  PRMT R23, RZ, 0x7610, R23 ;  /* 0x00007610ff177816 */ /* 0x000fd60000000017 */
[----:B0-----:R-:W-:-:S04]  /*111c0*/  @P2 LOP3.LUT R5, R5, R4, RZ, 0x3c, !PT ;  /* 0x0000000405052212 */ /* 0x001fc800078e3cff */
[----:B------:R-:W-:-:S04]  /*111d0*/  @P2 LOP3.LUT R4, R5, R4, RZ, 0x3c, !PT ;  /* 0x0000000405042212 */ /* 0x000fc800078e3cff */
[----:B------:R-:W-:-:S05]  /*111e0*/  @P2 LOP3.LUT R5, R5, R4, RZ, 0x3c, !PT ;  /* 0x0000000405052212 */ /* 0x000fca00078e3cff */
[----:B------:R-:W3:Y:S04]  /*111f0*/  @P2 LDG.E.U8 R23, desc[UR8][R4.64] ;  /* 0x0000000804172981 */ /* 0x000ee8000c1e1100 */
[----:B--2---:R0:W-:Y:S04]  /*11200*/  STL [R1+0x34], R14 ;  /* 0x0000340e01007387 */ /* 0x0041e80000100800 */
[----:B0-----:R-:W2:Y:S04]  /*11210*/  LDL R14, [R1+0x610] ;  /* 0x00061000010e7983 */ /* 0x001ea80000100800 */
[----:B---3--:R0:W-:Y:S04]  /*11220*/  STL [R1+0x30], R23 ;  /* 0x0000301701007387 */ /* 0x0081e80000100800 */
[----:B0-----:R-:W3:Y:S04]  /*11230*/  LDL.LU R23, [R1+0x15f0] ;  /* 0x0015f00001177983 */ /* 0x001ee80000300800 */
[----:B------:R-:W2:Y:S04]  /*11240*/  LDL R4, [R1+0x61c] ;  /* 0x00061c0001047983 */ /* 0x000ea80000100800 */
[----:B------:R-:W2:Y:S01]  /*11250*/  LDL R5, [R1+0x620] ;  /* 0x0006200001057983 */ /* 0x000ea20000100800 */
[----:B------:R-:W-:-:S02]  /*11260*/  ISETP.GT.AND P3, PT, R2, 0x1b, PT ;  /* 0x0000001b0200780c */ /* 0x000fc40003f64270 */
[----:B------:R-:W-:-:S11]  /*11270*/  PRMT R7, RZ, 0x7610, R7 ;  /* 0x00007610ff077816 */ /* 0x000fd60000000007 */
[----:B--2---:R-:W-:-:S04]  /*11280*/  @P3 LOP3.LUT R5, R5, R4, RZ, 0x3c, !PT ;  /* 0x0000000405053212 */ /* 0x004fc800078e3cff */
[----:B------:R-:W-:-:S04]  /*11290*/  @P3 LOP3.LUT R4, R5, R4, RZ, 0x3c, !PT ;  /* 0x0000000405043212 */ /* 0x000fc800078e3cff */
[----:B------:R-:W-:-:S05]  /*112a0*/  @P3 LOP3.LUT R5, R5, R4, RZ, 0x3c, !PT ;  /* 0x0000000405053212 */ /* 0x000fca00078e3cff */
[----:B------:R-:W2:Y:S04]  /*112b0*/  @P3 LDG.E.U8 R7, desc[UR8][R4.64] ;  /* 0x0000000804073981 */ /* 0x000ea8000c1e1100 */
[----:B------:R-:W3:Y:S04]  /*112c0*/  LDL R4, [R1+0x614] ;  /* 0x0006140001047983 */ /* 0x000ee80000100800 */
[----:B------:R-:W3:Y:S01]  /*112d0*/  LDL R5, [R1+0x618] ;  /* 0x0006180001057983 */ /* 0x000ee20000100800 */
[C---:B------:R-:W-:Y:S02]  /*112e0*/  ISETP.GT.AND P0, PT, R2.reuse, 0x1c, PT ;  /* 0x0000001c0200780c */ /* 0x040fe40003f04270 */
[----:B----4-:R-:W-:Y:S01]  /*112f0*/  PRMT R15, RZ, 0x7610, R15 ;  /* 0x00007610ff0f7816 */ /* 0x010fe2000000000f */
[----:B--2---:R0:W-:Y:S01]  /*11300*/  STL [R1+0x2c], R7 ;  /* 0x00002c0701007387 */ /* 0x0041e20000100800 */
[----:B------:R-:W-:-:S02]  /*11310*/  ISETP.GT.AND P1, PT, R2, 0x1d, PT ;  /* 0x0000001d0200780c */ /* 0x000fc40003f24270 */
[----:B------:R-:W-:Y:S01]  /*11320*/  PRMT R9, RZ, 0x7610, R9 ;  /* 0x00007610ff097816 */ /* 0x000fe20000000009 */
[----:B0-----:R-:W2:Y:S06]  /*11330*/  LDL R7, [R1+0x600] ;  /* 0x0006000001077983 */ /* 0x001eac0000100800 */
[----:B---3--:R-:W-:-:S04]  /*11340*/  @P0 LOP3.LUT R5, R5, R4, RZ, 0x3c, !PT ;  /* 0x0000000405050212 */ /* 0x008fc800078e3cff */
[----:B------:R-:W-:-:S04]  /*11350*/  @P0 LOP3.LUT R4, R5, R4, RZ, 0x3c, !PT ;  /* 0x0000000405040212 */ /* 0x000fc800078e3cff */
[----:B------:R-:W-:-:S05]  /*11360*/  @P0 LOP3.LUT R5, R5, R4, RZ, 0x3c, !PT ;  /* 0x0000000405050212 */ /* 0x000fca00078e3cff */
[----:B------:R0:W3:Y:S04]  /*11370*/  @P0 LDG.E.U8 R15, desc[UR8][R4.64] ;  /* 0x00000008040f0981 */ /* 0x0000e8000c1e1100 */
[----:B------:R-:W4:Y:S01]  /*11380*/  LDL R5, [R1+0x60c] ;  /* 0x00060c0001057983 */ /* 0x000f220000100800 */
[----:B0-----:R-:W-:Y:S01]  /*11390*/  @P1 IMAD.MOV.U32 R4, RZ, RZ, R14 ;  /* 0x000000ffff041224 */ /* 0x001fe200078e000e */
[----:B------:R-:W-:Y:S02]  /*113a0*/  ISETP.GT.AND P2, PT, R2, 0x1e, PT ;  /* 0x0000001e0200780c */ /* 0x000fe40003f44270 */
[----:B---3--:R0:W-:Y:S01]  /*113b0*/  STL [R1+0x28], R15 ;  /* 0x0000280f01007387 */ /* 0x0081e20000100800 */
[----:B------:R-:W-:-:S03]  /*113c0*/  PRMT R24, RZ, 0x7610, R24 ;  /* 0x00007610ff187816 */ /* 0x000fc60000000018 */
[----:B------:R-:W3:Y:S04]  /*113d0*/  LDL R14, [R1+0x5ec] ;  /* 0x0005ec00010e7983 */ /* 0x000ee80000100800 */
[----:B----4-:R1:W4:Y:S04]  /*113e0*/  @P1 LDG.E.U8 R9, desc[UR8][R4.64] ;  /* 0x0000000804091981 */ /* 0x010328000c1e1100 */
[----:B0-----:R-:W2:Y:S04]  /*113f0*/  LDL R15, [R1+0x5f8] ;  /* 0x0005f800010f7983 */ /* 0x001ea80000100800 */
[----:B------:R-:W1:Y:S04]  /*11400*/  LDL R4, [R1+0x604] ;  /* 0x0006040001047983 */ /* 0x000e680000100800 */
[----:B------:R-:W1:Y:S02]  /*11410*/  LDL R5, [R1+0x608] ;  /* 0x0006080001057983 */ /* 0x000e640000100800 */
[----:B-1----:R-:W-:-:S04]  /*11420*/  @P2 LOP3.LUT R5, R5, R4, RZ, 0x3c, !PT ;  /* 0x0000000405052212 */ /* 0x002fc800078e3cff */
[----:B------:R-:W-:-:S04]  /*11430*/  @P2 LOP3.LUT R4, R5, R4, RZ, 0x3c, !PT ;  /* 0x0000000405042212 */ /* 0x000fc800078e3cff */
[----:B------:R-:W-:-:S05]  /*11440*/  @P2 LOP3.LUT R5, R5, R4, RZ, 0x3c, !PT ;  /* 0x0000000405052212 */ /* 0x000fca00078e3cff */
[----:B------:R-:W2:Y:S04]  /*11450*/  @P2 LDG.E.U8 R24, desc[UR8][R4.64] ;  /* 0x0000000804182981 */ /* 0x000ea8000c1e1100 */
[----:B----4-:R0:W-:Y:S04]  /*11460*/  STL [R1+0x24], R9 ;  /* 0x0000240901007387 */ /* 0x0101e80000100800 */
[----:B0-----:R-:W4:Y:S01]  /*11470*/  LDL R9, [R1+0x5f0] ;  /* 0x0005f00001097983 */ /* 0x001f220000100800 */
[----:B------:R-:W-:-:S03]  /*11480*/  ISETP.GT.AND P3, PT, R2, 0x1f, PT ;  /* 0x0000001f0200780c */ /* 0x000fc60003f64270 */
[----:B--2---:R0:W-:Y:S04]  /*11490*/  STL [R1+0x20], R24 ;  /* 0x0000201801007387 */ /* 0x0041e80000100800 */
[----:B0-----:R-:W2:Y:S04]  /*114a0*/  LDL.LU R24, [R1+0x15ec] ;  /* 0x0015ec0001187983 */ /* 0x001ea80000300800 */
[----:B------:R-:W2:Y:S01]  /*114b0*/  LDL R5, [R1+0x5fc] ;  /* 0x0005fc0001057983 */ /* 0x000ea20000100800 */
[----:B------:R-:W-:Y:S01]  /*114c0*/  PRMT R25, RZ, 0x7610, R25 ;  /* 0x00007610ff197816 */ /* 0x000fe20000000019 */
[----:B------:R-:W-:-:S02]  /*114d0*/  @P3 IMAD.MOV.U32 R4, RZ, RZ, R7 ;  /* 0x000000ffff043224 */ /* 0x000fc400078e0007 */
[----:B------:R-:W3:Y:S04]  /*114e0*/  LDL R7, [R1+0x5e8] ;  /* 0x0005e80001077983 */ /* 0x000ee80000100800 */
[----:B--2---:R-:W2:Y:S01]  /*114f0*/  @P3 LDG.E.U8 R25, desc[UR8][R4.64] ;  /* 0x0000000804193981 */ /* 0x004ea2000c1e1100 */
[C---:B------:R-:W-:Y:S02]  /*11500*/  ISETP.GT.AND P0, PT, R2.reuse, 0x20, PT ;  /* 0x000000200200780c */ /* 0x040fe40003f04270 */
[----:B------:R-:W-:Y:S01]  /*11510*/  PRMT R10, RZ, 0x7610, R10 ;  /* 0x00007610ff0a7816 */ /* 0x000fe2000000000a */
[----:B--2---:R0:W-:Y:S04]  /*11520*/  STL [R1+0x1c], R25 ;  /* 0x00001c1901007387 */ /* 0x0041e80000100800 */
[----:B0-----:R-:W2:Y:S04]  /*11530*/  LDL.LU R25, [R1+0x15e8] ;  /* 0x0015e80001197983 */ /* 0x001ea80000300800 */
[----:B------:R-:W2:Y:S02]  /*11540*/  LDL R5, [R1+0x5f4] ;  /* 0x0005f40001057983 */ /* 0x000ea40000100800 */
[----:B------:R-:W-:Y:S01]  /*11550*/  @P0 IMAD.MOV.U32 R4, RZ, RZ, R15 ;  /* 0x000000ffff040224 */ /* 0x000fe200078e000f */
[----:B------:R-:W-:-:S02]  /*11560*/  ISETP.GT.AND P1, PT, R2, 0x21, PT ;  /* 0x000000210200780c */ /* 0x000fc40003f24270 */
[----:B------:R-:W-:Y:S02]  /*11570*/  PRMT R8, RZ, 0x7610, R8 ;  /* 0x00007610ff087816 */ /* 0x000fe40000000008 */
[----:B--2---:R4:W2:Y:S09]  /*11580*/  @P0 LDG.E.U8 R10, desc[UR8][R4.64] ;  /* 0x00000008040a0981 */ /* 0x0048b2000c1e1100 */
[----:B----4-:R-:W-:-:S02]  /*11590*/  @P1 IMAD.MOV.U32 R4, RZ, RZ, R9 ;  /* 0x000000ffff041224 */ /* 0x010fc400078e0009 */
[----:B---3--:R-:W-:-:S05]  /*115a0*/  @P1 IMAD.MOV.U32 R5, RZ, RZ, R14 ;  /* 0x000000ffff051224 */ /* 0x008fca00078e000e */
[----:B------:R0:W3:Y:S04]  /*115b0*/  @P1 LDG.E.U8 R8, desc[UR8][R4.64] ;  /* 0x0000000804081981 */ /* 0x0000e8000c1e1100 */
[----:B--2---:R1:W-:Y:S04]  /*115c0*/  STL [R1+0x18], R10 ;  /* 0x0000180a01007387 */ /* 0x0043e80000100800 */
[----:B------:R-:W2:Y:S01]  /*115d0*/  LDL R5, [R1+0x5e4] ;  /* 0x0005e40001057983 */ /* 0x000ea20000100800 */
[----:B------:R-:W-:Y:S02]  /*115e0*/  ISETP.GT.AND P2, PT, R2, 0x22, PT ;  /* 0x000000220200780c */ /* 0x000fe40003f44270 */
[----:B------:R-:W-:Y:S01]  /*115f0*/  PRMT R6, RZ, 0x7610, R6 ;  /* 0x00007610ff067816 */ /* 0x000fe20000000006 */
[----:B------:R-:W4:Y:S04]  /*11600*/  LDL R15, [R1+0x5d4] ;  /* 0x0005d400010f7983 */ /* 0x000f280000100800 */
[----:B-1----:R-:W4:Y:S04]  /*11610*/  LDL R10, [R1+0x5e0] ;  /* 0x0005e000010a7983 */ /* 0x002f280000100800 */
[----:B------:R-:W4:Y:S02]  /*11620*/  LDL R14, [R1+0x5d8] ;  /* 0x0005d800010e7983 */ /* 0x000f240000100800 */
[----:B0-----:R-:W-:-:S02]  /*11630*/  @P2 IMAD.MOV.U32 R4, RZ, RZ, R7 ;  /* 0x000000ffff042224 */ /* 0x001fc400078e0007 */
[----:B------:R-:W4:Y:S04]  /*11640*/  LDL R9, [R1+0x5cc] ;  /* 0x0005cc0001097983 */ /* 0x000f280000100800 */
[----:B---3--:R0:W-:Y:S01]  /*11650*/  STL [R1+0x14], R8 ;  /* 0x0000140801007387 */ /* 0x0081e20000100800 */
[C---:B------:R-:W-:Y:S02]  /*11660*/  ISETP.GT.AND P3, PT, R2.reuse, 0x23, PT ;  /* 0x000000230200780c */ /* 0x040fe40003f64270 */
[----:B------:R-:W-:Y:S01]  /*11670*/  PRMT R0, RZ, 0x7610, R0 ;  /* 0x00007610ff007816 */ /* 0x000fe20000000000 */
[----:B------:R-:W3:Y:S04]  /*11680*/  LDL R7, [R1+0x5c4] ;  /* 0x0005c40001077983 */ /* 0x000ee80000100800 */
[----:B0-----:R-:W3:Y:S04]  /*11690*/  LDL R8, [R1+0x5d0] ;  /* 0x0005d00001087983 */ /* 0x001ee80000100800 */
[----:B--2---:R4:W2:Y:S04]  /*116a0*/  @P2 LDG.E.U8 R6, desc[UR8][R4.64] ;  /* 0x0000000804062981 */ /* 0x0048a8000c1e1100 */
[----:B------:R-:W2:Y:S01]  /*116b0*/  LDL R5, [R1+0x5dc] ;  /* 0x0005dc0001057983 */ /* 0x000ea20000100800 */
[----:B----4-:R-:W-:Y:S01]  /*116c0*/  @P3 IMAD.MOV.U32 R4, RZ, RZ, R10 ;  /* 0x000000ffff043224 */ /* 0x010fe200078e000a */
[----:B------:R-:W-:-:S02]  /*116d0*/  ISETP.GT.AND P0, PT, R2, 0x24, PT ;  /* 0x000000240200780c */ /* 0x000fc40003f04270 */
[----:B------:R-:W-:Y:S02]  /*116e0*/  ISETP.GT.AND P1, PT, R2, 0x25, PT ;  /* 0x000000250200780c */ /* 0x000fe40003f24270 */
[----:B--2---:R0:W2:Y:S04]  /*116f0*/  @P3 LDG.E.U8 R0, desc[UR8][R4.64] ;  /* 0x0000000804003981 */ /* 0x0040a8000c1e1100 */
[----:B------:R1:W-:Y:S01]  /*11700*/  STL [R1+0x10], R6 ;  /* 0x0000100601007387 */ /* 0x0003e20000100800 */
[----:B------:R-:W-:-:S03]  /*11710*/  PRMT R13, RZ, 0x7610, R13 ;  /* 0x00007610ff0d7816 */ /* 0x000fc6000000000d */
[----:B------:R-:W4:Y:S04]  /*11720*/  LDL R10, [R1+0x5bc] ;  /* 0x0005bc00010a7983 */ /* 0x000f280000100800 */
[----:B-1----:R-:W4:Y:S01]  /*11730*/  LDL R6, [R1+0x5c8] ;  /* 0x0005c80001067983 */ /* 0x002f220000100800 */
[----:B0-----:R-:W-:Y:S02]  /*11740*/  @P0 IMAD.MOV.U32 R4, RZ, RZ, R14 ;  /* 0x000000ffff040224 */ /* 0x001fe400078e000e */
[----:B------:R-:W-:-:S05]  /*11750*/  @P0 IMAD.MOV.U32 R5, RZ, RZ, R15 ;  /* 0x000000ffff050224 */ /* 0x000fca00078e000f */
[----:B------:R3:W4:Y:S02]  /*11760*/  @P0 LDG.E.U8 R13, desc[UR8][R4.64] ;  /* 0x00000008040d0981 */ /* 0x000724000c1e1100 */
[----:B---3--:R-:W-:Y:S02]  /*11770*/  @P1 IMAD.MOV.U32 R4, RZ, RZ, R8 ;  /* 0x000000ffff041224 */ /* 0x008fe400078e0008 */
[----:B------:R-:W-:Y:S01]  /*11780*/  @P1 IMAD.MOV.U32 R5, RZ, RZ, R9 ;  /* 0x000000ffff051224 */ /* 0x000fe200078e0009 */
[----:B------:R-:W-:Y:S02]  /*11790*/  ISETP.GT.AND P2, PT, R2, 0x26, PT ;  /* 0x000000260200780c */ /* 0x000fe40003f44270 */
[----:B------:R-:W-:-:S06]  /*117a0*/  PRMT R12, RZ, 0x7610, R12 ;  /* 0x00007610ff0c7816 */ /* 0x000fcc000000000c */
[----:B------:R0:W3:Y:S05]  /*117b0*/  @P1 LDG.E.U8 R12, desc[UR8][R4.64] ;  /* 0x00000008040c1981 */ /* 0x0000ea000c1e1100 */
[----:B0-----:R-:W-:Y:S01]  /*117c0*/  @P2 IMAD.MOV.U32 R5, RZ, RZ, R7 ;  /* 0x000000ffff052224 */ /* 0x001fe200078e0007 */
[----:B--2---:R0:W-:Y:S04]  /*117d0*/  STL [R1+0xc], R0 ;  /* 0x00000c0001007387 */ /* 0x0041e80000100800 */
[----:B------:R-:W2:Y:S04]  /*117e0*/  LDL R9, [R1+0x5b4] ;  /* 0x0005b40001097983 */ /* 0x000ea80000100800 */
[----:B------:R-:W2:Y:S04]  /*117f0*/  LDL R8, [R1+0x5b8] ;  /* 0x0005b80001087983 */ /* 0x000ea80000100800 */
[----:B0-----:R-:W2:Y:S01]  /*11800*/  LDL R0, [R1+0x5c0] ;  /* 0x0005c00001007983 */ /* 0x001ea20000100800 */
[----:B----4-:R-:W-:-:S03]  /*11810*/  @P2 IMAD.MOV.U32 R4, RZ, RZ, R6 ;  /* 0x000000ffff042224 */ /* 0x010fc600078e0006 */
[----:B------:R-:W4:Y:S04]  /*11820*/  LDL R7, [R1+0x5ac] ;  /* 0x0005ac0001077983 */ /* 0x000f280000100800 */
[----:B------:R-:W3:Y:S01]  /*11830*/  LDL R6, [R1+0x5b0] ;  /* 0x0005b00001067983 */ /* 0x000ee20000100800 */
[C---:B------:R-:W-:Y:S02]  /*11840*/  ISETP.GT.AND P3, PT, R2.reuse, 0x27, PT ;  /* 0x000000270200780c */ /* 0x040fe40003f64270 */
[----:B------:R-:W-:Y:S02]  /*11850*/  PRMT R11, RZ, 0x7610, R11 ;  /* 0x00007610ff0b7816 */ /* 0x000fe4000000000b */
[----:B------:R-:W-:Y:S02]  /*11860*/  ISETP.GT.AND P0, PT, R2, 0x28, PT ;  /* 0x000000280200780c */ /* 0x000fe40003f04270 */
[----:B------:R-:W-:-:S02]  /*11870*/  PRMT R29, RZ, 0x7610, R29 ;  /* 0x00007610ff1d7816 */ /* 0x000fc4000000001d */
[----:B------:R0:W3:Y:S01]  /*11880*/  @P2 LDG.E.U8 R11, desc[UR8][R4.64] ;  /* 0x00000008040b2981 */ /* 0x0000e2000c1e1100 */
[----:B------:R-:W-:-:S04]  /*11890*/  PRMT R28, RZ, 0x7610, R28 ;  /* 0x00007610ff1c7816 */ /* 0x000fc8000000001c */
[----:B0-----:R-:W-:Y:S01]  /*118a0*/  @P3 IMAD.MOV.U32 R5, RZ, RZ, R10 ;  /* 0x000000ffff053224 */ /* 0x001fe200078e000a */
[----:B------:R-:W-:Y:S01]  /*118b0*/  ISETP.GT.AND P1, PT, R2, 0x29, PT ;  /* 0x000000290200780c */ /* 0x000fe20003f24270 */
[----:B------:R-:W3:Y:S01]  /*118c0*/  LDL R10, [R1+0x5a4] ;  /* 0x0005a400010a7983 */ /* 0x000ee20000100800 */
[----:B------:R-:W-:Y:S01]  /*118d0*/  PRMT R27, RZ, 0x7610, R27 ;  /* 0x00007610ff1b7816 */ /* 0x000fe2000000001b */
[----:B--2---:R-:W-:Y:S02]  /*118e0*/  @P3 IMAD.MOV.U32 R4, RZ, RZ, R0 ;  /* 0x000000ffff043224 */ /* 0x004fe400078e0000 */
[----:B------:R-:W2:Y:S04]  /*118f0*/  LDL R0, [R1+0x5a8] ;  /* 0x0005a80001007983 */ /* 0x000ea80000100800 */
[----:B------:R0:W2:Y:S02]  /*11900*/  @P3 LDG.E.U8 R29, desc[UR8][R4.64] ;  /* 0x00000008041d3981 */ /* 0x0000a4000c1e1100 */
[----:B0-----:R-:W-:-:S02]  /*11910*/  @P0 IMAD.MOV.U32 R4, RZ, RZ, R8 ;  /* 0x000000ffff040224 */ /* 0x001fc400078e0008 */
[----:B------:R-:W-:-:S05]  /*11920*/  @P0 IMAD.MOV.U32 R5, RZ, RZ, R9 ;  /* 0x000000ffff050224 */ /* 0x000fca00078e0009 */
[----:B------:R3:W2:Y:S02]  /*11930*/  @P0 LDG.E.U8 R28, desc[UR8][R4.64] ;  /* 0x00000008041c0981 */ /* 0x0006a4000c1e1100 */
[----:B---3--:R-:W-:Y:S02]  /*11940*/  @P1 IMAD.MOV.U32 R4, RZ, RZ, R6 ;  /* 0x000000ffff041224 */ /* 0x008fe400078e0006 */
[----:B----4-:R-:W-:-:S05]  /*11950*/  @P1 IMAD.MOV.U32 R5, RZ, RZ, R7 ;  /* 0x000000ffff051224 */ /* 0x010fca00078e0007 */
[----:B------:R0:W3:Y:S01]  /*11960*/  @P1 LDG.E.U8 R27, desc[UR8][R4.64] ;  /* 0x00000008041b1981 */ /* 0x0000e2000c1e1100 */
[----:B------:R-:W-:Y:S02]  /*11970*/  ISETP.GT.AND P2, PT, R2, 0x2a, PT ;  /* 0x0000002a0200780c */ /* 0x000fe40003f44270 */
[----:B------:R-:W-:-:S11]  /*11980*/  PRMT R26, RZ, 0x7610, R26 ;  /* 0x00007610ff1a7816 */ /* 0x000fd6000000001a */
[----:B0-----:R-:W-:Y:S01]  /*11990*/  @P2 IMAD.MOV.U32 R5, RZ, RZ, R10 ;  /* 0x000000ffff052224 */ /* 0x001fe200078e000a */
[----:B--2---:R-:W-:Y:S04]  /*119a0*/  STL [R1+0x15e4], R29 ;  /* 0x0015e41d01007387 */ /* 0x004fe80000100800 */
[----:B------:R-:W2:Y:S04]  /*119b0*/  LDL R9, [R1+0x59c] ;  /* 0x00059c0001097983 */ /* 0x000ea80000100800 */
[----:B------:R-:W4:Y:S04]  /*119c0*/  LDL R8, [R1+0x5a0] ;  /* 0x0005a00001087983 */ /* 0x000f280000100800 */
[----:B------:R-:W-:Y:S04]  /*119d0*/  STL [R1+0x15d4], R28 ;  /* 0x0015d41c01007387 */ /* 0x000fe80000100800 */
[----:B------:R-:W4:Y:S04]  /*119e0*/  LDL R7, [R1+0x594] ;  /* 0x0005940001077983 */ /* 0x000f280000100800 */
[----:B------:R-:W4:Y:S01]  /*119f0*/  LDL R6, [R1+0x598] ;  /* 0x0005980001067983 */ /* 0x000f220000100800 */
[----:B------:R-:W-:-:S03]  /*11a00*/  @P2 IMAD.MOV.U32 R4, RZ, RZ, R0 ;  /* 0x000000ffff042224 */ /* 0x000fc600078e0000 */
[----:B------:R-:W-:Y:S04]  /*11a10*/  STL [R1+0x8], R13 ;  /* 0x0000080d01007387 */ /* 0x000fe80000100800 */
[----:B------:R2:W4:Y:S04]  /*11a20*/  @P2 LDG.E.U8 R26, desc[UR8][R4.64] ;  /* 0x00000008041a2981 */ /* 0x000528000c1e1100 */
[----:B---3--:R-:W-:Y:S04]  /*11a30*/  STL [R1+0x15d8], R27 ;  /* 0x0015d81b01007387 */ /* 0x008fe80000100800 */
[----:B------:R-:W3:Y:S04]  /*11a40*/  LDL R10, [R1+0x58c] ;  /* 0x00058c00010a7983 */ /* 0x000ee80000100800 */
[----:B------:R0:W-:Y:S04]  /*11a50*/  STL [R1+0x4], R12 ;  /* 0x0000040c01007387 */ /* 0x0001e80000100800 */
[----:B------:R-:W3:Y:S01]  /*11a60*/  LDL R0, [R1+0x590] ;  /* 0x0005900001007983 */ /* 0x000ee20000100800 */
[----:B------:R-:W-:-:S02]  /*11a70*/  ISETP.GT.AND P3, PT, R2, 0x2b, PT ;  /* 0x0000002b0200780c */ /* 0x000fc40003f64270 */
[C---:B------:R-:W-:Y:S02]  /*11a80*/  ISETP.GT.AND P0, PT, R2.reuse, 0x2c, PT ;  /* 0x0000002c0200780c */ /* 0x040fe40003f04270 */
[----:B------:R-:W-:Y:S02]  /*11a90*/  PRMT R22, RZ, 0x7610, R22 ;  /* 0x00007610ff167816 */ /* 0x000fe40000000016 */
[----:B------:R-:W-:Y:S02]  /*11aa0*/  PRMT R20, RZ, 0x7610, R20 ;  /* 0x00007610ff147816 */ /* 0x000fe40000000014 */
[----:B------:R-:W-:Y:S02]  /*11ab0*/  ISETP.GT.AND P1, PT, R2, 0x2d, PT ;  /* 0x0000002d0200780c */ /* 0x000fe40003f24270 */
[----:B------:R-:W-:-:S03]  /*11ac0*/  PRMT R17, RZ, 0x7610, R17 ;  /* 0x00007610ff117816 */ /* 0x000fc60000000011 */
[----:B--2---:R-:W-:Y:S02]  /*11ad0*/  @P3 IMAD.MOV.U32 R5, RZ, RZ, R9 ;  /* 0x000000ffff053224 */ /* 0x004fe400078e0009 */
[----:B----4-:R-:W-:-:S05]  /*11ae0*/  @P3 IMAD.MOV.U32 R4, RZ, RZ, R8 ;  /* 0x000000ffff043224 */ /* 0x010fca00078e0008 */
[----:B------:R1:W2:Y:S02]  /*11af0*/  @P3 LDG.E.U8 R22, desc[UR8][R4.64] ;  /* 0x0000000804163981 */ /* 0x0002a4000c1e1100 */
[----:B-1----:R-:W-:Y:S02]  /*11b00*/  @P0 IMAD.MOV.U32 R5, RZ, RZ, R7 ;  /* 0x000000ffff050224 */ /* 0x002fe400078e0007 */
[----:B------:R-:W-:-:S05]  /*11b10*/  @P0 IMAD.MOV.U32 R4, RZ, RZ, R6 ;  /* 0x000000ffff040224 */ /* 0x000fca00078e0006 */
[----:B------:R3:W4:Y:S04]  /*11b20*/  @P0 LDG.E.U8 R20, desc[UR8][R4.64] ;  /* 0x0000000804140981 */ /* 0x000728000c1e1100 */
[----:B------:R-:W-:Y:S01]  /*11b30*/  STL [R1+0x15c4], R26 ;  /* 0x0015c41a01007387 */ /* 0x000fe20000100800 */
[----:B---3--:R-:W-:-:S03]  /*11b40*/  @P1 IMAD.MOV.U32 R5, RZ, RZ, R10 ;  /* 0x000000ffff051224 */ /* 0x008fc600078e000a */
[----:B------:R1:W-:Y:S04]  /*11b50*/  STL [R1], R11 ;  /* 0x0000000b01007387 */ /* 0x0003e80000100800 */
[----:B------:R-:W3:Y:S01]  /*11b60*/  LDL R9, [R1+0x574] ;  /* 0x0005740001097983 */ /* 0x000ee20000100800 */
[----:B------:R-:W-:-:S03]  /*11b70*/  @P1 IMAD.MOV.U32 R4, RZ, RZ, R0 ;  /* 0x000000ffff041224 */ /* 0x000fc600078e0000 */
[----:B------:R-:W3:Y:S04]  /*11b80*/  LDL R8, [R1+0x578] ;  /* 0x0005780001087983 */ /* 0x000ee80000100800 */
[----:B------:R3:W3:Y:S01]  /*11b90*/  @P1 LDG.E.U8 R17, desc[UR8][R4.64] ;  /* 0x0000000804111981 */ /* 0x0006e2000c1e1100 */
[----:B------:R-:W-:-:S03]  /*11ba0*/  ISETP.GT.AND P2, PT, R2, 0x30, PT ;  /* 0x000000300200780c */ /* 0x000fc60003f44270 */
[----:B--2---:R-:W-:Y:S04]  /*11bb0*/  STL [R1+0x15c8], R22 ;  /* 0x0015c81601007387 */ /* 0x004fe80000100800 */
[----:B------:R-:W2:Y:S04]  /*11bc0*/  LDL R7, [R1+0x56c] ;  /* 0x00056c0001077983 */ /* 0x000ea80000100800 */
[----:B------:R-:W2:Y:S04]  /*11bd0*/  LDL R6, [R1+0x570] ;  /* 0x0005700001067983 */ /* 0x000ea80000100800 */
[----:B----4-:R-:W-:Y:S04]  /*11be0*/  STL [R1+0x15b8], R20 ;  /* 0x0015b81401007387 */ /* 0x010fe80000100800 */
[----:B------:R-:W4:Y:S04]  /*11bf0*/  LDL R0, [R1+0x568] ;  /* 0x0005680001007983 */ /* 0x000f280000100800 */
[----:B0-----:R-:W4:Y:S01]  /*11c00*/  LDL R12, [R1+0x564] ;  /* 0x00056400010c7983 */ /* 0x001f220000100800 */
[----:B---3--:R-:W-:-:S02]  /*11c10*/  @P2 IMAD.MOV.U32 R5, RZ, RZ, R9 ;  /* 0x000000ffff052224 */ /* 0x008fc400078e0009 */
[----:B------:R-:W-:Y:S01]  /*11c20*/  @P2 IMAD.MOV.U32 R4, RZ, RZ, R8 ;  /* 0x000000ffff042224 */ /* 0x000fe200078e0008 */
[----:B------:R0:W-:Y:S04]  /*11c30*/  STL [R1+0x15bc], R17 ;  /* 0x0015bc1101007387 */ /* 0x0001e80000100800 */
[----:B------:R-:W3:Y:S04]  /*11c40*/  LDL R9, [R1+0x55c] ;  /* 0x00055c0001097983 */ /* 0x000ee80000100800 */
[----:B------:R-:W3:Y:S04]  /*11c50*/  LDL R8, [R1+0x560] ;  /* 0x0005600001087983 */ /* 0x000ee80000100800 */
[----:B------:R-:W3:Y:S01]  /*11c60*/  LDL R15, [R1+0x558] ;  /* 0x00055800010f7983 */ /* 0x000ee20000100800 */
[----:B------:R-:W-:-:S02]  /*11c70*/  ISETP.GT.AND P3, PT, R2, 0x31, PT ;  /* 0x000000310200780c */ /* 0x000fc40003f64270 */
[----:B------:R-:W-:Y:S01]  /*11c80*/  ISETP.GT.AND P0, PT, R2, 0x32, PT ;  /* 0x000000320200780c */ /* 0x000fe20003f04270 */
[----:B-1----:R-:W3:Y:S01]  /*11c90*/  LDL R11, [R1+0x54c] ;  /* 0x00054c00010b7983 */ /* 0x002ee20000100800 */
[----:B------:R-:W-:-:S03]  /*11ca0*/  PRMT R3, RZ, 0x7610, R3 ;  /* 0x00007610ff037816 */ /* 0x000fc60000000003 */
[----:B------:R-:W3:Y:S04]  /*11cb0*/  LDL R10, [R1+0x550] ;  /* 0x00055000010a7983 */ /* 0x000ee80000100800 */
[----:B------:R-:W3:Y:S01]  /*11cc0*/  LDL R14, [R1+0x544] ;  /* 0x00054400010e7983 */ /* 0x000ee20000100800 */
[----:B------:R-:W-:-:S03]  /*11cd0*/  PRMT R16, RZ, 0x7610, R16 ;  /* 0x00007610ff107816 */ /* 0x000fc60000000010 */
[----:B0-----:R-:W3:Y:S01]  /*11ce0*/  LDL R17, [R1+0x554] ;  /* 0x0005540001117983 */ /* 0x001ee20000100800 */
[----:B------:R-:W-:-:S03]  /*11cf0*/  ISETP.GT.AND P1, PT, R2, 0x33, PT ;  /* 0x000000330200780c */ /* 0x000fc60003f24270 */
[----:B------:R0:W3:Y:S01]  /*11d00*/  @P2 LDG.E.U8 R16, desc[UR8][R4.64] ;  /* 0x0000000804102981 */ /* 0x0000e2000c1e1100 */
[----:B------:R-:W-:-:S03]  /*11d10*/  ISETP.GT.AND P2, PT, R2, 0x34, PT ;  /* 0x000000340200780c */ /* 0x000fc60003f44270 */
[----:B------:R-:W3:Y:S04]  /*11d20*/  LDL R13, [R1+0x53c] ;  /* 0x00053c00010d7983 */ /* 0x000ee80000100800 */
[----:B------:R-:W3:Y:S01]  /*11d30*/  LDL R27, [R1+0x534] ;  /* 0x00053400011b7983 */ /* 0x000ee20000100800 */
[----:B0-----:R-:W-:-:S03]  /*11d40*/  PRMT R5, RZ, 0x7610, R5 ;  /* 0x00007610ff057816 */ /* 0x001fc60000000005 */
[----:B------:R-:W3:Y:S04]  /*11d50*/  LDL R26, [R1+0x524] ;  /* 0x00052400011a7983 */ /* 0x000ee80000100800 */
[----:B------:R-:W3:Y:S04]  /*11d60*/  LDL R22, [R1+0x528] ;  /* 0x0005280001167983 */ /* 0x000ee80000100800 */
[----:B------:R-:W3:Y:S04]  /*11d70*/  LDL R20, [R1+0x51c] ;  /* 0x00051c0001147983 */ /* 0x000ee80000100800 */
[----:B--2---:R4:W2:Y:S02]  /*11d80*/  @P3 LDG.E.U8 R3, desc[UR8][R6.64] ;  /* 0x0000000806033981 */ /* 0x0048a4000c1e1100 */
[----:B----4-:R-:W-:-:S02]  /*11d90*/  @P0 IMAD.MOV.U32 R6, RZ, RZ, R0 ;  /* 0x000000ffff060224 */ /* 0x010fc400078e0000 */
[----:B------:R-:W4:Y:S01]  /*11da0*/  LDL R0, [R1+0x548] ;  /* 0x0005480001007983 */ /* 0x000f220000100800 */
[----:B------:R-:W-:-:S03]  /*11db0*/  @P0 IMAD.MOV.U32 R7, RZ, RZ, R12 ;  /* 0x000000ffff070224 */ /* 0x000fc600078e000c */
[----:B------:R-:W2:Y:S04]  /*11dc0*/  LDL R12, [R1+0x540] ;  /* 0x00054000010c7983 */ /* 0x000ea80000100800 */
[----:B---3--:R0:W3:Y:S02]  /*11dd0*/  @P1 LDG.E.U8 R5, desc[UR8][R8.64] ;  /* 0x0000000808051981 */ /* 0x0080e4000c1e1100 */
[----:B0-----:R-:W-:Y:S02]  /*11de0*/  @P2 IMAD.MOV.U32 R8, RZ, RZ, R15 ;  /* 0x000000ffff082224 */ /* 0x001fe400078e000f */
[----:B------:R-:W3:Y:S01]  /*11df0*/  LDL R15, [R1+0x538] ;  /* 0x00053800010f7983 */ /* 0x000ee20000100800 */
[----:B------:R-:W-:Y:S02]  /*11e00*/  PRMT R4, RZ, 0x7610, R4 ;  /* 0x00007610ff047816 */ /* 0x000fe40000000004 */
[----:B------:R-:W-:-:S04]  /*11e10*/  ISETP.GT.AND P3, PT, R2, 0x35, PT ;  /* 0x000000350200780c */ /* 0x000fc80003f64270 */
[----:B------:R0:W3:Y:S01]  /*11e20*/  @P0 LDG.E.U8 R4, desc[UR8][R6.64] ;  /* 0x0000000806040981 */ /* 0x0000e2000c1e1100 */
[----:B------:R-:W-:Y:S02]  /*11e30*/  ISETP.GT.AND P0, PT, R2, 0x36, PT ;  /* 0x000000360200780c */ /* 0x000fe40003f04270 */
[----:B0-----:R-:W-:-:S06]  /*11e40*/  PRMT R7, RZ, 0x7610, R7 ;  /* 0x00007610ff077816 */ /* 0x001fcc0000000007 */
[----:B------:R0:W3:Y:S05]  /*11e50*/  @P3 LDG.E.U8 R7, desc[UR8][R10.64] ;  /* 0x000000080a073981 */ /* 0x0000ea000c1e1100 */
[----:B0-----:R-:W-:Y:S02]  /*11e60*/  @P0 IMAD.MOV.U32 R11, RZ, RZ, R14 ;  /* 0x000000ffff0b0224 */ /* 0x001fe400078e000e */
[----:B------:R-:W3:Y:S01]  /*11e70*/  LDL R14, [R1+0x52c] ;  /* 0x00052c00010e7983 */ /* 0x000ee20000100800 */
[----:B------:R-:W-:Y:S01]  /*11e80*/  PRMT R6, RZ, 0x7610, R6 ;  /* 0x00007610ff067816 */ /* 0x000fe20000000006 */
[----:B------:R-:W-:Y:S02]  /*11e90*/  @P2 IMAD.MOV.U32 R9, RZ, RZ, R17 ;  /* 0x000000ffff092224 */ /* 0x000fe400078e0011 */
[----:B------:R-:W3:Y:S01]  /*11ea0*/  LDL R17, [R1+0x520] ;  /* 0x0005200001117983 */ /* 0x000ee20000100800 */
[----:B------:R-:W-:-:S03]  /*11eb0*/  ISETP.GT.AND P1, PT, R2, 0x37, PT ;  /* 0x000000370200780c */ /* 0x000fc60003f24270 */
[----:B------:R0:W3:Y:S01]  /*11ec0*/  @P2 LDG.E.U8 R6, desc[UR8][R8.64] ;  /* 0x0000000808062981 */ /* 0x0000e2000c1e1100 */
[----:B------:R-:W-:Y:S02]  /*11ed0*/  ISETP.GT.AND P2, PT, R2, 0x38, PT ;  /* 0x000000380200780c */ /* 0x000fe40003f44270 */
[----:B0-----:R-:W-:Y:S02]  /*11ee0*/  PRMT R8, RZ, 0x7610, R8 ;  /* 0x00007610ff087816 */ /* 0x001fe40000000008 */
[----:B------:R-:W-:Y:S01]  /*11ef0*/  PRMT R9, RZ, 0x7610, R9 ;  /* 0x00007610ff097816 */ /* 0x000fe20000000009 */
[----:B----4-:R-:W-:Y:S02]  /*11f00*/  @P0 IMAD.MOV.U32 R10, RZ, RZ, R0 ;  /* 0x000000ffff0a0224 */ /* 0x010fe400078e0000 */
[----:B------:R-:W4:Y:S04]  /*11f10*/  LDL R0, [R1+0x530] ;  /* 0x0005300001007983 */ /* 0x000f280000100800 */
[----:B------:R0:W4:Y:S04]  /*11f20*/  @P0 LDG.E.U8 R8, desc[UR8][R10.64] ;  /* 0x000000080a080981 */ /* 0x000128000c1e1100 */
[----:B--2---:R1:W2:Y:S01]  /*11f30*/  @P1 LDG.E.U8 R9, desc[UR8][R12.64] ;  /* 0x000000080c091981 */ /* 0x0042a2000c1e1100 */
[----:B0-----:R-:W-:Y:S01]  /*11f40*/  PRMT R10, RZ, 0x7610, R10 ;  /* 0x00007610ff0a7816 */ /* 0x001fe2000000000a */
[----:B-1----:R-:W-:-:S02]  /*11f50*/  @P2 IMAD.MOV.U32 R13, RZ, RZ, R27 ;  /* 0x000000ffff0d2224 */ /* 0x002fc400078e001b */
[----:B---3--:R-:W-:-:S05]  /*11f60*/  @P2 IMAD.MOV.U32 R12, RZ, RZ, R15 ;  /* 0x000000ffff0c2224 */ /* 0x008fca00078e000f */
[----:B------:R0:W3:Y:S01]  /*11f70*/  @P2 LDG.E.U8 R10, desc[UR8][R12.64] ;  /* 0x000000080c0a2981 */ /* 0x0000e2000c1e1100 */
[C---:B------:R-:W-:Y:S02]  /*11f80*/  ISETP.GT.AND P3, PT, R2.reuse, 0x39, PT ;  /* 0x000000390200780c */ /* 0x040fe40003f64270 */
[C---:B------:R-:W-:Y:S02]  /*11f90*/  ISETP.GT.AND P4, PT, R2.reuse, 0x3a, PT ;  /* 0x0000003a0200780c */ /* 0x040fe40003f84270 */
[----:B------:R-:W-:Y:S02]  /*11fa0*/  PRMT R11, RZ, 0x7610, R11 ;  /* 0x00007610ff0b7816 */ /* 0x000fe4000000000b */
[----:B------:R-:W-:Y:S02]  /*11fb0*/  ISETP.GT.AND P5, PT, R2, 0x3b, PT ;  /* 0x0000003b0200780c */ /* 0x000fe40003fa4270 */
[----:B0-----:R-:W-:Y:S02]  /*11fc0*/  PRMT R12, RZ, 0x7610, R12 ;  /* 0x00007610ff0c7816 */ /* 0x001fe4000000000c */
[----:B------:R-:W-:-:S03]  /*11fd0*/  PRMT R13, RZ, 0x7610, R13 ;  /* 0x00007610ff0d7816 */ /* 0x000fc6000000000d */
[----:B------:R-:W-:Y:S02]  /*11fe0*/  @P3 IMAD.MOV.U32 R15, RZ, RZ, R14 ;  /* 0x000000ffff0f3224 */ /* 0x000fe400078e000e */
[----:B----4-:R-:W-:-:S05]  /*11ff0*/  @P3 IMAD.MOV.U32 R14, RZ, RZ, R0 ;  /* 0x000000ffff0e3224 */ /* 0x010fca00078e0000 */
[----:B------:R0:W4:Y:S02]  /*12000*/  @P3 LDG.E.U8 R11, desc[UR8][R14.64] ;  /* 0x000000080e0b3981 */ /* 0x000124000c1e1100 */
[----:B0-----:R-:W-:Y:S02]  /*12010*/  @P4 IMAD.MOV.U32 R14, RZ, RZ, R22 ;  /* 0x000000ffff0e4224 */ /* 0x001fe400078e0016 */
[----:B------:R-:W-:-:S05]  /*12020*/  @P4 IMAD.MOV.U32 R15, RZ, RZ, R26 ;  /* 0x000000ffff0f4224 */ /* 0x000fca00078e001a */
[----:B------:R0:W2:Y:S02]  /*12030*/  @P4 LDG.E.U8 R12, desc[UR8][R14.64] ;  /* 0x000000080e0c4981 */ /* 0x0000a4000c1e1100 */
[----:B0-----:R-:W-:Y:S02]  /*12040*/  @P5 IMAD.MOV.U32 R14, RZ, RZ, R17 ;  /* 0x000000ffff0e5224 */ /* 0x001fe400078e0011 */
[----:B------:R-:W-:-:S05]  /*12050*/  @P5 IMAD.MOV.U32 R15, RZ, RZ, R20 ;  /* 0x000000ffff0f5224 */ /* 0x000fca00078e0014 */
[----:B------:R-:W2:Y:S04]  /*12060*/  @P5 LDG.E.U8 R13, desc[UR8][R14.64] ;  /* 0x000000080e0d5981 */ /* 0x000ea8000c1e1100 */
[----:B---3--:R0:W-:Y:S04]  /*12070*/  STL [R1+0x15dc], R10 ;  /* 0x0015dc0a01007387 */ /* 0x0081e80000100800 */
[----:B------:R-:W3:Y:S04]  /*12080*/  LDL R0, [R1+0x588] ;  /* 0x0005880001007983 */ /* 0x000ee80000100800 */
[----:B0-----:R-:W3:Y:S01]  /*12090*/  LDL R10, [R1+0x584] ;  /* 0x00058400010a7983 */ /* 0x001ee20000100800 */
[----:B------:R-:W-:-:S03]  /*120a0*/  ISETP.GT.AND P0, PT, R2, 0x2e, PT ;  /* 0x0000002e0200780c */ /* 0x000fc60003f04270 */
[----:B----4-:R-:W-:Y:S04]  /*120b0*/  STL [R1+0x15e0], R11 ;  /* 0x0015e00b01007387 */ /* 0x010fe80000100800 */
[----:B--2---:R0:W-:Y:S04]  /*120c0*/  STL [R1+0x15cc], R12 ;  /* 0x0015cc0c01007387 */ /* 0x0041e80000100800 */
[----:B------:R-:W2:Y:S04]  /*120d0*/  LDL R27, [R1+0x514] ;  /* 0x00051400011b7983 */ /* 0x000ea80000100800 */
[----:B------:R-:W4:Y:S04]  /*120e0*/  LDL R26, [R1+0x518] ;  /* 0x00051800011a7983 */ /* 0x000f280000100800 */
[----:B------:R-:W4:Y:S04]  /*120f0*/  LDL R22, [R1+0x50c] ;  /* 0x00050c0001167983 */ /* 0x000f280000100800 */
[----:B------:R-:W4:Y:S04]  /*12100*/  LDL R20, [R1+0x510] ;  /* 0x0005100001147983 */ /* 0x000f280000100800 */
[----:B------:R1:W-:Y:S04]  /*12110*/  STL [R1+0x15d0], R13 ;  /* 0x0015d00d01007387 */ /* 0x0003e80000100800 */
[----:B------:R-:W4:Y:S04]  /*12120*/  LDL R17, [R1+0x57c] ;  /* 0x00057c0001117983 */ /* 0x000f280000100800 */
[----:B0-----:R-:W4:Y:S04]  /*12130*/  LDL R12, [R1+0x504] ;  /* 0x00050400010c7983 */ /* 0x001f280000100800 */
[----:B-1----:R-:W4:Y:S04]  /*12140*/  LDL R13, [R1+0x580] ;  /* 0x00058000010d7983 */ /* 0x002f280000100800 */
[----:B------:R-:W4:Y:S01]  /*12150*/  LDL R11, [R1+0x508] ;  /* 0x00050800010b7983 */ /* 0x000f220000100800 */
[----:B---3--:R-:W-:-:S02]  /*12160*/  @P0 IMAD.MOV.U32 R14, RZ, RZ, R0 ;  /* 0x000000ffff0e0224 */ /* 0x008fc400078e0000 */
[----:B------:R-:W-:Y:S01]  /*12170*/  @P0 IMAD.MOV.U32 R15, RZ, RZ, R10 ;  /* 0x000000ffff0f0224 */ /* 0x000fe200078e000a */
[----:B------:R-:W3:Y:S04]  /*12180*/  LDL R0, [R1+0x500] ;  /* 0x0005000001007983 */ /* 0x000ee80000100800 */
[----:B------:R-:W3:Y:S01]  /*12190*/  LDL R10, [R1+0x4fc] ;  /* 0x0004fc00010a7983 */ /* 0x000ee20000100800 */
[C---:B------:R-:W-:Y:S02]  /*121a0*/  ISETP.GT.AND P1, PT, R2.reuse, 0x3c, PT ;  /* 0x0000003c0200780c */ /* 0x040fe40003f24270 */
[----:B------:R-:W-:Y:S02]  /*121b0*/  ISETP.GT.AND P3, PT, R2, 0x3d, PT ;  /* 0x0000003d0200780c */ /* 0x000fe40003f64270 */
[----:B------:R-:W-:-:S02]  /*121c0*/  PRMT R18, RZ, 0x7610, R18 ;  /* 0x00007610ff127816 */ /* 0x000fc40000000012 */
[----:B------:R-:W-:Y:S02]  /*121d0*/  PRMT R19, RZ, 0x7610, R19 ;  /* 0x00007610ff137816 */ /* 0x000fe40000000013 */
[C---:B------:R-:W-:Y:S02]  /*121e0*/  ISETP.GT.AND P2, PT, R2.reuse, 0x2f, PT ;  /* 0x0000002f0200780c */ /* 0x040fe40003f44270 */
[----:B------:R2:W3:Y:S01]  /*121f0*/  @P0 LDG.E.U8 R18, desc[UR8][R14.64] ;  /* 0x000000080e120981 */ /* 0x0004e2000c1e1100 */
[----:B------:R-:W-:Y:S02]  /*12200*/  ISETP.GT.AND P4, PT, R2, 0x3e, PT ;  /* 0x0000003e0200780c */ /* 0x000fe40003f84270 */
[----:B------:R-:W-:Y:S02]  /*12210*/  PRMT R21, RZ, 0x7610, R21 ;  /* 0x00007610ff157816 */ /* 0x000fe40000000015 */
[----:B------:R-:W-:Y:S02]  /*12220*/  PRMT R23, RZ, 0x7610, R23 ;  /* 0x00007610ff177816 */ /* 0x000fe40000000017 */
[----:B------:R-:W-:-:S02]  /*12230*/  PRMT R24, RZ, 0x7610, R24 ;  /* 0x00007610ff187816 */ /* 0x000fc40000000018 */
[----:B------:R-:W-:Y:S02]  /*12240*/  ISETP.GT.AND P0, PT, R2, 0x3f, PT ;  /* 0x0000003f0200780c */ /* 0x000fe40003f04270 */
[----:B------:R-:W-:Y:S01]  /*12250*/  PRMT R25, RZ, 0x7610, R25 ;  /* 0x00007610ff197816 */ /* 0x000fe20000000019 */
[----:B--2---:R-:W-:Y:S02]  /*12260*/  @P1 IMAD.MOV.U32 R15, RZ, RZ, R27 ;  /* 0x000000ffff0f1224 */ /* 0x004fe400078e001b */
[----:B----4-:R-:W-:-:S05]  /*12270*/  @P1 IMAD.MOV.U32 R14, RZ, RZ, R26 ;  /* 0x000000ffff0e1224 */ /* 0x010fca00078e001a */
[----:B------:R0:W2:Y:S02]  /*12280*/  @P1 LDG.E.U8 R19, desc[UR8][R14.64] ;  /* 0x000000080e131981 */ /* 0x0000a4000c1e1100 */
[----:B0-----:R-:W-:Y:S02]  /*12290*/  @P3 IMAD.MOV.U32 R14, RZ, RZ, R20 ;  /* 0x000000ffff0e3224 */ /* 0x001fe400078e0014 */
[----:B------:R-:W-:-:S05]  /*122a0*/  @P3 IMAD.MOV.U32 R15, RZ, RZ, R22 ;  /* 0x000000ffff0f3224 */ /* 0x000fca00078e0016 */
[----:B------:R0:W4:Y:S02]  /*122b0*/  @P3 LDG.E.U8 R21, desc[UR8][R14.64] ;  /* 0x000000080e153981 */ /* 0x000124000c1e1100 */
[----:B0-----:R-:W-:Y:S02]  /*122c0*/  @P2 IMAD.MOV.U32 R14, RZ, RZ, R13 ;  /* 0x000000ffff0e2224 */ /* 0x001fe400078e000d */
[----:B------:R-:W-:-:S05]  /*122d0*/  @P2 IMAD.MOV.U32 R15, RZ, RZ, R17 ;  /* 0x000000ffff0f2224 */ /* 0x000fca00078e0011 */
[----:B------:R0:W4:Y:S02]  /*122e0*/  @P2 LDG.E.U8 R23, desc[UR8][R14.64] ;  /* 0x000000080e172981 */ /* 0x000124000c1e1100 */
[----:B0-----:R-:W-:Y:S02]  /*122f0*/  @P4 IMAD.MOV.U32 R14, RZ, RZ, R11 ;  /* 0x000000ffff0e4224 */ /* 0x001fe400078e000b */
[----:B------:R-:W-:-:S05]  /*12300*/  @P4 IMAD.MOV.U32 R15, RZ, RZ, R12 ;  /* 0x000000ffff0f4224 */ /* 0x000fca00078e000c */
[----:B------:R3:W4:Y:S02]  /*12310*/  @P4 LDG.E.U8 R24, desc[UR8][R14.64] ;  /* 0x000000080e184981 */ /* 0x000724000c1e1100 */
[----:B---3--:R-:W-:Y:S02]  /*12320*/  @P0 IMAD.MOV.U32 R14, RZ, RZ, R0 ;  /* 0x000000ffff0e0224 */ /* 0x008fe400078e0000 */
[----:B------:R-:W-:-:S05]  /*12330*/  @P0 IMAD.MOV.U32 R15, RZ, RZ, R10 ;  /* 0x000000ffff0f0224 */ /* 0x000fca00078e000a */
[----:B------:R0:W3:Y:S04]  /*12340*/  @P0 LDG.E.U8 R25, desc[UR8][R14.64] ;  /* 0x000000080e190981 */ /* 0x0000e8000c1e1100 */
[----:B------:R-:W-:Y:S01]  /*12350*/  STL [R1+0x15a4], R18 ;  /* 0x0015a41201007387 */ /* 0x000fe20000100800 */
[----:B0-----:R-:W0:Y:S02]  /*12360*/  S2R R14, SR_TID.X ;  /* 0x00000000000e7919 */ /* 0x001e240000002100 */
[----:B0-----:R-:W-:Y:S01]  /*12370*/  LOP3.LUT R14, R14, 0x3f, RZ, 0xc0, !PT ;  /* 0x0000003f0e0e7812 */ /* 0x001fe200078ec0ff */
[----:B------:R-:W-:Y:S03]  /*12380*/  BAR.SYNC.DEFER_BLOCKING 0x0 ;  /* 0x0000000000007b1d */ /* 0x000fe60000010000 */
[----:B------:R-:W-:-:S03]  /*12390*/  ISETP.GE.AND P0, PT, R14, R2, PT ;  /* 0x000000020e00720c */ /* 0x000fc60003f06270 */
[----:B--2---:R-:W-:Y:S04]  /*123a0*/  STL [R1+0x15c0], R19 ;  /* 0x0015c01301007387 */ /* 0x004fe80000100800 */
[----:B----4-:R-:W-:Y:S04]  /*123b0*/  STL [R1+0x15a8], R23 ;  /* 0x0015a81701007387 */ /* 0x010fe80000100800 */
[----:B------:R0:W-:Y:S04]  /*123c0*/  STL [R1+0x15ac], R24 ;  /* 0x0015ac1801007387 */ /* 0x0001e80000100800 */
[----:B------:R-:W2:Y:S04]  /*123d0*/  LDL.LU R22, [R1+0x238] ;  /* 0x0002380001167983 */ /* 0x000ea80000300800 */
[----:B------:R-:W4:Y:S04]  /*123e0*/  LDL.LU R26, [R1+0x234] ;  /* 0x00023400011a7983 */ /* 0x000f280000300800 */
[----:B------:R-:W4:Y:S04]  /*123f0*/  LDL.LU R29, [R1+0x1f8] ;  /* 0x0001f800011d7983 */ /* 0x000f280000300800 */
[----:B0-----:R-:W4:Y:S04]  /*12400*/  LDL.LU R24, [R1+0x1f4] ;  /* 0x0001f40001187983 */ /* 0x001f280000300800 */
[----:B------:R-:W4:Y:S04]  /*12410*/  LDL.LU R23, [R1+0x18] ;  /* 0x0000180001177983 */ /* 0x000f280000300800 */
[----:B------:R-:W4:Y:S04]  /*12420*/  LDL.LU R11, [R1+0x14] ;  /* 0x00001400010b7983 */ /* 0x000f280000300800 */
[----:B------:R-:W4:Y:S04]  /*12430*/  LDL.LU R13, [R1+0x230] ;  /* 0x00023000010d7983 */ /* 0x000f280000300800 */
[----:B------:R-:W4:Y:S04]  /*12440*/  LDL.LU R20, [R1+0x22c] ;  /* 0x00022c0001147983 */ /* 0x000f280000300800 */
[----:B------:R-:W4:Y:S04]  /*12450*/  LDL.LU R19, [R1+0x1f0] ;  /* 0x0001f00001137983 */ /* 0x000f280000300800 */
[----:B------:R-:W4:Y:S04]  /*12460*/  LDL.LU R10, [R1+0x228] ;  /* 0x00022800010a7983 */ /* 0x000f280000300800 */
[----:B------:R-:W4:Y:S04]  /*12470*/  LDL.LU R27, [R1+0x224] ;  /* 0x00022400011b7983 */ /* 0x000f280000300800 */
[----:B------:R-:W4:Y:S04]  /*12480*/  LDL.LU R28, [R1+0x48] ;  /* 0x00004800011c7983 */ /* 0x000f280000300800 */
[----:B---3--:R0:W-:Y:S04]  /*12490*/  STL [R1+0x15b0], R25 ;  /* 0x0015b01901007387 */ /* 0x0081e80000100800 */
[----:B0-----:R-:W3:Y:S04]  /*124a0*/  LDL.LU R25, [R1+0xc] ;  /* 0x00000c0001197983 */ /* 0x001ee80000300800 */
        /* <DEDUP_REMOVED lines=41> */
[----:B0-----:R-:W3:Y:S04]  /*12740*/  LDL.LU R15, [R1+0x10] ;  /* 0x00001000010f7983 */ /* 0x001ee80000300800 */
[----:B------:R-:W3:Y:S01]  /*12750*/  LDL.LU R2, [R1+0x4c] ;  /* 0x00004c0001027983 */ /* 0x000ee20000300800 */
[----:B------:R-:W0:Y:S01]  /*12760*/  S2R R18, SR_TID.X ;  /* 0x0000000000127919 */ /* 0x000e220000002100 */
[----:B------:R-:W1:Y:S01]  /*12770*/  S2R R17, SR_TID.X ;  /* 0x0000000000117919 */ /* 0x000e620000002100 */
[----:B0-----:R-:W-:-:S02]  /*12780*/  LOP3.LUT R0, R18, 0x3f, RZ, 0xc0, !PT ;  /* 0x0000003f12007812 */ /* 0x001fc400078ec0ff */
[----:B-1----:R-:W-:-:S03]  /*12790*/  LOP3.LUT R17, R17, 0x3f, RZ, 0xc0, !PT ;  /* 0x0000003f11117812 */ /* 0x002fc600078ec0ff */
[----:B--2---:R-:W-:Y:S04]  /*127a0*/  STS.U8 [R0+UR5], R22 ;  /* 0x0000001600007988 */ /* 0x004fe80008000005 */
[----:B----4-:R-:W-:Y:S04]  /*127b0*/  STS.U8 [R0+UR5+0x40], R26 ;  /* 0x0000401a00007988 */ /* 0x010fe80008000005 */
[----:B------:R-:W-:Y:S04]  /*127c0*/  STS.U8 [R0+UR5+0x400], R29 ;  /* 0x0004001d00007988 */ /* 0x000fe80008000005 */
[----:B------:R-:W-:Y:S04]  /*127d0*/  STS.U8 [R0+UR5+0x440], R24 ;  /* 0x0004401800007988 */ /* 0x000fe80008000005 */
[----:B------:R-:W-:Y:S04]  /*127e0*/  STS.U8 [R0+UR5+0x800], R23 ;  /* 0x0008001700007988 */ /* 0x000fe80008000005 */
[----:B------:R0:W-:Y:S04]  /*127f0*/  STS.U8 [R0+UR5+0x840], R11 ;  /* 0x0008400b00007988 */ /* 0x0001e80008000005 */
[----:B------:R-:W-:Y:S01]  /*12800*/  STS.U8 [R0+UR5+0xc00], R16 ;  /* 0x000c001000007988 */ /* 0x000fe20008000005 */
[----:B0-----:R-:W-:-:S03]  /*12810*/  LOP3.LUT R11, R17, 0x8, RZ, 0x3c, !PT ;  /* 0x00000008110b7812 */ /* 0x001fc600078e3cff */
[----:B------:R-:W-:Y:S04]  /*12820*/  STS.U8 [R0+UR5+0xc40], R3 ;  /* 0x000c400300007988 */ /* 0x000fe80008000005 */
[----:B------:R0:W-:Y:S02]  /*12830*/  STS.U8 [R11+UR5+0x80], R13 ;  /* 0x0000800d0b007988 */ /* 0x0001e40008000005 */
[----:B0-----:R-:W0:Y:S02]  /*12840*/  S2R R13, SR_TID.X ;  /* 0x00000000000d7919 */ /* 0x001e240000002100 */
[----:B------:R-:W-:Y:S04]  /*12850*/  STL [R1+0x1434], R14 ;  /* 0x0014340e01007387 */ /* 0x000fe80000100800 */
[----:B------:R-:W-:Y:S04]  /*12860*/  STL [R1+0x1440], R14 ;  /* 0x0014400e01007387 */ /* 0x000fe80000100800 */
[----:B------:R-:W-:Y:S04]  /*12870*/  STL [R1+0x1448], R14 ;  /* 0x0014480e01007387 */ /* 0x000fe80000100800 */
[----:B------:R-:W-:Y:S04]  /*12880*/  STL [R1+0x1450], R14 ;  /* 0x0014500e01007387 */ /* 0x000fe80000100800 */
[----:B------:R-:W-:Y:S04]  /*12890*/  STL [R1+0x1458], R14 ;  /* 0x0014580e01007387 */ /* 0x000fe80000100800 */
[----:B------:R-:W-:Y:S04]  /*128a0*/  STL [R1+0x159c], R14 ;  /* 0x00159c0e01007387 */ /* 0x000fe80000100800 */
[----:B------:R-:W2:Y:S04]  /*128b0*/  LDL.LU R12, [R1+0x44] ;  /* 0x00004400010c7983 */ /* 0x000ea80000300800 */
[----:B------:R-:W4:Y:S04]  /*128c0*/  LDL.LU R22, [R1+0x8] ;  /* 0x0000080001167983 */ /* 0x000f280000300800 */
[----:B------:R-:W4:Y:S04]  /*128d0*/  LDL.LU R26, [R1+0x4] ;  /* 0x00000400011a7983 */ /* 0x000f280000300800 */
[----:B------:R-:W4:Y:S04]  /*128e0*/  LDL.LU R29, [R1+0x15e4] ;  /* 0x0015e400011d7983 */ /* 0x000f280000300800 */
[----:B------:R-:W4:Y:S04]  /*128f0*/  LDL.LU R24, [R1+0x220] ;  /* 0x0002200001187983 */ /* 0x000f280000300800 */
[----:B------:R-:W4:Y:S01]  /*12900*/  LDL.LU R17, [R1+0x21c] ;  /* 0x00021c0001117983 */ /* 0x000f220000300800 */
[----:B0-----:R-:W-:-:S03]  /*12910*/  LOP3.LUT R13, R13, 0x3f, RZ, 0xc0, !PT ;  /* 0x0000003f0d0d7812 */ /* 0x001fc600078ec0ff */
[----:B------:R0:W-:Y:S04]  /*12920*/  STS.U8 [R11+UR5+0xc0], R20 ;  /* 0x0000c0140b007988 */ /* 0x0001e80008000005 */
[----:B------:R-:W4:Y:S04]  /*12930*/  LDL.LU R23, [R1+0x40] ;  /* 0x0000400001177983 */ /* 0x000f280000300800 */
[----:B------:R1:W-:Y:S04]  /*12940*/  STS.U8 [R11+UR5+0x480], R19 ;  /* 0x000480130b007988 */ /* 0x0003e80008000005 */
[----:B0-----:R-:W4:Y:S04]  /*12950*/  LDL.LU R20, [R1+0x3c] ;  /* 0x00003c0001147983 */ /* 0x001f280000300800 */
[----:B-1----:R-:W4:Y:S04]  /*12960*/  LDL.LU R19, [R1] ;  /* 0x0000000001137983 */ /* 0x002f280000300800 */
[----:B---3--:R0:W-:Y:S04]  /*12970*/  STS.U8 [R11+UR5+0x4c0], R2 ;  /* 0x0004c0020b007988 */ /* 0x0081e80008000005 */
[----:B------:R-:W-:Y:S04]  /*12980*/  STS.U8 [R11+UR5+0x880], R15 ;  /* 0x0008800f0b007988 */ /* 0x000fe80008000005 */
[----:B------:R-:W-:Y:S01]  /*12990*/  STS.U8 [R11+UR5+0x8c0], R25 ;  /* 0x0008c0190b007988 */ /* 0x000fe20008000005 */
[----:B0-----:R-:W-:-:S03]  /*129a0*/  LOP3.LUT R2, R13, 0x10, RZ, 0x3c, !PT ;  /* 0x000000100d027812 */ /* 0x001fc600078e3cff */
[----:B------:R-:W-:Y:S04]  /*129b0*/  STS.U8 [R11+UR5+0xc80], R4 ;  /* 0x000c80040b007988 */ /* 0x000fe80008000005 */
[----:B------:R0:W-:Y:S04]  /*129c0*/  STS.U8 [R11+UR5+0xcc0], R5 ;  /* 0x000cc0050b007988 */ /* 0x0001e80008000005 */
[----:B------:R1:W-:Y:S04]  /*129d0*/  STS.U8 [R2+UR5+0x100], R10 ;  /* 0x0001000a02007988 */ /* 0x0003e80008000005 */
[----:B------:R3:W-:Y:S04]  /*129e0*/  STS.U8 [R2+UR5+0x140], R27 ;  /* 0x0001401b02007988 */ /* 0x0007e80008000005 */
[----:B0-----:R-:W4:Y:S04]  /*129f0*/  LDL.LU R11, [R1+0x218] ;  /* 0x00021800010b7983 */ /* 0x001f280000300800 */
[----:B-1----:R-:W4:Y:S04]  /*12a00*/  LDL.LU R10, [R1+0x214] ;  /* 0x00021400010a7983 */ /* 0x002f280000300800 */
[----:B------:R0:W-:Y:S04]  /*12a10*/  STS.U8 [R2+UR5+0x500], R28 ;  /* 0x0005001c02007988 */ /* 0x0001e80008000005 */
[----:B---3--:R-:W3:Y:S04]  /*12a20*/  LDL.LU R27, [R1+0x38] ;  /* 0x00003800011b7983 */ /* 0x008ee80000300800 */
[----:B0-----:R-:W3:Y:S01]  /*12a30*/  LDL.LU R28, [R1+0x34] ;  /* 0x00003400011c7983 */ /* 0x001ee20000300800 */
[----:B------:R-:W-:-:S03]  /*12a40*/  LOP3.LUT R13, R13, 0x18, RZ, 0x3c, !PT ;  /* 0x000000180d0d7812 */ /* 0x000fc600078e3cff */
[----:B--2---:R0:W-:Y:S04]  /*12a50*/  STS.U8 [R2+UR5+0x540], R12 ;  /* 0x0005400c02007988 */ /* 0x0041e80008000005 */
[----:B----4-:R1:W-:Y:S04]  /*12a60*/  STS.U8 [R2+UR5+0x900], R22 ;  /* 0x0009001602007988 */ /* 0x0103e80008000005 */
[----:B------:R2:W-:Y:S04]  /*12a70*/  STS.U8 [R2+UR5+0x940], R26 ;  /* 0x0009401a02007988 */ /* 0x0005e80008000005 */
[----:B------:R-:W-:Y:S04]  /*12a80*/  STS.U8 [R2+UR5+0xd00], R6 ;  /* 0x000d000602007988 */ /* 0x000fe80008000005 */
[----:B------:R-:W-:Y:S04]  /*12a90*/  STS.U8 [R2+UR5+0xd40], R7 ;  /* 0x000d400702007988 */ /* 0x000fe80008000005 */
[----:B------:R-:W-:Y:S04]  /*12aa0*/  STS.U8 [R13+UR5+0x180], R24 ;  /* 0x000180180d007988 */ /* 0x000fe80008000005 */
[----:B------:R-:W-:Y:S04]  /*12ab0*/  STS.U8 [R13+UR5+0x1c0], R17 ;  /* 0x0001c0110d007988 */ /* 0x000fe80008000005 */
[----:B------:R-:W-:Y:S04]  /*12ac0*/  STS.U8 [R13+UR5+0x580], R23 ;  /* 0x000580170d007988 */ /* 0x000fe80008000005 */
[----:B0-----:R-:W4:Y:S04]  /*12ad0*/  LDL.LU R12, [R1+0x210] ;  /* 0x00021000010c7983 */ /* 0x001f280000300800 */
[----:B------:R-:W-:Y:S04]  /*12ae0*/  STS.U8 [R13+UR5+0x5c0], R20 ;  /* 0x0005c0140d007988 */ /* 0x000fe80008000005 */
[----:B-1----:R-:W4:Y:S04]  /*12af0*/  LDL.LU R22, [R1+0x20c] ;  /* 0x00020c0001167983 */ /* 0x002f280000300800 */
[----:B------:R0:W-:Y:S04]  /*12b00*/  STS.U8 [R13+UR5+0x980], R19 ;  /* 0x000980130d007988 */ /* 0x0001e80008000005 */
[----:B--2---:R-:W2:Y:S04]  /*12b10*/  LDL.LU R26, [R1+0x30] ;  /* 0x00003000011a7983 */ /* 0x004ea80000300800 */
[----:B------:R-:W2:Y:S01]  /*12b20*/  LDL.LU R15, [R1+0x2c] ;  /* 0x00002c00010f7983 */ /* 0x000ea20000300800 */
[----:B0-----:R-:W-:-:S03]  /*12b30*/  LOP3.LUT R19, R18, 0x3f, RZ, 0xc0, !PT ;  /* 0x0000003f12137812 */ /* 0x001fc600078ec0ff */
[----:B------:R-:W-:Y:S04]  /*12b40*/  STS.U8 [R13+UR5+0x9c0], R29 ;  /* 0x0009c01d0d007988 */ /* 0x000fe80008000005 */
[----:B------:R-:W2:Y:S04]  /*12b50*/  LDL.LU R17, [R1+0x208] ;  /* 0x0002080001117983 */ /* 0x000ea80000300800 */
[----:B------:R-:W-:Y:S04]  /*12b60*/  STS.U8 [R13+UR5+0xd80], R8 ;  /* 0x000d80080d007988 */ /* 0x000fe80008000005 */
[----:B------:R-:W2:Y:S04]  /*12b70*/  LDL.LU R3, [R1+0x204] ;  /* 0x0002040001037983 */ /* 0x000ea80000300800 */
[----:B------:R0:W-:Y:S04]  /*12b80*/  STS.U8 [R13+UR5+0xdc0], R9 ;  /* 0x000dc0090d007988 */ /* 0x0001e80008000005 */
[----:B------:R-:W2:Y:S04]  /*12b90*/  LDL.LU R2, [R1+0x28] ;  /* 0x0000280001027983 */ /* 0x000ea80000300800 */
[----:B------:R-:W2:Y:S01]  /*12ba0*/  LDL.LU R20, [R1+0x24] ;  /* 0x0000240001147983 */ /* 0x000ea20000300800 */
[----:B0-----:R-:W-:-:S03]  /*12bb0*/  LOP3.LUT R13, R19, 0x20, RZ, 0x3c, !PT ;  /* 0x00000020130d7812 */ /* 0x001fc600078e3cff */
[----:B------:R-:W2:Y:S04]  /*12bc0*/  LDL.LU R25, [R1+0x200] ;  /* 0x0002000001197983 */ /* 0x000ea80000300800 */
[----:B------:R-:W2:Y:S04]  /*12bd0*/  LDL.LU R24, [R1+0x1fc] ;  /* 0x0001fc0001187983 */ /* 0x000ea80000300800 */
[----:B------:R-:W2:Y:S04]  /*12be0*/  LDL.LU R23, [R1+0x20] ;  /* 0x0000200001177983 */ /* 0x000ea80000300800 */
[----:B------:R-:W2:Y:S04]  /*12bf0*/  LDL.LU R18, [R1+0x1c] ;  /* 0x00001c0001127983 */ /* 0x000ea80000300800 */
[----:B------:R0:W-:Y:S04]  /*12c00*/  STS.U8 [R13+UR5+0x200], R11 ;  /* 0x0002000b0d007988 */ /* 0x0001e80008000005 */
[----:B------:R1:W-:Y:S04]  /*12c10*/  STS.U8 [R13+UR5+0x240], R10 ;  /* 0x0002400a0d007988 */ /* 0x0003e80008000005 */
[----:B0-----:R-:W2:Y:S04]  /*12c20*/  LDL.LU R11, [R1+0x15e0] ;  /* 0x0015e000010b7983 */ /* 0x001ea80000300800 */
[----:B-1----:R-:W2:Y:S04]  /*12c30*/  LDL.LU R10, [R1+0x15dc] ;  /* 0x0015dc00010a7983 */ /* 0x002ea80000300800 */
[----:B---3--:R0:W-:Y:S04]  /*12c40*/  STS.U8 [R13+UR5+0x600], R27 ;  /* 0x0006001b0d007988 */ /* 0x0081e80008000005 */
[----:B------:R1:W-:Y:S04]  /*12c50*/  STS.U8 [R13+UR5+0x640], R28 ;  /* 0x0006401c0d007988 */ /* 0x0003e80008000005 */
[----:B0-----:R-:W3:Y:S04]  /*12c60*/  LDL.LU R27, [R1+0x15d8] ;  /* 0x0015d800011b7983 */ /* 0x001ee80000300800 */
[----:B-1----:R-:W2:Y:S01]  /*12c70*/  LDL.LU R28, [R1+0x15d4] ;  /* 0x0015d400011c7983 */ /* 0x002ea20000300800 */
[----:B------:R-:W-:-:S03]  /*12c80*/  LOP3.LUT R19, R19, 0x28, RZ, 0x3c, !PT ;  /* 0x0000002813137812 */ /* 0x000fc600078e3cff */
[----:B--2---:R-:W-:Y:S04]  /*12c90*/  STS.U8 [R13+UR5+0xa00], R28 ;  /* 0x000a001c0d007988 */ /* 0x004fe80008000005 */
[----:B---3--:R-:W-:Y:S04]  /*12ca0*/  STS.U8 [R13+UR5+0xa40], R27 ;  /* 0x000a401b0d007988 */ /* 0x008fe80008000005 */
[----:B------:R-:W-:Y:S04]  /*12cb0*/  STS.U8 [R13+UR5+0xe00], R10 ;  /* 0x000e000a0d007988 */ /* 0x000fe80008000005 */
[----:B------:R0:W-:Y:S04]  /*12cc0*/  STS.U8 [R13+UR5+0xe40], R11 ;  /* 0x000e400b0d007988 */ /* 0x0001e80008000005 */
[----:B----4-:R1:W-:Y:S04]  /*12cd0*/  STS.U8 [R19+UR5+0x280], R12 ;  /* 0x0002800c13007988 */ /* 0x0103e80008000005 */
[----:B------:R2:W-:Y:S04]  /*12ce0*/  STS.U8 [R19+UR5+0x2c0], R22 ;  /* 0x0002c01613007988 */ /* 0x0005e80008000005 */
[----:B0-----:R-:W3:Y:S04]  /*12cf0*/  LDL.LU R13, [R1+0x15d0] ;  /* 0x0015d000010d7983 */ /* 0x001ee80000300800 */
[----:B-1----:R-:W4:Y:S04]  /*12d00*/  LDL.LU R12, [R1+0x15cc] ;  /* 0x0015cc00010c7983 */ /* 0x002f280000300800 */
[----:B--2---:R-:W2:Y:S04]  /*12d10*/  LDL.LU R22, [R1+0x15c8] ;  /* 0x0015c80001167983 */ /* 0x004ea80000300800 */
[----:B------:R0:W-:Y:S04]  /*12d20*/  STS.U8 [R19+UR5+0x680], R26 ;  /* 0x0006801a13007988 */ /* 0x0001e80008000005 */
[----:B0-----:R-:W2:Y:S04]  /*12d30*/  LDL.LU R26, [R1+0x15c4] ;  /* 0x0015c400011a7983 */ /* 0x001ea80000300800 */
[----:B------:R0:W-:Y:S02]  /*12d40*/  STS.U8 [R19+UR5+0x6c0], R15 ;  /* 0x0006c00f13007988 */ /* 0x0001e40008000005 */
[----:B0-----:R-:W-:-:S02]  /*12d50*/  LOP3.LUT R15, R0, 0x30, RZ, 0x3c, !PT ;  /* 0x00000030000f7812 */ /* 0x001fc400078e3cff */
[----:B--2---:R-:W-:Y:S04]  /*12d60*/  STS.U8 [R19+UR5+0xa80], R26 ;  /* 0x000a801a13007988 */ /* 0x004fe80008000005 */
[----:B------:R-:W-:Y:S04]  /*12d70*/  STS.U8 [R19+UR5+0xac0], R22 ;  /* 0x000ac01613007988 */ /* 0x000fe80008000005 */
[----:B----4-:R-:W-:Y:S04]  /*12d80*/  STS.U8 [R19+UR5+0xe80], R12 ;  /* 0x000e800c13007988 */ /* 0x010fe80008000005 */
[----:B---3--:R0:W-:Y:S04]  /*12d90*/  STS.U8 [R19+UR5+0xec0], R13 ;  /* 0x000ec00d13007988 */ /* 0x0081e80008000005 */
[----:B------:R1:W-:Y:S04]  /*12da0*/  STS.U8 [R15+UR5+0x300], R17 ;  /* 0x000300110f007988 */ /* 0x0003e80008000005 */
[----:B------:R2:W-:Y:S04]  /*12db0*/  STS.U8 [R15+UR5+0x340], R3 ;  /* 0x000340030f007988 */ /* 0x0005e80008000005 */
[----:B0-----:R-:W3:Y:S04]  /*12dc0*/  LDL.LU R19, [R1+0x15c0] ;  /* 0x0015c00001137983 */ /* 0x001ee80000300800 */
[----:B-1----:R-:W4:Y:S04]  /*12dd0*/  LDL.LU R17, [R1+0x15bc] ;  /* 0x0015bc0001117983 */ /* 0x002f280000300800 */
[----:B------:R0:W-:Y:S04]  /*12de0*/  STS.U8 [R15+UR5+0x700], R2 ;  /* 0x000700020f007988 */ /* 0x0001e80008000005 */
[----:B--2---:R-:W2:Y:S04]  /*12df0*/  LDL R3, [R1+0xad4] ;  /* 0x000ad40001037983 */ /* 0x004ea80000100800 */
[----:B------:R1:W-:Y:S04]  /*12e00*/  STS.U8 [R15+UR5+0x740], R20 ;  /* 0x000740140f007988 */ /* 0x0003e80008000005 */
[----:B0-----:R-:W2:Y:S04]  /*12e10*/  LDL R2, [R1+0xaec] ;  /* 0x000aec0001027983 */ /* 0x001ea80000100800 */
[----:B-1----:R-:W2:Y:S01]  /*12e20*/  LDL.LU R20, [R1+0x15b8] ;  /* 0x0015b80001147983 */ /* 0x002ea20000300800 */
[----:B------:R-:W-:-:S03]  /*12e30*/  LOP3.LUT R0, R0, 0x38, RZ, 0x3c, !PT ;  /* 0x0000003800007812 */ /* 0x000fc600078e3cff */
[----:B--2---:R-:W-:Y:S04]  /*12e40*/  STS.U8 [R15+UR5+0xb00], R20 ;  /* 0x000b00140f007988 */ /* 0x004fe80008000005 */
[----:B----4-:R-:W-:Y:S04]  /*12e50*/  STS.U8 [R15+UR5+0xb40], R17 ;  /* 0x000b40110f007988 */ /* 0x010fe80008000005 */
[----:B---3--:R-:W-:Y:S04]  /*12e60*/  STS.U8 [R15+UR5+0xf00], R19 ;  /* 0x000f00130f007988 */ /* 0x008fe80008000005 */
[----:B------:R0:W-:Y:S04]  /*12e70*/  STS.U8 [R15+UR5+0xf40], R21 ;  /* 0x000f40150f007988 */ /* 0x0001e80008000005 */
[----:B------:R1:W-:Y:S04]  /*12e80*/  STS.U8 [R0+UR5+0x380], R25 ;  /* 0x0003801900007988 */ /* 0x0003e80008000005 */
[----:B------:R2:W-:Y:S04]  /*12e90*/  STS.U8 [R0+UR5+0x3c0], R24 ;  /* 0x0003c01800007988 */ /* 0x0005e80008000005 */
[----:B0-----:R-:W3:Y:S04]  /*12ea0*/  LDL.LU R15, [R1+0x15b4] ;  /* 0x0015b400010f7983 */ /* 0x001ee80000300800 */
[----:B-1----:R-:W4:Y:S04]  /*12eb0*/  LDL.LU R25, [R1+0x15b0] ;  /* 0x0015b00001197983 */ /* 0x002f280000300800 */
[----:B--2---:R-:W2:Y:S04]  /*12ec0*/  LDL.LU R24, [R1+0x15ac] ;  /* 0x0015ac0001187983 */ /* 0x004ea80000300800 */
[----:B------:R0:W-:Y:S04]  /*12ed0*/  STS.U8 [R0+UR5+0x780], R23 ;  /* 0x0007801700007988 */ /* 0x0001e80008000005 */
[----:B------:R1:W-:Y:S04]  /*12ee0*/  STS.U8 [R0+UR5+0x7c0], R18 ;  /* 0x0007c01200007988 */ /* 0x0003e80008000005 */
[----:B0-----:R-:W2:Y:S04]  /*12ef0*/  LDL.LU R23, [R1+0x15a8] ;  /* 0x0015a80001177983 */ /* 0x001ea80000300800 */
[----:B-1----:R-:W2:Y:S01]  /*12f00*/  LDL.LU R18, [R1+0x15a4] ;  /* 0x0015a40001127983 */ /* 0x002ea20000300800 */
[----:B------:R-:W-:-:S03]  /*12f10*/  PRMT R14, RZ, 0x7610, R14 ;  /* 0x00007610ff0e7816 */ /* 0x000fc6000000000e */
[----:B--2---:R-:W-:Y:S04]  /*12f20*/  STS.U8 [R0+UR5+0xb80], R18 ;  /* 0x000b801200007988 */ /* 0x004fe80008000005 */
[----:B------:R-:W-:Y:S04]  /*12f30*/  STS.U8 [R0+UR5+0xbc0], R23 ;  /* 0x000bc01700007988 */ /* 0x000fe80008000005 */
[----:B------:R-:W-:Y:S04]  /*12f40*/  STS.U8 [R0+UR5+0xf80], R24 ;  /* 0x000f801800007988 */ /* 0x000fe80008000005 */
[----:B----4-:R0:W-:Y:S01]  /*12f50*/  STS.U8 [R0+UR5+0xfc0], R25 ;  /* 0x000fc01900007988 */ /* 0x0101e20008000005 */
[----:B------:R-:W-:Y:S06]  /*12f60*/  BAR.SYNC.DEFER_BLOCKING 0x0 ;  /* 0x0000000000007b1d */ /* 0x000fec0000010000 */
[----:B0-----:R-:W2:Y:S04]  /*12f70*/  LDL.LU R0, [R1+0x15a0] ;  /* 0x0015a00001007983 */ /* 0x001ea80000300800 */
[----:B------:R-:W4:Y:S04]  /*12f80*/  @!P0 LDG.E.U8 R14, desc[UR8][R2.64] ;  /* 0x00000008020e8981 */ /* 0x000f28000c1e1100 */
[----:B----4-:R0:W-:Y:S04]  /*12f90*/  STL [R1+0x3b4], R14 ;  /* 0x0003b40e01007387 */ /* 0x0101e80000100800 */
[----:B0-----:R-:W4:Y:S04]  /*12fa0*/  LDL.LU R14, [R1+0x159c] ;  /* 0x00159c00010e7983 */ /* 0x001f280000300800 */
[----:B------:R-:W2:Y:S04]  /*12fb0*/  LDL R2, [R1+0x4f8] ;  /* 0x0004f80001027983 */ /* 0x000ea80000100800 */
[----:B------:R-:W2:Y:S01]  /*12fc0*/  LDL R3, [R1+0x708] ;  /* 0x0007080001037983 */ /* 0x000ea20000100800 */
[----:B---3--:R-:W-:-:S02]  /*12fd0*/  PRMT R15, RZ, 0x7610, R15 ;  /* 0x00007610ff0f7816 */ /* 0x008fc4000000000f */
[----:B--2---:R-:W-:-:S04]  /*12fe0*/  @!P0 LOP3.LUT R3, R3, R2, RZ, 0x3c, !PT ;  /* 0x0000000203038212 */ /* 0x004fc800078e3cff */
[----:B------:R-:W-:-:S04]  /*12ff0*/  @!P0 LOP3.LUT R2, R3, R2, RZ, 0x3c, !PT ;  /* 0x0000000203028212 */ /* 0x000fc800078e3cff */
[----:B------:R-:W-:-:S05]  /*13000*/  @!P0 LOP3.LUT R3, R3, R2, RZ, 0x3c, !PT ;  /* 0x0000000203038212 */ /* 0x000fca00078e3cff */
[----:B------:R-:W2:Y:S04]  /*13010*/  @!P0 LDG.E.U8 R15, desc[UR8][R2.64] ;  /* 0x00000008020f8981 */ /* 0x000ea8000c1e1100 */
[----:B--2---:R0:W-:Y:S04]  /*13020*/  STL [R1+0x3b0], R15 ;  /* 0x0003b00f01007387 */ /* 0x0041e80000100800 */
[----:B0-----:R-:W2:Y:S04]  /*13030*/  LDL.LU R15, [R1+0x1598] ;  /* 0x00159800010f7983 */ /* 0x001ea80000300800 */
[----:B------:R-:W3:Y:S04]  /*13040*/  LDL R2, [R1+0x704] ;  /* 0x0007040001027983 */ /* 0x000ee80000100800 */
[----:B------:R-:W3:Y:S01]  /*13050*/  LDL R3, [R1+0xa94] ;  /* 0x000a940001037983 */ /* 0x000ee20000100800 */
[----:B------:R-:W-:-:S02]  /*13060*/  PRMT R0, RZ, 0x7610, R0 ;  /* 0x00007610ff007816 */ /* 0x000fc40000000000 */
[----:B---3--:R-:W-:-:S04]  /*13070*/  @!P0 LOP3.LUT R3, R3, R2, RZ, 0x3c, !PT ;  /* 0x0000000203038212 */ /* 0x008fc800078e3cff */
[----:B------:R-:W-:-:S04]  /*13080*/  @!P0 LOP3.LUT R2, R3, R2, RZ, 0x3c, !PT ;  /* 0x0000000203028212 */ /* 0x000fc800078e3cff */
[----:B------:R-:W-:-:S05]  /*13090*/  @!P0 LOP3.LUT R3, R3, R2, RZ, 0x3c, !PT ;  /* 0x0000000203038212 */ /* 0x000fca00078e3cff */
[----:B------:R-:W3:Y:S04]  /*130a0*/  @!P0 LDG.E.U8 R0, desc[UR8][R2.64] ;  /* 0x0000000802008981 */ /* 0x000ee8000c1e1100 */
[----:B---3--:R0:W-:Y:S04]  /*130b0*/  STL [R1+0x3ac], R0 ;  /* 0x0003ac0001007387 */ /* 0x0081e80000100800 */
[----:B0-----:R-:W3:Y:S04]  /*130c0*/  LDL.LU R0, [R1+0x1594] ;  /* 0x0015940001007983 */ /* 0x001ee80000300800 */
[----:B------:R-:W3:Y:S04]  /*130d0*/  LDL R2, [R1+0x700] ;  /* 0x0007000001027983 */ /* 0x000ee80000100800 */
[----:B------:R-:W3:Y:S01]  /*130e0*/  LDL R3, [R1+0xa90] ;  /* 0x000a900001037983 */ /* 0x000ee20000100800 */
[----:B--2---:R-:W-:-:S02]  /*130f0*/  PRMT R15, RZ, 0x7610, R15 ;  /* 0x00007610ff0f7816 */ /* 0x004fc4000000000f */
[----:B---3--:R-:W-:-:S04]  /*13100*/  @!P0 LOP3.LUT R3, R3, R2, RZ, 0x3c, !PT ;  /* 0x0000000203038212 */ /* 0x008fc800078e3cff */
        /* <DEDUP_REMOVED lines=704> */
[----:B------:R0:W2:Y:S04]  /*15d10*/  @!P0 LDG.E.U8 R15, desc[UR8][R2.64] ;  /* 0x00000008020f8981 */ /* 0x0000a8000c1e1100 */
[----:B------:R-:W0:Y:S04]  /*15d20*/  LDL R2, [R1+0x824] ;  /* 0x0008240001027983 */ /* 0x000e280000100800 */
[----:B------:R-:W0:Y:S01]  /*15d30*/  LDL R3, [R1+0x828] ;  /* 0x0008280001037983 */ /* 0x000e220000100800 */
[----:B----4-:R-:W-:Y:S02]  /*15d40*/  PRMT R14, RZ, 0x7610, R14 ;  /* 0x00007610ff0e7816 */ /* 0x010fe4000000000e */
[----:B0-----:R-:W-:-:S04]  /*15d50*/  @!P0 LOP3.LUT R3, R3, R2, RZ, 0x3c, !PT ;  /* 0x0000000203038212 */ /* 0x001fc800078e3cff */
[----:B------:R-:W-:-:S04]  /*15d60*/  @!P0 LOP3.LUT R2, R3, R2, RZ, 0x3c, !PT ;  /* 0x0000000203028212 */ /* 0x000fc800078e3cff */
[----:B------:R-:W-:-:S05]  /*15d70*/  @!P0 LOP3.LUT R3, R3, R2, RZ, 0x3c, !PT ;  /* 0x0000000203038212 */ /* 0x000fca00078e3cff */
[----:B------:R-:W3:Y:S04]  /*15d80*/  @!P0 LDG.E.U8 R14, desc[UR8][R2.64] ;  /* 0x00000008020e8981 */ /* 0x000ee8000c1e1100 */
[----:B--2---:R0:W-:Y:S04]  /*15d90*/  STL [R1+0x1f0], R15 ;  /* 0x0001f00f01007387 */ /* 0x0041e80000100800 */
[----:B0-----:R-:W2:Y:S04]  /*15da0*/  LDL R15, [R1+0x7b8] ;  /* 0x0007b800010f7983 */ /* 0x001ea80000100800 */
[----:B---3--:R0:W-:Y:S04]  /*15db0*/  STL [R1+0x4c], R14 ;  /* 0x00004c0e01007387 */ /* 0x0081e80000100800 */
[----:B0-----:R-:W3:Y:S04]  /*15dc0*/  LDL.LU R14, [R1+0x1458] ;  /* 0x00145800010e7983 */ /* 0x001ee80000300800 */
[----:B------:R-:W4:Y:S04]  /*15dd0*/  LDL R2, [R1+0x81c] ;  /* 0x00081c0001027983 */ /* 0x000f280000100800 */
[----:B------:R-:W4:Y:S01]  /*15de0*/  LDL R3, [R1+0x820] ;  /* 0x0008200001037983 */ /* 0x000f220000100800 */
[----:B------:R-:W-:-:S02]  /*15df0*/  PRMT R0, RZ, 0x7610, R0 ;  /* 0x00007610ff007816 */ /* 0x000fc40000000000 */
[----:B----4-:R-:W-:-:S04]  /*15e00*/  @!P0 LOP3.LUT R3, R3, R2, RZ, 0x3c, !PT ;  /* 0x0000000203038212 */ /* 0x010fc800078e3cff */
[----:B------:R-:W-:-:S04]  /*15e10*/  @!P0 LOP3.LUT R2, R3, R2, RZ, 0x3c, !PT ;  /* 0x0000000203028212 */ /* 0x000fc800078e3cff */
[----:B------:R-:W-:-:S05]  /*15e20*/  @!P0 LOP3.LUT R3, R3, R2, RZ, 0x3c, !PT ;  /* 0x0000000203038212 */ /* 0x000fca00078e3cff */
        /* <DEDUP_REMOVED lines=14> */
[----:B----4-:R-:W-:-:S02]  /*15f10*/  PRMT R0, RZ, 0x7610, R0 ;  /* 0x00007610ff007816 */ /* 0x010fc40000000000 */
[----:B---3--:R-:W-:-:S04]  /*15f20*/  @!P0 LOP3.LUT R3, R3, R2, RZ, 0x3c, !PT ;  /* 0x0000000203038212 */ /* 0x008fc800078e3cff */
[----:B------:R-:W-:-:S04]  /*15f30*/  @!P0 LOP3.LUT R2, R3, R2, RZ, 0x3c, !PT ;  /* 0x0000000203028212 */ /* 0x000fc800078e3cff */
[----:B------:R-:W-:-:S05]  /*15f40*/  @!P0 LOP3.LUT R3, R3, R2, RZ, 0x3c, !PT ;  /* 0x0000000203038212 */ /* 0x000fca00078e3cff */
[----:B------:R-:W3:Y:S04]  /*15f50*/  @!P0 LDG.E.U8 R0, desc[UR8][R2.64] ;  /* 0x0000000802008981 */ /* 0x000ee8000c1e1100 */
[----:B---3--:R0:W-:Y:S04]  /*15f60*/  STL [R1+0x3c], R0 ;  /* 0x00003c0001007387 */ /* 0x0081e80000100800 */
[----:B0-----:R-:W3:Y:S04]  /*15f70*/  LDL.LU R0, [R1+0x144c] ;  /* 0x00144c0001007983 */ /* 0x001ee80000300800 */
[----:B------:R-:W4:Y:S04]  /*15f80*/  LDL R2, [R1+0x7ec] ;  /* 0x0007ec0001027983 */ /* 0x000f280000100800 */
[----:B------:R-:W4:Y:S01]  /*15f90*/  LDL R3, [R1+0x7f0] ;  /* 0x0007f00001037983 */ /* 0x000f220000100800 */
[----:B--2---:R-:W-:-:S02]  /*15fa0*/  PRMT R14, RZ, 0x7610, R14 ;  /* 0x00007610ff0e7816 */ /* 0x004fc4000000000e */
[----:B----4-:R-:W-:-:S04]  /*15fb0*/  @!P0 LOP3.LUT R3, R3, R2, RZ, 0x3c, !PT ;  /* 0x0000000203038212 */ /* 0x010fc800078e3cff */
[----:B------:R-:W-:-:S04]  /*15fc0*/  @!P0 LOP3.LUT R2, R3, R2, RZ, 0x3c, !PT ;  /* 0x0000000203028212 */ /* 0x000fc800078e3cff */
[----:B------:R-:W-:-:S05]  /*15fd0*/  @!P0 LOP3.LUT R3, R3, R2, RZ, 0x3c, !PT ;  /* 0x0000000203038212 */ /* 0x000fca00078e3cff */
[----:B------:R-:W2:Y:S01]  /*15fe0*/  @!P0 LDG.E.U8 R14, desc[UR8][R2.64] ;  /* 0x00000008020e8981 */ /* 0x000ea2000c1e1100 */
[----:B---3--:R-:W-:-:S03]  /*15ff0*/  PRMT R0, RZ, 0x7610, R0 ;  /* 0x00007610ff007816 */ /* 0x008fc60000000000 */
[----:B--2---:R0:W-:Y:S04]  /*16000*/  STL [R1+0x38], R14 ;  /* 0x0000380e01007387 */ /* 0x0041e80000100800 */
[----:B0-----:R-:W2:Y:S04]  /*16010*/  LDL.LU R14, [R1+0x1448] ;  /* 0x00144800010e7983 */ /* 0x001ea80000300800 */
[----:B------:R-:W3:Y:S01]  /*16020*/  LDL R3, [R1+0x7b4] ;  /* 0x0007b40001037983 */ /* 0x000ee20000100800 */
[----:B------:R-:W-:-:S03]  /*16030*/  @!P0 IMAD.MOV.U32 R2, RZ, RZ, R15 ;  /* 0x000000ffff028224 */ /* 0x000fc600078e000f */
[----:B------:R-:W4:Y:S04]  /*16040*/  LDL R15, [R1+0x730] ;  /* 0x00073000010f7983 */ /* 0x000f280000100800 */
[----:B---3--:R-:W3:Y:S04]  /*16050*/  @!P0 LDG.E.U8 R0, desc[UR8][R2.64] ;  /* 0x0000000802008981 */ /* 0x008ee8000c1e1100 */
        /* <DEDUP_REMOVED lines=20> */
[----:B------:R-:W2:Y:S04]  /*161a0*/  LDL R2, [R1+0x76c] ;  /* 0x00076c0001027983 */ /* 0x000ea80000100800 */
[----:B------:R-:W2:Y:S01]  /*161b0*/  LDL R3, [R1+0x770] ;  /* 0x0007700001037983 */ /* 0x000ea20000100800 */
[----:B------:R-:W-:-:S02]  /*161c0*/  PRMT R13, RZ, 0x7610, R13 ;  /* 0x00007610ff0d7816 */ /* 0x000fc4000000000d */
[----:B--2---:R-:W-:-:S04]  /*161d0*/  @!P0 LOP3.LUT R3, R3, R2, RZ, 0x3c, !PT ;  /* 0x0000000203038212 */ /* 0x004fc800078e3cff */
[----:B------:R-:W-:-:S04]  /*161e0*/  @!P0 LOP3.LUT R2, R3, R2, RZ, 0x3c, !PT ;  /* 0x0000000203028212 */ /* 0x000fc800078e3cff */
[----:B------:R-:W-:-:S05]  /*161f0*/  @!P0 LOP3.LUT R3, R3, R2, RZ, 0x3c, !PT ;  /* 0x0000000203038212 */ /* 0x000fca00078e3cff */
[----:B------:R-:W2:Y:S04]  /*16200*/  @!P0 LDG.E.U8 R13, desc[UR8][R2.64] ;  /* 0x00000008020d8981 */ /* 0x000ea8000c1e1100 */
[----:B------:R-:W3:Y:S04]  /*16210*/  LDL R2, [R1+0x734] ;  /* 0x0007340001027983 */ /* 0x000ee80000100800 */
[----:B------:R-:W3:Y:S01]  /*16220*/  LDL R3, [R1+0x738] ;  /* 0x0007380001037983 */ /* 0x000ee20000100800 */
[----:B------:R-:W-:-:S03]  /*16230*/  PRMT R10, RZ, 0x7610, R10 ;  /* 0x00007610ff0a7816 */ /* 0x000fc6000000000a */
[----:B--2---:R0:W-:Y:S01]  /*16240*/  STL [R1+0x4], R13 ;  /* 0x0000040d01007387 */ /* 0x0041e20000100800 */
[----:B------:R-:W-:-:S03]  /*16250*/  PRMT R9, RZ, 0x7610, R9 ;  /* 0x00007610ff097816 */ /* 0x000fc60000000009 */
[----:B0-----:R-:W2:Y:S01]  /*16260*/  LDL R13, [R1+0xacc] ;  /* 0x000acc00010d7983 */ /* 0x001ea20000100800 */
[----:B---3--:R-:W-:-:S04]  /*16270*/  @!P0 LOP3.LUT R3, R3, R2, RZ, 0x3c, !PT ;  /* 0x0000000203038212 */ /* 0x008fc800078e3cff */
[----:B------:R-:W-:-:S04]  /*16280*/  @!P0 LOP3.LUT R2, R3, R2, RZ, 0x3c, !PT ;  /* 0x0000000203028212 */ /* 0x000fc800078e3cff */
[----:B------:R-:W-:-:S05]  /*16290*/  @!P0 LOP3.LUT R3, R3, R2, RZ, 0x3c, !PT ;  /* 0x0000000203038212 */ /* 0x000fca00078e3cff */
[----:B------:R4:W3:Y:S04]  /*162a0*/  @!P0 LDG.E.U8 R10, desc[UR8][R2.64] ;  /* 0x00000008020a8981 */ /* 0x0008e8000c1e1100 */
[----:B------:R-:W2:Y:S01]  /*162b0*/  LDL R3, [R1+0x72c] ;  /* 0x00072c0001037983 */ /* 0x000ea20000100800 */
[----:B----4-:R-:W-:-:S03]  /*162c0*/  @!P0 IMAD.MOV.U32 R2, RZ, RZ, R15 ;  /* 0x000000ffff028224 */ /* 0x010fc600078e000f */
[----:B---3--:R0:W-:Y:S01]  /*162d0*/  STL [R1+0x1410], R10 ;  /* 0x0014100a01007387 */ /* 0x0081e20000100800 */
[----:B------:R-:W-:-:S03]  /*162e0*/  PRMT R7, RZ, 0x7610, R7 ;  /* 0x00007610ff077816 */ /* 0x000fc60000000007 */
[----:B------:R-:W3:Y:S04]  /*162f0*/  LDL R15, [R1+0x7e0] ;  /* 0x0007e000010f7983 */ /* 0x000ee80000100800 */
[----:B--2---:R-:W2:Y:S04]  /*16300*/  @!P0 LDG.E.U8 R9, desc[UR8][R2.64] ;  /* 0x0000000802098981 */ /* 0x004ea8000c1e1100 */
[----:B0-----:R-:W4:Y:S04]  /*16310*/  LDL R10, [R1+0x7e8] ;  /* 0x0007e800010a7983 */ /* 0x001f280000100800 */
[----:B------:R-:W3:Y:S04]  /*16320*/  LDL R2, [R1+0x70c] ;  /* 0x00070c0001027983 */ /* 0x000ee80000100800 */
[----:B------:R-:W3:Y:S04]  /*16330*/  LDL R3, [R1+0xac4] ;  /* 0x000ac40001037983 */ /* 0x000ee80000100800 */
[----:B--2---:R-:W-:Y:S01]  /*16340*/  STL [R1+0x1414], R9 ;  /* 0x0014140901007387 */ /* 0x004fe20000100800 */
[----:B---3--:R-:W-:-:S04]  /*16350*/  @!P0 LOP3.LUT R3, R3, R2, RZ, 0x3c, !PT ;  /* 0x0000000203038212 */ /* 0x008fc800078e3cff */
[----:B------:R-:W-:-:S04]  /*16360*/  @!P0 LOP3.LUT R2, R3, R2, RZ, 0x3c, !PT ;  /* 0x0000000203028212 */ /* 0x000fc800078e3cff */
[----:B------:R-:W-:-:S05]  /*16370*/  @!P0 LOP3.LUT R3, R3, R2, RZ, 0x3c, !PT ;  /* 0x0000000203038212 */ /* 0x000fca00078e3cff */
[----:B------:R0:W2:Y:S04]  /*16380*/  @!P0 LDG.E.U8 R7, desc[UR8][R2.64] ;  /* 0x0000000802078981 */ /* 0x0000a8000c1e1100 */
[----:B------:R-:W3:Y:S01]  /*16390*/  LDL R3, [R1+0xa98] ;  /* 0x000a980001037983 */ /* 0x000ee20000100800 */
[----:B------:R-:W-:Y:S01]  /*163a0*/  PRMT R8, RZ, 0x7610, R8 ;  /* 0x00007610ff087816 */ /* 0x000fe20000000008 */
[----:B0-----:R-:W-:Y:S02]  /*163b0*/  @!P0 IMAD.MOV.U32 R2, RZ, RZ, R13 ;  /* 0x000000ffff028224 */ /* 0x001fe400078e000d */
[----:B--2---:R0:W-:Y:S01]  /*163c0*/  STL [R1+0x1418], R7 ;  /* 0x0014180701007387 */ /* 0x0041e20000100800 */
[----:B------:R-:W-:-:S03]  /*163d0*/  PRMT R0, RZ, 0x7610, R0 ;  /* 0x00007610ff007816 */ /* 0x000fc60000000000 */
[----:B------:R-:W2:Y:S04]  /*163e0*/  LDL R13, [R1+0x7a0] ;  /* 0x0007a000010d7983 */ /* 0x000ea80000100800 */
[----:B---3--:R1:W3:Y:S04]  /*163f0*/  @!P0 LDG.E.U8 R8, desc[UR8][R2.64] ;  /* 0x0000000802088981 */ /* 0x0082e8000c1e1100 */
[----:B0-----:R-:W2:Y:S04]  /*16400*/  LDL R7, [R1+0x7dc] ;  /* 0x0007dc0001077983 */ /* 0x001ea80000100800 */
[----:B------:R-:W1:Y:S04]  /*16410*/  LDL R2, [R1+0x80c] ;  /* 0x00080c0001027983 */ /* 0x000e680000100800 */
[----:B------:R-:W1:Y:S02]  /*16420*/  LDL R3, [R1+0x810] ;  /* 0x0008100001037983 */ /* 0x000e640000100800 */
[----:B-1----:R-:W-:-:S04]  /*16430*/  @!P0 LOP3.LUT R3, R3, R2, RZ, 0x3c, !PT ;  /* 0x0000000203038212 */ /* 0x002fc800078e3cff */
[----:B------:R-:W-:-:S04]  /*16440*/  @!P0 LOP3.LUT R2, R3, R2, RZ, 0x3c, !PT ;  /* 0x0000000203028212 */ /* 0x000fc800078e3cff */
[----:B------:R-:W-:-:S05]  /*16450*/  @!P0 LOP3.LUT R3, R3, R2, RZ, 0x3c, !PT ;  /* 0x0000000203038212 */ /* 0x000fca00078e3cff */
[----:B------:R-:W2:Y:S04]  /*16460*/  @!P0 LDG.E.U8 R0, desc[UR8][R2.64] ;  /* 0x0000000802008981 */ /* 0x000ea8000c1e1100 */
[----:B---3--:R-:W-:Y:S04]  /*16470*/  STL [R1+0x141c], R8 ;  /* 0x00141c0801007387 */ /* 0x008fe80000100800 */
[----:B--2---:R0:W-:Y:S04]  /*16480*/  STL [R1+0x40], R0 ;  /* 0x0000400001007387 */ /* 0x0041e80000100800 */
[----:B0-----:R-:W2:Y:S04]  /*16490*/  LDL.LU R0, [R1+0x1438] ;  /* 0x0014380001007983 */ /* 0x001ea80000300800 */
[----:B------:R-:W3:Y:S01]  /*164a0*/  LDL R3, [R1+0x7e4] ;  /* 0x0007e40001037983 */ /* 0x000ee20000100800 */
[----:B------:R-:W-:Y:S01]  /*164b0*/  PRMT R14, RZ, 0x7610, R14 ;  /* 0x00007610ff0e7816 */ /* 0x000fe2000000000e */
[----:B----4-:R-:W-:-:S02]  /*164c0*/  @!P0 IMAD.MOV.U32 R2, RZ, RZ, R10 ;  /* 0x000000ffff028224 */ /* 0x010fc400078e000a */
[----:B------:R-:W4:Y:S01]  /*164d0*/  LDL R10, [R1+0x768] ;  /* 0x00076800010a7983 */ /* 0x000f220000100800 */
[----:B--2---:R-:W-:-:S03]  /*164e0*/  PRMT R0, RZ, 0x7610, R0 ;  /* 0x00007610ff007816 */ /* 0x004fc60000000000 */
[----:B---3--:R0:W2:Y:S02]  /*164f0*/  @!P0 LDG.E.U8 R14, desc[UR8][R2.64] ;  /* 0x00000008020e8981 */ /* 0x0080a4000c1e1100 */
[----:B0-----:R-:W-:Y:S02]  /*16500*/  @!P0 IMAD.MOV.U32 R2, RZ, RZ, R15 ;  /* 0x000000ffff028224 */ /* 0x001fe400078e000f */
[----:B------:R-:W-:-:S05]  /*16510*/  @!P0 IMAD.MOV.U32 R3, RZ, RZ, R7 ;  /* 0x000000ffff038224 */ /* 0x000fca00078e0007 */
[----:B------:R-:W3:Y:S04]  /*16520*/  @!P0 LDG.E.U8 R0, desc[UR8][R2.64] ;  /* 0x0000000802008981 */ /* 0x000ee8000c1e1100 */
[----:B--2---:R0:W-:Y:S04]  /*16530*/  STL [R1+0x34], R14 ;  /* 0x0000340e01007387 */ /* 0x0041e80000100800 */
[----:B0-----:R-:W2:Y:S04]  /*16540*/  LDL.LU R14, [R1+0x1434] ;  /* 0x00143400010e7983 */ /* 0x001ea80000300800 */
[----:B------:R-:W4:Y:S04]  /*16550*/  LDL R15, [R1+0x75c] ;  /* 0x00075c00010f7983 */ /* 0x000f280000100800 */
[----:B------:R-:W4:Y:S04]  /*16560*/  LDL R7, [R1+0x760] ;  /* 0x0007600001077983 */ /* 0x000f280000100800 */
        /* <DEDUP_REMOVED lines=13> */
[----:B------:R-:W-:Y:S02]  /*16640*/  PRMT R8, RZ, 0x7610, R8 ;  /* 0x00007610ff087816 */ /* 0x000fe40000000008 */
[----:B------:R-:W-:Y:S01]  /*16650*/  PRMT R29, RZ, 0x7610, R29 ;  /* 0x00007610ff1d7816 */ /* 0x000fe2000000001d */
[----:B------:R-:W2:Y:S04]  /*16660*/  LDL R13, [R1+0x720] ;  /* 0x00072000010d7983 */ /* 0x000ea80000100800 */
[----:B---3--:R4:W3:Y:S04]  /*16670*/  @!P0 LDG.E.U8 R12, desc[UR8][R2.64] ;  /* 0x00000008020c8981 */ /* 0x0088e8000c1e1100 */
[----:B0-----:R-:W2:Y:S04]  /*16680*/  LDL R14, [R1+0x728] ;  /* 0x00072800010e7983 */ /* 0x001ea80000100800 */
[----:B------:R-:W2:Y:S01]  /*16690*/  LDL R3, [R1+0x764] ;  /* 0x0007640001037983 */ /* 0x000ea20000100800 */
[----:B----4-:R-:W-:-:S05]  /*166a0*/  @!P0 IMAD.MOV.U32 R2, RZ, RZ, R10 ;  /* 0x000000ffff028224 */ /* 0x010fca00078e000a */
[----:B--2---:R0:W2:Y:S04]  /*166b0*/  @!P0 LDG.E.U8 R8, desc[UR8][R2.64] ;  /* 0x0000000802088981 */ /* 0x0040a8000c1e1100 */
[----:B---3--:R1:W-:Y:S04]  /*166c0*/  STL [R1+0x20], R12 ;  /* 0x0000200c01007387 */ /* 0x0083e80000100800 */
[----:B------:R-:W3:Y:S01]  /*166d0*/  LDL R10, [R1+0xaa0] ;  /* 0x000aa000010a7983 */ /* 0x000ee20000100800 */
[----:B0-----:R-:W-:Y:S02]  /*166e0*/  @!P0 IMAD.MOV.U32 R2, RZ, RZ, R7 ;  /* 0x000000ffff028224 */ /* 0x001fe400078e0007 */
[----:B------:R-:W-:Y:S01]  /*166f0*/  @!P0 IMAD.MOV.U32 R3, RZ, RZ, R15 ;  /* 0x000000ffff038224 */ /* 0x000fe200078e000f */
[----:B-1----:R-:W4:Y:S04]  /*16700*/  LDL R12, [R1+0xa9c] ;  /* 0x000a9c00010c7983 */ /* 0x002f280000100800 */
[----:B------:R0:W3:Y:S04]  /*16710*/  @!P0 LDG.E.U8 R29, desc[UR8][R2.64] ;  /* 0x00000008021d8981 */ /* 0x0000e8000c1e1100 */
[----:B--2---:R1:W-:Y:S04]  /*16720*/  STL [R1], R8 ;  /* 0x0000000801007387 */ /* 0x0043e80000100800 */
[----:B------:R-:W2:Y:S01]  /*16730*/  LDL R3, [R1+0x724] ;  /* 0x0007240001037983 */ /* 0x000ea20000100800 */
[----:B------:R-:W-:Y:S01]  /*16740*/  PRMT R6, RZ, 0x7610, R6 ;  /* 0x00007610ff067816 */ /* 0x000fe20000000006 */
[----:B0-----:R-:W-:Y:S01]  /*16750*/  @!P0 IMAD.MOV.U32 R2, RZ, RZ, R14 ;  /* 0x000000ffff028224 */ /* 0x001fe200078e000e */
[----:B------:R-:W-:Y:S01]  /*16760*/  PRMT R5, RZ, 0x7610, R5 ;  /* 0x00007610ff057816 */ /* 0x000fe20000000005 */
[----:B------:R-:W2:Y:S04]  /*16770*/  LDL R15, [R1+0xaa8] ;  /* 0x000aa800010f7983 */ /* 0x000ea80000100800 */
[----:B-1----:R-:W2:Y:S04]  /*16780*/  LDL R8, [R1+0xad0] ;  /* 0x000ad00001087983 */ /* 0x002ea80000100800 */
[----:B----4-:R3:W4:Y:S04]  /*16790*/  @!P0 LDG.E.U8 R5, desc[UR8][R12.64] ;  /* 0x000000080c058981 */ /* 0x010728000c1e1100 */
[----:B------:R-:W4:Y:S01]  /*167a0*/  LDL R7, [R1+0xae8] ;  /* 0x000ae80001077983 */ /* 0x000f220000100800 */
[----:B---3--:R-:W-:-:S03]  /*167b0*/  @!P0 IMAD.MOV.U32 R13, RZ, RZ, R10 ;  /* 0x000000ffff0d8224 */ /* 0x008fc600078e000a */
[----:B--2---:R0:W2:Y:S01]  /*167c0*/  @!P0 LDG.E.U8 R6, desc[UR8][R2.64] ;  /* 0x0000000802068981 */ /* 0x0040a2000c1e1100 */
[----:B------:R-:W-:Y:S01]  /*167d0*/  @!P0 IMAD.MOV.U32 R12, RZ, RZ, R8 ;  /* 0x000000ffff0c8224 */ /* 0x000fe200078e0008 */
[----:B0-----:R-:W-:-:S06]  /*167e0*/  PRMT R3, RZ, 0x7610, R3 ;  /* 0x00007610ff037816 */ /* 0x001fcc0000000003 */
[----:B------:R4:W3:Y:S01]  /*167f0*/  @!P0 LDG.E.U8 R3, desc[UR8][R12.64] ;  /* 0x000000080c038981 */ /* 0x0008e2000c1e1100 */
[----:B------:R-:W-:-:S03]  /*16800*/  PRMT R4, RZ, 0x7610, R4 ;  /* 0x00007610ff047816 */ /* 0x000fc60000000004 */
[----:B------:R-:W-:Y:S01]  /*16810*/  STL [R1+0x13f8], R29 ;  /* 0x0013f81d01007387 */ /* 0x000fe20000100800 */
[----:B----4-:R-:W-:Y:S02]  /*16820*/  @!P0 IMAD.MOV.U32 R12, RZ, RZ, R7 ;  /* 0x000000ffff0c8224 */ /* 0x010fe400078e0007 */
[----:B------:R-:W-:-:S05]  /*16830*/  @!P0 IMAD.MOV.U32 R13, RZ, RZ, R15 ;  /* 0x000000ffff0d8224 */ /* 0x000fca00078e000f */
[----:B------:R-:W4:Y:S04]  /*16840*/  @!P0 LDG.E.U8 R4, desc[UR8][R12.64] ;  /* 0x000000080c048981 */ /* 0x000f28000c1e1100 */
[----:B--2---:R-:W-:Y:S04]  /*16850*/  STL [R1+0x13fc], R6 ;  /* 0x0013fc0601007387 */ /* 0x004fe80000100800 */
[----:B------:R-:W2:Y:S04]  /*16860*/  LDL R14, [R1+0x808] ;  /* 0x00080800010e7983 */ /* 0x000ea80000100800 */
[----:B------:R0:W-:Y:S04]  /*16870*/  STL [R1+0x1400], R5 ;  /* 0x0014000501007387 */ /* 0x0001e80000100800 */
[----:B------:R-:W2:Y:S04]  /*16880*/  LDL R10, [R1+0x7d8] ;  /* 0x0007d800010a7983 */ /* 0x000ea80000100800 */
[----:B------:R-:W2:Y:S04]  /*16890*/  LDL R8, [R1+0x7d0] ;  /* 0x0007d00001087983 */ /* 0x000ea80000100800 */
[----:B---3--:R1:W-:Y:S04]  /*168a0*/  STL [R1+0x1404], R3 ;  /* 0x0014040301007387 */ /* 0x0083e80000100800 */
[----:B------:R-:W3:Y:S01]  /*168b0*/  LDL R13, [R1+0x804] ;  /* 0x00080400010d7983 */ /* 0x000ee20000100800 */
[----:B0-----:R-:W-:-:S03]  /*168c0*/  PRMT R5, RZ, 0x7610, R5 ;  /* 0x00007610ff057816 */ /* 0x001fc60000000005 */
[----:B------:R-:W3:Y:S04]  /*168d0*/  LDL R15, [R1+0x794] ;  /* 0x00079400010f7983 */ /* 0x000ee80000100800 */
[----:B-1----:R-:W3:Y:S04]  /*168e0*/  LDL R3, [R1+0x7cc] ;  /* 0x0007cc0001037983 */ /* 0x002ee80000100800 */
[----:B------:R-:W3:Y:S04]  /*168f0*/  LDL R7, [R1+0x798] ;  /* 0x0007980001077983 */ /* 0x000ee80000100800 */
[----:B----4-:R-:W-:Y:S01]  /*16900*/  STL [R1+0x1408], R4 ;  /* 0x0014080401007387 */ /* 0x010fe20000100800 */
[----:B--2---:R-:W-:Y:S01]  /*16910*/  @!P0 IMAD.MOV.U32 R12, RZ, RZ, R14 ;  /* 0x000000ffff0c8224 */ /* 0x004fe200078e000e */
[----:B------:R-:W-:-:S02]  /*16920*/  PRMT R9, RZ, 0x7610, R9 ;  /* 0x00007610ff097816 */ /* 0x000fc40000000009 */
[----:B------:R-:W2:Y:S04]  /*16930*/  LDL R14, [R1+0x78c] ;  /* 0x00078c00010e7983 */ /* 0x000ea80000100800 */
[----:B---3--:R0:W3:Y:S04]  /*16940*/  @!P0 LDG.E.U8 R5, desc[UR8][R12.64] ;  /* 0x000000080c058981 */ /* 0x0080e8000c1e1100 */
[----:B------:R-:W4:Y:S01]  /*16950*/  LDL R13, [R1+0x7d4] ;  /* 0x0007d400010d7983 */ /* 0x000f220000100800 */
[----:B0-----:R-:W-:Y:S01]  /*16960*/  @!P0 IMAD.MOV.U32 R12, RZ, RZ, R10 ;  /* 0x000000ffff0c8224 */ /* 0x001fe200078e000a */
[----:B------:R-:W-:-:S02]  /*16970*/  PRMT R29, RZ, 0x7610, R29 ;  /* 0x00007610ff1d7816 */ /* 0x000fc4000000001d */
[----:B------:R-:W-:Y:S02]  /*16980*/  PRMT R6, RZ, 0x7610, R6 ;  /* 0x00007610ff067816 */ /* 0x000fe40000000006 */
[----:B----4-:R0:W4:Y:S02]  /*16990*/  @!P0 LDG.E.U8 R9, desc[UR8][R12.64] ;  /* 0x000000080c098981 */ /* 0x010124000c1e1100 */
[----:B0-----:R-:W-:Y:S02]  /*169a0*/  @!P0 IMAD.MOV.U32 R12, RZ, RZ, R8 ;  /* 0x000000ffff0c8224 */ /* 0x001fe400078e0008 */
[----:B------:R-:W-:-:S05]  /*169b0*/  @!P0 IMAD.MOV.U32 R13, RZ, RZ, R3 ;  /* 0x000000ffff0d8224 */ /* 0x000fca00078e0003 */
[----:B------:R0:W2:Y:S02]  /*169c0*/  @!P0 LDG.E.U8 R29, desc[UR8][R12.64] ;  /* 0x000000080c1d8981 */ /* 0x0000a4000c1e1100 */
[----:B0-----:R-:W-:Y:S02]  /*169d0*/  @!P0 IMAD.MOV.U32 R12, RZ, RZ, R7 ;  /* 0x000000ffff0c8224 */ /* 0x001fe400078e0007 */
[----:B------:R-:W-:-:S05]  /*169e0*/  @!P0 IMAD.MOV.U32 R13, RZ, RZ, R15 ;  /* 0x000000ffff0d8224 */ /* 0x000fca00078e000f */
[----:B------:R-:W2:Y:S04]  /*169f0*/  @!P0 LDG.E.U8 R6, desc[UR8][R12.64] ;  /* 0x000000080c068981 */ /* 0x000ea8000c1e1100 */
[----:B---3--:R0:W-:Y:S04]  /*16a00*/  STL [R1+0x1c], R5 ;  /* 0x00001c0501007387 */ /* 0x0081e80000100800 */
[----:B------:R-:W3:Y:S04]  /*16a10*/  LDL R10, [R1+0x754] ;  /* 0x00075400010a7983 */ /* 0x000ee80000100800 */
[----:B0-----:R-:W3:Y:S04]  /*16a20*/  LDL R5, [R1+0x790] ;  /* 0x0007900001057983 */ /* 0x001ee80000100800 */
[----:B----4-:R0:W-:Y:S04]  /*16a30*/  STL [R1+0x18], R9 ;  /* 0x0000180901007387 */ /* 0x0101e80000100800 */
[----:B------:R-:W4:Y:S04]  /*16a40*/  LDL R8, [R1+0x74c] ;  /* 0x00074c0001087983 */ /* 0x000f280000100800 */
[----:B------:R-:W4:Y:S04]  /*16a50*/  LDL R3, [R1+0x750] ;  /* 0x0007500001037983 */ /* 0x000f280000100800 */
[----:B0-----:R-:W4:Y:S04]  /*16a60*/  LDL R9, [R1+0x758] ;  /* 0x0007580001097983 */ /* 0x001f280000100800 */
[----:B------:R-:W4:Y:S04]  /*16a70*/  LDL R7, [R1+0x71c] ;  /* 0x00071c0001077983 */ /* 0x000f280000100800 */
[----:B--2---:R0:W-:Y:S04]  /*16a80*/  STL [R1+0x10], R6 ;  /* 0x0000100601007387 */ /* 0x0041e80000100800 */
[----:B0-----:R-:W2:Y:S01]  /*16a90*/  LDL R6, [R1+0xaa4] ;  /* 0x000aa40001067983 */ /* 0x001ea20000100800 */
[----:B------:R-:W-:Y:S01]  /*16aa0*/  PRMT R4, RZ, 0x7610, R4 ;  /* 0x00007610ff047816 */ /* 0x000fe20000000004 */
[----:B------:R-:W-:-:S02]  /*16ab0*/  @!P0 IMAD.MOV.U32 R13, RZ, RZ, R14 ;  /* 0x000000ffff0d8224 */ /* 0x000fc400078e000e */
[----:B---3--:R-:W-:Y:S01]  /*16ac0*/  @!P0 IMAD.MOV.U32 R12, RZ, RZ, R5 ;  /* 0x000000ffff0c8224 */ /* 0x008fe200078e0005 */
[----:B------:R-:W-:Y:S01]  /*16ad0*/  PRMT R28, RZ, 0x7610, R28 ;  /* 0x00007610ff1c7816 */ /* 0x000fe2000000001c */
[----:B------:R-:W3:Y:S04]  /*16ae0*/  LDL R5, [R1+0x718] ;  /* 0x0007180001057983 */ /* 0x000ee80000100800 */
[----:B------:R0:W3:Y:S02]  /*16af0*/  @!P0 LDG.E.U8 R4, desc[UR8][R12.64] ;  /* 0x000000080c048981 */ /* 0x0000e4000c1e1100 */
[----:B0-----:R-:W-:Y:S01]  /*16b00*/  @!P0 IMAD.MOV.U32 R13, RZ, RZ, R10 ;  /* 0x000000ffff0d8224 */ /* 0x001fe200078e000a */
[----:B------:R-:W-:Y:S02]  /*16b10*/  PRMT R27, RZ, 0x7610, R27 ;  /* 0x00007610ff1b7816 */ /* 0x000fe4000000001b */
[----:B------:R-:W-:Y:S01]  /*16b20*/  PRMT R2, RZ, 0x7610, R2 ;  /* 0x00007610ff027816 */ /* 0x000fe20000000002 */
[----:B----4-:R-:W-:-:S05]  /*16b30*/  @!P0 IMAD.MOV.U32 R12, RZ, RZ, R9 ;  /* 0x000000ffff0c8224 */ /* 0x010fca00078e0009 */
[----:B------:R0:W4:Y:S01]  /*16b40*/  @!P0 LDG.E.U8 R28, desc[UR8][R12.64] ;  /* 0x000000080c1c8981 */ /* 0x000122000c1e1100 */
[----:B------:R-:W-:Y:S02]  /*16b50*/  @!P0 IMAD.MOV.U32 R15, RZ, RZ, R7 ;  /* 0x000000ffff0f8224 */ /* 0x000fe400078e0007 */
[----:B0-----:R-:W-:Y:S02]  /*16b60*/  @!P0 IMAD.MOV.U32 R12, RZ, RZ, R3 ;  /* 0x000000ffff0c8224 */ /* 0x001fe400078e0003 */
[----:B------:R-:W-:-:S05]  /*16b70*/  @!P0 IMAD.MOV.U32 R13, RZ, RZ, R8 ;  /* 0x000000ffff0d8224 */ /* 0x000fca00078e0008 */
[----:B------:R-:W4:Y:S01]  /*16b80*/  @!P0 LDG.E.U8 R27, desc[UR8][R12.64] ;  /* 0x000000080c1b8981 */ /* 0x000f22000c1e1100 */
[----:B--2---:R-:W-:-:S05]  /*16b90*/  @!P0 IMAD.MOV.U32 R14, RZ, RZ, R6 ;  /* 0x000000ffff0e8224 */ /* 0x004fca00078e0006 */
[----:B------:R-:W2:Y:S04]  /*16ba0*/  @!P0 LDG.E.U8 R2, desc[UR8][R14.64] ;  /* 0x000000080e028981 */ /* 0x000ea8000c1e1100 */
[----:B---3--:R0:W-:Y:S04]  /*16bb0*/  STL [R1+0xc], R4 ;  /* 0x00000c0401007387 */ /* 0x0081e80000100800 */
[----:B0-----:R-:W3:Y:S04]  /*16bc0*/  LDL R4, [R1+0xaac] ;  /* 0x000aac0001047983 */ /* 0x001ee80000100800 */
[----:B----4-:R-:W-:Y:S04]  /*16bd0*/  STL [R1+0x13d4], R28 ;  /* 0x0013d41c01007387 */ /* 0x010fe80000100800 */
[----:B------:R-:W4:Y:S04]  /*16be0*/  LDL R10, [R1+0xab0] ;  /* 0x000ab000010a7983 */ /* 0x000f280000100800 */
[----:B------:R-:W4:Y:S04]  /*16bf0*/  LDL R3, [R1+0xae4] ;  /* 0x000ae40001037983 */ /* 0x000f280000100800 */
[----:B------:R-:W-:Y:S04]  /*16c00*/  STL [R1+0x13d8], R27 ;  /* 0x0013d81b01007387 */ /* 0x000fe80000100800 */
[----:B------:R-:W4:Y:S04]  /*16c10*/  LDL R7, [R1+0xab8] ;  /* 0x000ab80001077983 */ /* 0x000f280000100800 */
[----:B------:R-:W4:Y:S04]  /*16c20*/  LDL R6, [R1+0xae0] ;  /* 0x000ae00001067983 */ /* 0x000f280000100800 */
[----:B--2---:R0:W-:Y:S04]  /*16c30*/  STL [R1+0x13dc], R2 ;  /* 0x0013dc0201007387 */ /* 0x0041e80000100800 */
[----:B------:R-:W2:Y:S04]  /*16c40*/  LDL R9, [R1+0x7fc] ;  /* 0x0007fc0001097983 */ /* 0x000ea80000100800 */
[----:B------:R-:W-:Y:S04]  /*16c50*/  STL [R1+0x14], R29 ;  /* 0x0000141d01007387 */ /* 0x000fe80000100800 */
[----:B------:R-:W2:Y:S01]  /*16c60*/  LDL R8, [R1+0x800] ;  /* 0x0008000001087983 */ /* 0x000ea20000100800 */
[----:B------:R-:W-:Y:S01]  /*16c70*/  PRMT R13, RZ, 0x7610, R13 ;  /* 0x00007610ff0d7816 */ /* 0x000fe2000000000d */
[----:B------:R-:W-:-:S02]  /*16c80*/  @!P0 IMAD.MOV.U32 R15, RZ, RZ, R5 ;  /* 0x000000ffff0f8224 */ /* 0x000fc400078e0005 */
[----:B---3--:R-:W-:Y:S01]  /*16c90*/  @!P0 IMAD.MOV.U32 R14, RZ, RZ, R4 ;  /* 0x000000ffff0e8224 */ /* 0x008fe200078e0004 */
[----:B------:R-:W-:Y:S01]  /*16ca0*/  PRMT R12, RZ, 0x7610, R12 ;  /* 0x00007610ff0c7816 */ /* 0x000fe2000000000c */
[----:B------:R-:W3:Y:S04]  /*16cb0*/  LDL R5, [R1+0x7c4] ;  /* 0x0007c40001057983 */ /* 0x000ee80000100800 */
[----:B------:R4:W3:Y:S01]  /*16cc0*/  @!P0 LDG.E.U8 R13, desc[UR8][R14.64] ;  /* 0x000000080e0d8981 */ /* 0x0008e2000c1e1100 */
[----:B------:R-:W-:Y:S02]  /*16cd0*/  PRMT R11, RZ, 0x7610, R11 ;  /* 0x00007610ff0b7816 */ /* 0x000fe4000000000b */
[----:B------:R-:W-:Y:S01]  /*16ce0*/  PRMT R26, RZ, 0x7610, R26 ;  /* 0x00007610ff1a7816 */ /* 0x000fe2000000001a */
[----:B------:R-:W3:Y:S01]  /*16cf0*/  LDL R4, [R1+0x7c8] ;  /* 0x0007c80001047983 */ /* 0x000ee20000100800 */
[----:B----4-:R-:W-:-:S02]  /*16d00*/  @!P0 IMAD.MOV.U32 R15, RZ, RZ, R10 ;  /* 0x000000ffff0f8224 */ /* 0x010fc400078e000a */
[----:B------:R-:W-:-:S05]  /*16d10*/  @!P0 IMAD.MOV.U32 R14, RZ, RZ, R3 ;  /* 0x000000ffff0e8224 */ /* 0x000fca00078e0003 */
[----:B------:R1:W4:Y:S02]  /*16d20*/  @!P0 LDG.E.U8 R12, desc[UR8][R14.64] ;  /* 0x000000080e0c8981 */ /* 0x000324000c1e1100 */
[----:B-1----:R-:W-:Y:S02]  /*16d30*/  @!P0 IMAD.MOV.U32 R15, RZ, RZ, R7 ;  /* 0x000000ffff0f8224 */ /* 0x002fe400078e0007 */
[----:B------:R-:W-:-:S05]  /*16d40*/  @!P0 IMAD.MOV.U32 R14, RZ, RZ, R6 ;  /* 0x000000ffff0e8224 */ /* 0x000fca00078e0006 */
[----:B------:R2:W4:Y:S02]  /*16d50*/  @!P0 LDG.E.U8 R11, desc[UR8][R14.64] ;  /* 0x000000080e0b8981 */ /* 0x000524000c1e1100 */
[----:B--2---:R-:W-:Y:S02]  /*16d60*/  @!P0 IMAD.MOV.U32 R15, RZ, RZ, R9 ;  /* 0x000000ffff0f8224 */ /* 0x004fe400078e0009 */
[----:B------:R-:W-:-:S05]  /*16d70*/  @!P0 IMAD.MOV.U32 R14, RZ, RZ, R8 ;  /* 0x000000ffff0e8224 */ /* 0x000fca00078e0008 */
[----:B------:R1:W2:Y:S04]  /*16d80*/  @!P0 LDG.E.U8 R26, desc[UR8][R14.64] ;  /* 0x000000080e1a8981 */ /* 0x0002a8000c1e1100 */
[----:B---3--:R-:W-:Y:S04]  /*16d90*/  STL [R1+0x13e0], R13 ;  /* 0x0013e00d01007387 */ /* 0x008fe80000100800 */
[----:B------:R-:W3:Y:S04]  /*16da0*/  LDL R3, [R1+0x7bc] ;  /* 0x0007bc0001037983 */ /* 0x000ee80000100800 */
[----:B0-----:R-:W3:Y:S01]  /*16db0*/  LDL R2, [R1+0x7c0] ;  /* 0x0007c00001027983 */ /* 0x001ee20000100800 */
[----:B------:R-:W-:Y:S01]  /*16dc0*/  PRMT R22, RZ, 0x7610, R22 ;  /* 0x00007610ff167816 */ /* 0x000fe20000000016 */
[----:B-1----:R-:W-:-:S02]  /*16dd0*/  @!P0 IMAD.MOV.U32 R14, RZ, RZ, R4 ;  /* 0x000000ffff0e8224 */ /* 0x002fc400078e0004 */
[----:B------:R-:W-:-:S05]  /*16de0*/  @!P0 IMAD.MOV.U32 R15, RZ, RZ, R5 ;  /* 0x000000ffff0f8224 */ /* 0x000fca00078e0005 */
[----:B------:R3:W3:Y:S04]  /*16df0*/  @!P0 LDG.E.U8 R22, desc[UR8][R14.64] ;  /* 0x000000080e168981 */ /* 0x0006e8000c1e1100 */
[----:B----4-:R-:W-:Y:S04]  /*16e00*/  STL [R1+0x13e4], R12 ;  /* 0x0013e40c01007387 */ /* 0x010fe80000100800 */
[----:B------:R-:W4:Y:S04]  /*16e10*/  LDL R7, [R1+0x784] ;  /* 0x0007840001077983 */ /* 0x000f280000100800 */
[----:B------:R-:W4:Y:S04]  /*16e20*/  LDL R6, [R1+0x788] ;  /* 0x0007880001067983 */ /* 0x000f280000100800 */
[----:B------:R0:W-:Y:S04]  /*16e30*/  STL [R1+0x13e8], R11 ;  /* 0x0013e80b01007387 */ /* 0x0001e80000100800 */
[----:B--2---:R-:W-:Y:S04]  /*16e40*/  STL [R1+0x13b8], R26 ;  /* 0x0013b81a01007387 */ /* 0x004fe80000100800 */
[----:B------:R-:W2:Y:S04]  /*16e50*/  LDL R5, [R1+0x77c] ;  /* 0x00077c0001057983 */ /* 0x000ea80000100800 */
[----:B------:R-:W2:Y:S01]  /*16e60*/  LDL R4, [R1+0x780] ;  /* 0x0007800001047983 */ /* 0x000ea20000100800 */
[----:B------:R-:W-:Y:S01]  /*16e70*/  PRMT R20, RZ, 0x7610, R20 ;  /* 0x00007610ff147816 */ /* 0x000fe20000000014 */
[----:B---3--:R-:W-:-:S02]  /*16e80*/  @!P0 IMAD.MOV.U32 R15, RZ, RZ, R3 ;  /* 0x000000ffff0f8224 */ /* 0x008fc400078e0003 */
[----:B------:R-:W-:Y:S01]  /*16e90*/  @!P0 IMAD.MOV.U32 R14, RZ, RZ, R2 ;  /* 0x000000ffff0e8224 */ /* 0x000fe200078e0002 */
[----:B------:R-:W-:-:S04]  /*16ea0*/  PRMT R18, RZ, 0x7610, R18 ;  /* 0x00007610ff127816 */ /* 0x000fc80000000012 */
[----:B------:R4:W3:Y:S01]  /*16eb0*/  @!P0 LDG.E.U8 R20, desc[UR8][R14.64] ;  /* 0x000000080e148981 */ /* 0x0008e2000c1e1100 */
[----:B------:R-:W-:-:S03]  /*16ec0*/  PRMT R16, RZ, 0x7610, R16 ;  /* 0x00007610ff107816 */ /* 0x000fc60000000010 */
[----:B------:R-:W-:Y:S04]  /*16ed0*/  STL [R1+0x13bc], R22 ;  /* 0x0013bc1601007387 */ /* 0x000fe80000100800 */
[----:B------:R-:W3:Y:S04]  /*16ee0*/  LDL R3, [R1+0x744] ;  /* 0x0007440001037983 */ /* 0x000ee80000100800 */
[----:B------:R-:W3:Y:S01]  /*16ef0*/  LDL R2, [R1+0x748] ;  /* 0x0007480001027983 */ /* 0x000ee20000100800 */
[----:B----4-:R-:W-:Y:S02]  /*16f00*/  @!P0 IMAD.MOV.U32 R15, RZ, RZ, R7 ;  /* 0x000000ffff0f8224 */ /* 0x010fe400078e0007 */
[----:B------:R-:W-:-:S05]  /*16f10*/  @!P0 IMAD.MOV.U32 R14, RZ, RZ, R6 ;  /* 0x000000ffff0e8224 */ /* 0x000fca00078e0006 */
[----:B------:R2:W4:Y:S02]  /*16f20*/  @!P0 LDG.E.U8 R18, desc[UR8][R14.64] ;  /* 0x000000080e128981 */ /* 0x000524000c1e1100 */
[----:B--2---:R-:W-:Y:S02]  /*16f30*/  @!P0 IMAD.MOV.U32 R15, RZ, RZ, R5 ;  /* 0x000000ffff0f8224 */ /* 0x004fe400078e0005 */
[----:B------:R-:W-:-:S05]  /*16f40*/  @!P0 IMAD.MOV.U32 R14, RZ, RZ, R4 ;  /* 0x000000ffff0e8224 */ /* 0x000fca00078e0004 */
[----:B------:R1:W2:Y:S04]  /*16f50*/  @!P0 LDG.E.U8 R16, desc[UR8][R14.64] ;  /* 0x000000080e108981 */ /* 0x0002a8000c1e1100 */
[----:B---3--:R-:W-:Y:S04]  /*16f60*/  STL [R1+0x13c0], R20 ;  /* 0x0013c01401007387 */ /* 0x008fe80000100800 */
[----:B0-----:R-:W3:Y:S04]  /*16f70*/  LDL R11, [R1+0x73c] ;  /* 0x00073c00010b7983 */ /* 0x001ee80000100800 */
[----:B------:R-:W3:Y:S04]  /*16f80*/  LDL R10, [R1+0x740] ;  /* 0x00074000010a7983 */ /* 0x000ee80000100800 */
[----:B------:R-:W3:Y:S01]  /*16f90*/  LDL R8, [R1+0xab4] ;  /* 0x000ab40001087983 */ /* 0x000ee20000100800 */
[----:B-1----:R-:W-:-:S02]  /*16fa0*/  @!P0 IMAD.MOV.U32 R14, RZ, RZ, R2 ;  /* 0x000000ffff0e8224 */ /* 0x002fc400078e0002 */
[----:B------:R-:W-:Y:S01]  /*16fb0*/  @!P0 IMAD.MOV.U32 R15, RZ, RZ, R3 ;  /* 0x000000ffff0f8224 */ /* 0x000fe200078e0003 */
[----:B----4-:R-:W-:Y:S04]  /*16fc0*/  STL [R1+0x13c4], R18 ;  /* 0x0013c41201007387 */ /* 0x010fe80000100800 */
[----:B------:R-:W4:Y:S04]  /*16fd0*/  LDL R9, [R1+0x714] ;  /* 0x0007140001097983 */ /* 0x000f280000100800 */
[----:B------:R-:W4:Y:S04]  /*16fe0*/  LDL R7, [R1+0x710] ;  /* 0x0007100001077983 */ /* 0x000f280000100800 */
[----:B------:R-:W4:Y:S04]  /*16ff0*/  LDL R6, [R1+0xabc] ;  /* 0x000abc0001067983 */ /* 0x000f280000100800 */
[----:B------:R-:W4:Y:S04]  /*17000*/  LDL R5, [R1+0xac0] ;  /* 0x000ac00001057983 */ /* 0x000f280000100800 */
[----:B------:R-:W4:Y:S04]  /*17010*/  LDL R4, [R1+0xadc] ;  /* 0x000adc0001047983 */ /* 0x000f280000100800 */
[----:B--2---:R-:W-:Y:S04]  /*17020*/  STL [R1+0x13c8], R16 ;  /* 0x0013c81001007387 */ /* 0x004fe80000100800 */
[----:B------:R-:W2:Y:S04]  /*17030*/  LDL R3, [R1+0xac8] ;  /* 0x000ac80001037983 */ /* 0x000ea80000100800 */
[----:B------:R-:W2:Y:S01]  /*17040*/  LDL R2, [R1+0xad8] ;  /* 0x000ad80001027983 */ /* 0x000ea20000100800 */
[----:B------:R-:W-:-:S02]  /*17050*/  PRMT R17, RZ, 0x7610, R17 ;  /* 0x00007610ff117816 */ /* 0x000fc40000000011 */
[----:B------:R-:W-:-:S04]  /*17060*/  PRMT R19, RZ, 0x7610, R19 ;  /* 0x00007610ff137816 */ /* 0x000fc80000000013 */
[----:B------:R3:W2:Y:S01]  /*17070*/  @!P0 LDG.E.U8 R17, desc[UR8][R14.64] ;  /* 0x000000080e118981 */ /* 0x0006a2000c1e1100 */
[----:B------:R-:W-:Y:S01]  /*17080*/  PRMT R21, RZ, 0x7610, R21 ;  /* 0x00007610ff157816 */ /* 0x000fe20000000015 */
[----:B---3--:R-:W-:Y:S02]  /*17090*/  @!P0 IMAD.MOV.U32 R14, RZ, RZ, R10 ;  /* 0x000000ffff0e8224 */ /* 0x008fe400078e000a */
[----:B------:R-:W-:-:S05]  /*170a0*/  @!P0 IMAD.MOV.U32 R15, RZ, RZ, R11 ;  /* 0x000000ffff0f8224 */ /* 0x000fca00078e000b */
[----:B------:R0:W3:Y:S01]  /*170b0*/  @!P0 LDG.E.U8 R19, desc[UR8][R14.64] ;  /* 0x000000080e138981 */ /* 0x0000e2000c1e1100 */
[----:B------:R-:W-:Y:S01]  /*170c0*/  PRMT R23, RZ, 0x7610, R23 ;  /* 0x00007610ff177816 */ /* 0x000fe20000000017 */
[----:B0-----:R-:W-:Y:S01]  /*170d0*/  @!P0 IMAD.MOV.U32 R14, RZ, RZ, R8 ;  /* 0x000000ffff0e8224 */ /* 0x001fe200078e0008 */
[----:B------:R-:W-:Y:S02]  /*170e0*/  PRMT R24, RZ, 0x7610, R24 ;  /* 0x00007610ff187816 */ /* 0x000fe40000000018 */
[----:B------:R-:W-:Y:S01]  /*170f0*/  PRMT R25, RZ, 0x7610, R25 ;  /* 0x00007610ff197816 */ /* 0x000fe20000000019 */
[----:B----4-:R-:W-:-:S05]  /*17100*/  @!P0 IMAD.MOV.U32 R15, RZ, RZ, R9 ;  /* 0x000000ffff0f8224 */ /* 0x010fca00078e0009 */
[----:B------:R0:W4:Y:S02]  /*17110*/  @!P0 LDG.E.U8 R21, desc[UR8][R14.64] ;  /* 0x000000080e158981 */ /* 0x000124000c1e1100 */
[----:B0-----:R-:W-:Y:S02]  /*17120*/  @!P0 IMAD.MOV.U32 R14, RZ, RZ, R6 ;  /* 0x000000ffff0e8224 */ /* 0x001fe400078e0006 */
[----:B------:R-:W-:-:S05]  /*17130*/  @!P0 IMAD.MOV.U32 R15, RZ, RZ, R7 ;  /* 0x000000ffff0f8224 */ /* 0x000fca00078e0007 */
[----:B------:R0:W4:Y:S02]  /*17140*/  @!P0 LDG.E.U8 R23, desc[UR8][R14.64] ;  /* 0x000000080e178981 */ /* 0x000124000c1e1100 */
[----:B0-----:R-:W-:Y:S02]  /*17150*/  @!P0 IMAD.MOV.U32 R14, RZ, RZ, R4 ;  /* 0x000000ffff0e8224 */ /* 0x001fe400078e0004 */
[----:B------:R-:W-:Y:S01]  /*17160*/  @!P0 IMAD.MOV.U32 R15, RZ, RZ, R5 ;  /* 0x000000ffff0f8224 */ /* 0x000fe200078e0005 */
[----:B------:R-:W-:Y:S04]  /*17170*/  LDS.U8 R4, [R0+UR5+0x8] ;  /* 0x0000080500047984 */ /* 0x000fe80008000000 */
[----:B------:R2:W4:Y:S02]  /*17180*/  @!P0 LDG.E.U8 R24, desc[UR8][R14.64] ;  /* 0x000000080e188981 */ /* 0x000524000c1e1100 */
[----:B--2---:R-:W-:-:S02]  /*17190*/  @!P0 IMAD.MOV.U32 R14, RZ, RZ, R2 ;  /* 0x000000ffff0e8224 */ /* 0x004fc400078e0002 */
[----:B------:R-:W-:Y:S01]  /*171a0*/  @!P0 IMAD.MOV.U32 R15, RZ, RZ, R3 ;  /* 0x000000ffff0f8224 */ /* 0x000fe200078e0003 */
[----:B------:R-:W-:Y:S04]  /*171b0*/  STL [R1+0x13cc], R17 ;  /* 0x0013cc1101007387 */ /* 0x000fe80000100800 */
[----:B------:R0:W2:Y:S04]  /*171c0*/  @!P0 LDG.E.U8 R25, desc[UR8][R14.64] ;  /* 0x000000080e198981 */ /* 0x0000a8000c1e1100 */
[----:B------:R-:W-:Y:S04]  /*171d0*/  LDS.U8 R3, [R0+UR5+0x88] ;  /* 0x0000880500037984 */ /* 0x000fe80008000000 */
[----:B------:R-:W-:Y:S04]  /*171e0*/  LDS.U8 R2, [R0+UR5+0xc8] ;  /* 0x0000c80500027984 */ /* 0x000fe80008000000 */
[----:B0-----:R-:W0:Y:S04]  /*171f0*/  LDS.U8 R15, [R0+UR5] ;  /* 0x00000005000f7984 */ /* 0x001e280008000000 */
[----:B------:R-:W1:Y:S04]  /*17200*/  LDS.U8 R14, [R0+UR5+0x40] ;  /* 0x00004005000e7984 */ /* 0x000e680008000000 */
[----:B---3--:R-:W-:Y:S04]  /*17210*/  STL [R1+0x13d0], R19 ;  /* 0x0013d01301007387 */ /* 0x008fe80000100800 */
[----:B----4-:R-:W-:Y:S04]  /*17220*/  STL [R1+0x13ec], R21 ;  /* 0x0013ec1501007387 */ /* 0x010fe80000100800 */
[----:B------:R-:W-:Y:S04]  /*17230*/  STL [R1+0x13f0], R23 ;  /* 0x0013f01701007387 */ /* 0x000fe80000100800 */
[----:B------:R-:W-:Y:S04]  /*17240*/  STL [R1+0x13f4], R24 ;  /* 0x0013f41801007387 */ /* 0x000fe80000100800 */
[----:B--2---:R-:W-:Y:S04]  /*17250*/  STL [R1+0x140c], R25 ;  /* 0x00140c1901007387 */ /* 0x004fe80000100800 */
[----:B0-----:R-:W-:Y:S04]  /*17260*/  STL [R1+0x1420], R15 ;  /* 0x0014200f01007387 */ /* 0x001fe80000100800 */
[----:B-1----:R-:W-:Y:S04]  /*17270*/  STL [R1+0x1424], R14 ;  /* 0x0014240e01007387 */ /* 0x002fe80000100800 */
[----:B------:R-:W-:Y:S04]  /*17280*/  STL [R1+0x428], R3 ;  /* 0x0004280301007387 */ /* 0x000fe80000100800 */
[----:B------:R-:W0:Y:S04]  /*17290*/  LDS.U8 R3, [R0+UR5+0x48] ;  /* 0x0000480500037984 */ /* 0x000e280008000000 */
[----:B------:R-:W-:Y:S04]  /*172a0*/  STL [R1+0x424], R2 ;  /* 0x0004240201007387 */ /* 0x000fe80000100800 */
[----:B------:R-:W1:Y:S04]  /*172b0*/  LDS.U8 R2, [R0+UR5+0x80] ;  /* 0x0000800500027984 */ /* 0x000e680008000000 */
[----:B------:R-:W-:Y:S04]  /*172c0*/  STL [R1+0x244], R4 ;  /* 0x0002440401007387 */ /* 0x000fe80000100800 */
[----:B------:R-:W2:Y:S04]  /*172d0*/  LDS.U8 R4, [R0+UR5+0xc0] ;  /* 0x0000c00500047984 */ /* 0x000ea80008000000 */
[----:B0-----:R-:W-:Y:S04]  /*172e0*/  STL [R1+0x240], R3 ;  /* 0x0002400301007387 */ /* 0x001fe80000100800 */
[----:B------:R-:W0:Y:S04]  /*172f0*/  LDS.U8 R3, [R0+UR5+0x400] ;  /* 0x0004000500037984 */ /* 0x000e280008000000 */
[----:B-1----:R-:W-:Y:S04]  /*17300*/  STL [R1+0x430], R2 ;  /* 0x0004300201007387 */ /* 0x002fe80000100800 */
[----:B------:R-:W1:Y:S04]  /*17310*/  LDS.U8 R2, [R0+UR5+0x440] ;  /* 0x0004400500027984 */ /* 0x000e680008000000 */
[----:B--2---:R-:W-:Y:S04]  /*17320*/  STL [R1+0x42c], R4 ;  /* 0x00042c0401007387 */ /* 0x004fe80000100800 */
        /* <DEDUP_REMOVED lines=39> */
[----:B-1----:R1:W-:Y:S04]  /*175a0*/  STL [R1+0xb40], R2 ;  /* 0x000b400201007387 */ /* 0x0023e80000100800 */
[----:B--2---:R-:W-:Y:S04]  /*175b0*/  STL [R1+0x4d4], R4 ;  /* 0x0004d40401007387 */ /* 0x004fe80000100800 */
[----:B------:R-:W2:Y:S04]  /*175c0*/  LDS.U8 R4, [R0+UR5+0xc80] ;  /* 0x000c800500047984 */ /* 0x000ea80008000000 */
[----:B0-----:R-:W-:Y:S04]  /*175d0*/  STL [R1+0x4d0], R3 ;  /* 0x0004d00301007387 */ /* 0x001fe80000100800 */
[----:B------:R-:W0:Y:S01]  /*175e0*/  LDS.U8 R3, [R0+UR5+0xcc0] ;  /* 0x000cc00500037984 */ /* 0x000e220008000000 */
[----:B-1----:R-:W-:-:S03]  /*175f0*/  LOP3.LUT R2, R0, 0x10, RZ, 0x3c, !PT ;  /* 0x0000001000027812 */ /* 0x002fc600078e3cff */
[----:B------:R-:W-:Y:S04]  /*17600*/  STL [R1+0xbd8], R0 ;  /* 0x000bd80001007387 */ /* 0x000fe80000100800 */
[----:B------:R-:W1:Y:S04]  /*17610*/  LDS.U8 R0, [R2+UR5] ;  /* 0x0000000502007984 */ /* 0x000e680008000000 */
        /* <DEDUP_REMOVED lines=49> */
[----:B------:R-:W-:Y:S04]  /*17930*/  LDS.U8 R4, [R2+UR5+0xcc8] ;  /* 0x000cc80502047984 */ /* 0x000fe80008000000 */
[----:B0-----:R-:W-:Y:S04]  /*17940*/  STL [R1+0xb58], R3 ;  /* 0x000b580301007387 */ /* 0x001fe80000100800 */
[----:B------:R-:W0:Y:S04]  /*17950*/  LDS.U8 R3, [R2+UR5+0xc40] ;  /* 0x000c400502037984 */ /* 0x000e280008000000 */
[----:B-1----:R-:W-:Y:S04]  /*17960*/  STL [R1+0x4ec], R0 ;  /* 0x0004ec0001007387 */ /* 0x002fe80000100800 */
[----:B------:R-:W1:Y:S04]  /*17970*/  LDS.U8 R0, [R2+UR5+0xc88] ;  /* 0x000c880502007984 */ /* 0x000e680008000000 */
[----:B0-----:R-:W-:Y:S04]  /*17980*/  STL [R1+0x4e8], R3 ;  /* 0x0004e80301007387 */ /* 0x001fe80000100800 */
[----:B------:R-:W0:Y:S01]  /*17990*/  LDS.U8 R3, [R2+UR5+0xc08] ;  /* 0x000c080502037984 */ /* 0x000e220008000000 */
[----:B------:R-:W2:Y:S03]  /*179a0*/  S2R R9, SR_TID.X ;  /* 0x0000000000097919 */ /* 0x000ea60000002100 */
[----:B-1----:R1:W-:Y:S04]  /*179b0*/  STL [R1+0xb64], R0 ;  /* 0x000b640001007387 */ /* 0x0023e80000100800 */
[----:B------:R-:W-:Y:S04]  /*179c0*/  STL [R1+0xb60], R4 ;  /* 0x000b600401007387 */ /* 0x000fe80000100800 */
[----:B------:R-:W3:Y:S04]  /*179d0*/  LDS.U8 R4, [R2+UR5+0xc48] ;  /* 0x000c480502047984 */ /* 0x000ee80008000000 */
[----:B0-----:R-:W-:Y:S04]  /*179e0*/  STL [R1+0x4f4], R3 ;  /* 0x0004f40301007387 */ /* 0x001fe80000100800 */
[----:B------:R-:W0:Y:S01]  /*179f0*/  LDS.U8 R3, [R2+UR5+0xc80] ;  /* 0x000c800502037984 */ /* 0x000e220008000000 */
[----:B--2---:R-:W-:-:S02]  /*17a00*/  SHF.R.U32.HI R10, RZ, 0x2, R9 ;  /* 0x00000002ff0a7819 */ /* 0x004fc40000011609 */
[----:B------:R-:W-:Y:S01]  /*17a10*/  LOP3.LUT R9, R9, 0x3, RZ, 0xc0, !PT ;  /* 0x0000000309097812 */ /* 0x000fe200078ec0ff */
[----:B------:R-:W2:Y:S01]  /*17a20*/  LDS.U8 R2, [R2+UR5+0xcc0] ;  /* 0x000cc00502027984 */ /* 0x000ea20008000000 */
[----:B------:R-:W-:-:S03]  /*17a30*/  SGXT.U32 R10, R10, 0x3 ;  /* 0x000000030a0a781a */ /* 0x000fc60000000000 */
[----:B-1----:R-:W-:-:S05]  /*17a40*/  IMAD R0, R9, 0x110, RZ ;  /* 0x0000011009007824 */ /* 0x002fca00078e02ff */
[----:B------:R-:W-:-:S04]  /*17a50*/  LOP3.LUT R0, R0, R10, RZ, 0xfc, !PT ;  /* 0x0000000a00007212 */ /* 0x000fc800078efcff */
[----:B------:R-:W-:Y:S01]  /*17a60*/  LOP3.LUT R0, R0, 0x20, RZ, 0x3c, !PT ;  /* 0x0000002000007812 */ /* 0x000fe200078e3cff */
[----:B---3--:R-:W-:Y:S04]  /*17a70*/  STL [R1+0x4f0], R4 ;  /* 0x0004f00401007387 */ /* 0x008fe80000100800 */
[----:B------:R-:W1:Y:S04]  /*17a80*/  LDS.U8 R4, [R0+UR5] ;  /* 0x0000000500047984 */ /* 0x000e680008000000 */
[----:B------:R-:W-:Y:S04]  /*17a90*/  LDS.U8 R5, [R0+UR5+0xc48] ;  /* 0x000c480500057984 */ /* 0x000fe80008000000 */
[----:B0-----:R-:W-:Y:S04]  /*17aa0*/  STL [R1+0xb6c], R3 ;  /* 0x000b6c0301007387 */ /* 0x001fe80000100800 */
[----:B------:R-:W0:Y:S04]  /*17ab0*/  LDS.U8 R3, [R0+UR5+0x40] ;  /* 0x0000400500037984 */ /* 0x000e280008000000 */
[----:B--2---:R-:W-:Y:S04]  /*17ac0*/  STL [R1+0xb68], R2 ;  /* 0x000b680201007387 */ /* 0x004fe80000100800 */
[----:B------:R-:W2:Y:S04]  /*17ad0*/  LDS.U8 R2, [R0+UR5+0x88] ;  /* 0x0000880500027984 */ /* 0x000ea80008000000 */
[----:B-1----:R-:W-:Y:S04]  /*17ae0*/  STL [R1+0x3e4], R4 ;  /* 0x0003e40401007387 */ /* 0x002fe80000100800 */
[----:B------:R-:W1:Y:S04]  /*17af0*/  LDS.U8 R4, [R0+UR5+0xc8] ;  /* 0x0000c80500047984 */ /* 0x000e680008000000 */
        /* <DEDUP_REMOVED lines=50> */
[----:B--2---:R2:W-:Y:S02]  /*17e20*/  STL [R1+0xb84], R2 ;  /* 0x000b840201007387 */ /* 0x0045e40000100800 */
[----:B--2---:R-:W-:-:S05]  /*17e30*/  IMAD R2, R9, 0x110, RZ ;  /* 0x0000011009027824 */ /* 0x004fca00078e02ff */
[----:B------:R-:W-:Y:S01]  /*17e40*/  LOP3.LUT R2, R2, R10, RZ, 0xfc, !PT ;  /* 0x0000000a02027212 */ /* 0x000fe200078efcff */
[----:B-1----:R-:W-:Y:S03]  /*17e50*/  STL [R1+0xb80], R4 ;  /* 0x000b800401007387 */ /* 0x002fe60000100800 */
[----:B------:R-:W-:Y:S01]  /*17e60*/  LOP3.LUT R2, R2, 0x30, RZ, 0x3c, !PT ;  /* 0x0000003002027812 */ /* 0x000fe200078e3cff */
[----:B------:R-:W1:Y:S04]  /*17e70*/  LDS.U8 R4, [R0+UR5+0xc80] ;  /* 0x000c800500047984 */ /* 0x000e680008000000 */
[----:B0-----:R-:W-:Y:S04]  /*17e80*/  STL [R1+0xb0c], R3 ;  /* 0x000b0c0301007387 */ /* 0x001fe80000100800 */
[----:B------:R-:W0:Y:S04]  /*17e90*/  LDS.U8 R3, [R0+UR5+0xcc0] ;  /* 0x000cc00500037984 */ /* 0x000e280008000000 */
[----:B------:R-:W2:Y:S04]  /*17ea0*/  LDS.U8 R0, [R2+UR5] ;  /* 0x0000000502007984 */ /* 0x000ea80008000000 */
[----:B------:R-:W-:Y:S04]  /*17eb0*/  STL [R1+0xb08], R5 ;  /* 0x000b080501007387 */ /* 0x000fe80000100800 */
        /* <DEDUP_REMOVED lines=51> */
[----:B------:R-:W-:Y:S04]  /*181f0*/  LDS.U8 R3, [R2+UR5+0xc88] ;  /* 0x000c880502037984 */ /* 0x000fe80008000000 */
[----:B--2---:R-:W-:Y:S04]  /*18200*/  STL [R1+0xb24], R0 ;  /* 0x000b240001007387 */ /* 0x004fe80000100800 */
[----:B------:R-:W0:Y:S04]  /*18210*/  LDS.U8 R0, [R2+UR5+0xcc8] ;  /* 0x000cc80502007984 */ /* 0x000e280008000000 */
[----:B-1----:R-:W-:Y:S04]  /*18220*/  STL [R1+0xb20], R4 ;  /* 0x000b200401007387 */ /* 0x002fe80000100800 */
[----:B0-----:R-:W-:Y:S04]  /*18230*/  STL [R1+0xce4], R0 ;  /* 0x000ce40001007387 */ /* 0x001fe80000100800 */
[----:B------:R-:W-:Y:S04]  /*18240*/  STL [R1+0xba4], R3 ;  /* 0x000ba40301007387 */ /* 0x000fe80000100800 */
[----:B------:R-:W2:Y:S04]  /*18250*/  LDL.LU R29, [R1+0x3b4] ;  /* 0x0003b400011d7983 */ /* 0x000ea80000300800 */
[----:B------:R-:W0:Y:S01]  /*18260*/  LDS.U8 R0, [R2+UR5+0xc08] ;  /* 0x000c080502007984 */ /* 0x000e220008000000 */
[----:B------:R-:W1:Y:S03]  /*18270*/  S2R R5, SR_TID.X ;  /* 0x0000000000057919 */ /* 0x000e660000002100 */
[----:B--2---:R2:W-:Y:S04]  /*18280*/  STL [R1+0x1428], R29 ;  /* 0x0014281d01007387 */ /* 0x0045e80000100800 */
[----:B0-----:R-:W-:Y:S04]  /*18290*/  STL [R1+0xb2c], R0 ;  /* 0x000b2c0001007387 */ /* 0x001fe80000100800 */
[----:B------:R-:W3:Y:S01]  /*182a0*/  LDL.LU R14, [R1+0x3b0] ;  /* 0x0003b000010e7983 */ /* 0x000ee20000300800 */
[----:B-1----:R-:W-:-:S02]  /*182b0*/  SHF.R.U32.HI R6, RZ, 0x2, R5 ;  /* 0x00000002ff067819 */ /* 0x002fc40000011605 */
[----:B------:R-:W-:Y:S02]  /*182c0*/  LOP3.LUT R5, R5, 0x3, RZ, 0xc0, !PT ;  /* 0x0000000305057812 */ /* 0x000fe400078ec0ff */
[----:B------:R-:W-:-:S03]  /*182d0*/  SGXT.U32 R6, R6, 0x3 ;  /* 0x000000030606781a */ /* 0x000fc60000000000 */
[----:B--2---:R-:W-:-:S05]  /*182e0*/  IMAD R29, R5, 0x110, RZ ;  /* 0x00000110051d7824 */ /* 0x004fca00078e02ff */
[----:B------:R-:W-:-:S04]  /*182f0*/  LOP3.LUT R29, R29, R6, RZ, 0xfc, !PT ;  /* 0x000000061d1d7212 */ /* 0x000fc800078efcff */
[----:B------:R-:W-:-:S05]  /*18300*/  LOP3.LUT R29, R29, 0x30, RZ, 0x3c, !PT ;  /* 0x000000301d1d7812 */ /* 0x000fca00078e3cff */
[----:B------:R-:W0:Y:S04]  /*18310*/  LDS.U8 R0, [R29+UR5+0xc48] ;  /* 0x000c48051d007984 */ /* 0x000e280008000000 */
[----:B---3--:R-:W-:Y:S04]  /*18320*/  STL [R1+0x142c], R14 ;  /* 0x00142c0e01007387 */ /* 0x008fe80000100800 */
[----:B------:R-:W1:Y:S04]  /*18330*/  LDS.U8 R14, [R29+UR5+0xc80] ;  /* 0x000c80051d0e7984 */ /* 0x000e680008000000 */
[----:B------:R-:W2:Y:S04]  /*18340*/  LDS.U8 R29, [R29+UR5+0xcc0] ;  /* 0x000cc0051d1d7984 */ /* 0x000ea80008000000 */
[----:B------:R-:W3:Y:S04]  /*18350*/  LDL.LU R15, [R1+0x390] ;  /* 0x00039000010f7983 */ /* 0x000ee80000300800 */
[----:B------:R-:W4:Y:S04]  /*18360*/  LDL.LU R8, [R1+0x38c] ;  /* 0x00038c0001087983 */ /* 0x000f280000300800 */
        /* <DEDUP_REMOVED lines=23> */
[----:B0-----:R-:W-:Y:S04]  /*184e0*/  STL [R1+0xec8], R0 ;  /* 0x000ec80001007387 */ /* 0x001fe80000100800 */
[----:B-1----:R0:W-:Y:S04]  /*184f0*/  STL [R1+0xbac], R14 ;  /* 0x000bac0e01007387 */ /* 0x0021e80000100800 */
[----:B0-----:R-:W3:Y:S04]  /*18500*/  LDL.LU R14, [R1+0x142c] ;  /* 0x00142c00010e7983 */ /* 0x001ee80000300800 */
[----:B--2---:R0:W-:Y:S04]  /*18510*/  STL [R1+0xba8], R29 ;  /* 0x000ba81d01007387 */ /* 0x0041e80000100800 */
[----:B0-----:R-:W2:Y:S01]  /*18520*/  LDL.LU R29, [R1+0x1428] ;  /* 0x00142800011d7983 */ /* 0x001ea20000300800 */
[----:B------:R-:W0:Y:S02]  /*18530*/  S2R R28, SR_TID.X ;  /* 0x00000000001c7919 */ /* 0x000e240000002100 */
[C---:B0-----:R-:W-:Y:S01]  /*18540*/  LOP3.LUT R0, R28.reuse, 0x3f, RZ, 0xc0, !PT ;  /* 0x0000003f1c007812 */ /* 0x041fe200078ec0ff */
[----:B------:R-:W-:Y:S06]  /*18550*/  BAR.SYNC.DEFER_BLOCKING 0x0 ;  /* 0x0000000000007b1d */ /* 0x000fec0000010000 */
[----:B--2---:R0:W-:Y:S04]  /*18560*/  STS.U8 [R0+UR5], R29 ;  /* 0x0000001d00007988 */ /* 0x0041e80008000005 */
[----:B0-----:R-:W2:Y:S04]  /*18570*/  LDL.LU R29, [R1+0x4] ;  /* 0x00000400011d7983 */ /* 0x001ea80000300800 */
[----:B---3--:R0:W-:Y:S04]  /*18580*/  STS.U8 [R0+UR5+0x40], R14 ;  /* 0x0000400e00007988 */ /* 0x0081e80008000005 */
[----:B------:R1:W-:Y:S04]  /*18590*/  STS.U8 [R0+UR5+0x200], R15 ;  /* 0x0002000f00007988 */ /* 0x0003e80008000005 */
[----:B----4-:R3:W-:Y:S04]  /*185a0*/  STS.U8 [R0+UR5+0x240], R8 ;  /* 0x0002400800007988 */ /* 0x0107e80008000005 */
[----:B0-----:R-:W4:Y:S04]  /*185b0*/  LDL.LU R14, [R1+0x1424] ;  /* 0x00142400010e7983 */ /* 0x001f280000300800 */
[----:B-1----:R-:W4:Y:S04]  /*185c0*/  LDL.LU R15, [R1+0x1420] ;  /* 0x00142000010f7983 */ /* 0x002f280000300800 */
[----:B---3--:R-:W3:Y:S04]  /*185d0*/  LDL.LU R8, [R1+0x141c] ;  /* 0x00141c0001087983 */ /* 0x008ee80000300800 */
[----:B------:R0:W-:Y:S04]  /*185e0*/  STS.U8 [R0+UR5+0x400], R7 ;  /* 0x0004000700007988 */ /* 0x0001e80008000005 */
[----:B------:R1:W-:Y:S04]  /*185f0*/  STS.U8 [R0+UR5+0x440], R9 ;  /* 0x0004400900007988 */ /* 0x0003e80008000005 */
[----:B------:R1:W-:Y:S04]  /*18600*/  STS.U8 [R0+UR5+0x600], R10 ;  /* 0x0006000a00007988 */ /* 0x0003e80008000005 */
[----:B0-----:R-:W3:Y:S04]  /*18610*/  LDL.LU R7, [R1+0x1418] ;  /* 0x0014180001077983 */ /* 0x001ee80000300800 */
[----:B-1----:R-:W3:Y:S04]  /*18620*/  LDL.LU R9, [R1+0x1414] ;  /* 0x0014140001097983 */ /* 0x002ee80000300800 */
[----:B------:R-:W3:Y:S04]  /*18630*/  LDL.LU R10, [R1+0x1410] ;  /* 0x00141000010a7983 */ /* 0x000ee80000300800 */
[----:B------:R0:W-:Y:S04]  /*18640*/  STS.U8 [R0+UR5+0x640], R25 ;  /* 0x0006401900007988 */ /* 0x0001e80008000005 */
[----:B------:R-:W-:Y:S04]  /*18650*/  STS.U8 [R0+UR5+0x800], R24 ;  /* 0x0008001800007988 */ /* 0x000fe80008000005 */
        /* <DEDUP_REMOVED lines=14> */
[----:B------:R1:W-:Y:S04]  /*18740*/  STS.U8 [R0+UR5+0x1640], R4 ;  /* 0x0016400400007988 */ /* 0x0003e80008000005 */
[----:B0-----:R-:W4:Y:S04]  /*18750*/  LDL.LU R25, [R1+0x3ac] ;  /* 0x0003ac0001197983 */ /* 0x001f280000300800 */
[----:B------:R0:W-:Y:S04]  /*18760*/  STS.U8 [R0+UR5+0x1800], R3 ;  /* 0x0018000300007988 */ /* 0x0001e80008000005 */
[----:B-1----:R-:W4:Y:S04]  /*18770*/  LDL.LU R4, [R1+0x3a8] ;  /* 0x0003a80001047983 */ /* 0x002f280000300800 */
[----:B------:R-:W4:Y:S04]  /*18780*/  LDL.LU R22, [R1+0x388] ;  /* 0x0003880001167983 */ /* 0x000f280000300800 */
[----:B------:R-:W4:Y:S04]  /*18790*/  LDL.LU R26, [R1+0x384] ;  /* 0x00038400011a7983 */ /* 0x000f280000300800 */
[----:B------:R1:W-:Y:S04]  /*187a0*/  STS.U8 [R0+UR5+0x1840], R5 ;  /* 0x0018400500007988 */ /* 0x0003e80008000005 */
[----:B0-----:R-:W4:Y:S04]  /*187b0*/  LDL.LU R3, [R1+0x368] ;  /* 0x0003680001037983 */ /* 0x001f280000300800 */
[----:B------:R0:W-:Y:S04]  /*187c0*/  STS.U8 [R0+UR5+0x1a00], R6 ;  /* 0x001a000600007988 */ /* 0x0001e80008000005 */
[----:B-1----:R-:W4:Y:S04]  /*187d0*/  LDL.LU R5, [R1+0x364] ;  /* 0x0003640001057983 */ /* 0x002f280000300800 */
[----:B0-----:R-:W4:Y:S04]  /*187e0*/  LDL.LU R6, [R1+0x348] ;  /* 0x0003480001067983 */ /* 0x001f280000300800 */
[----:B--2---:R0:W-:Y:S04]  /*187f0*/  STS.U8 [R0+UR5+0x1a40], R29 ;  /* 0x001a401d00007988 */ /* 0x0041e80008000005 */
[----:B0-----:R-:W2:Y:S04]  /*18800*/  LDL.LU R29, [R1+0x344] ;  /* 0x00034400011d7983 */ /* 0x001ea80000300800 */
[----:B------:R-:W2:Y:S04]  /*18810*/  LDL.LU R23, [R1+0x2e8] ;  /* 0x0002e80001177983 */ /* 0x000ea80000300800 */
[----:B------:R-:W2:Y:S04]  /*18820*/  LDL.LU R21, [R1+0x2e4] ;  /* 0x0002e40001157983 */ /* 0x000ea80000300800 */
[----:B------:R-:W2:Y:S04]  /*18830*/  LDL.LU R19, [R1+0x264] ;  /* 0x0002640001137983 */ /* 0x000ea80000300800 */
[----:B------:R-:W2:Y:S04]  /*18840*/  LDL.LU R17, [R1+0x260] ;  /* 0x0002600001117983 */ /* 0x000ea80000300800 */
[----:B------:R-:W2:Y:S04]  /*18850*/  LDL.LU R16, [R1+0x22c] ;  /* 0x00022c0001107983 */ /* 0x000ea80000300800 */
[----:B------:R-:W2:Y:S04]  /*18860*/  LDL.LU R18, [R1+0x228] ;  /* 0x0002280001127983 */ /* 0x000ea80000300800 */
[----:B------:R-:W2:Y:S04]  /*18870*/  LDL.LU R20, [R1+0x20c] ;  /* 0x00020c0001147983 */ /* 0x000ea80000300800 */
[----:B------:R-:W2:Y:S01]  /*18880*/  LDL.LU R11, [R1+0x208] ;  /* 0x00020800010b7983 */ /* 0x000ea20000300800 */
[----:B------:R-:W-:-:S03]  /*18890*/  LOP3.LUT R24, R28, 0x3f, RZ, 0xc0, !PT ;  /* 0x0000003f1c187812 */ /* 0x000fc600078ec0ff */
[----:B------:R-:W2:Y:S04]  /*188a0*/  LDL.LU R12, [R1+0x4c] ;  /* 0x00004c00010c7983 */ /* 0x000ea80000300800 */
[----:B------:R-:W2:Y:S04]  /*188b0*/  LDL.LU R13, [R1+0x48] ;  /* 0x00004800010d7983 */ /* 0x000ea80000300800 */
[----:B------:R-:W2:Y:S04]  /*188c0*/  LDL.LU R2, [R1+0x34] ;  /* 0x0000340001027983 */ /* 0x000ea80000300800 */
[----:B------:R-:W2:Y:S04]  /*188d0*/  LDL.LU R27, [R1+0x30] ;  /* 0x00003000011b7983 */ /* 0x000ea80000300800 */
[----:B------:R-:W2:Y:S04]  /*188e0*/  LDL.LU R28, [R1+0x24] ;  /* 0x00002400011c7983 */ /* 0x000ea80000300800 */
[----:B---3--:R0:W-:Y:S04]  /*188f0*/  STS.U8 [R0+UR5+0x1c00], R10 ;  /* 0x001c000a00007988 */ /* 0x0081e80008000005 */
[----:B------:R1:W-:Y:S04]  /*18900*/  STS.U8 [R0+UR5+0x1c40], R9 ;  /* 0x001c400900007988 */ /* 0x0003e80008000005 */
[----:B------:R3:W-:Y:S04]  /*18910*/  STS.U8 [R0+UR5+0x1e00], R7 ;  /* 0x001e000700007988 */ /* 0x0007e80008000005 */
[----:B0-----:R-:W2:Y:S04]  /*18920*/  LDL.LU R10, [R1+0x304] ;  /* 0x00030400010a7983 */ /* 0x001ea80000300800 */
[----:B-1----:R-:W2:Y:S04]  /*18930*/  LDL.LU R9, [R1+0x308] ;  /* 0x0003080001097983 */ /* 0x002ea80000300800 */
[----:B---3--:R-:W3:Y:S04]  /*18940*/  LDL.LU R7, [R1+0x324] ;  /* 0x0003240001077983 */ /* 0x008ee80000300800 */
[----:B------:R0:W-:Y:S04]  /*18950*/  STS.U8 [R0+UR5+0x1e40], R8 ;  /* 0x001e400800007988 */ /* 0x0001e80008000005 */
[----:B0-----:R-:W3:Y:S01]  /*18960*/  LDL.LU R8, [R1+0x328] ;  /* 0x0003280001087983 */ /* 0x001ee20000300800 */
[----:B------:R-:W-:-:S05]  /*18970*/  LOP3.LUT R24, R24, 0x10, RZ, 0x3c, !PT ;  /* 0x0000001018187812 */ /* 0x000fca00078e3cff */
[----:B----4-:R0:W-:Y:S04]  /*18980*/  STS.U8 [R24+UR5+0x80], R25 ;  /* 0x0000801918007988 */ /* 0x0101e80008000005 */
[----:B------:R1:W-:Y:S04]  /*18990*/  STS.U8 [R24+UR5+0xc0], R4 ;  /* 0x0000c00418007988 */ /* 0x0003e80008000005 */
[----:B0-----:R-:W4:Y:S04]  /*189a0*/  LDL.LU R25, [R1+0x140c] ;  /* 0x00140c0001197983 */ /* 0x001f280000300800 */
[----:B------:R0:W-:Y:S04]  /*189b0*/  STS.U8 [R24+UR5+0x280], R22 ;  /* 0x0002801618007988 */ /* 0x0001e80008000005 */
[----:B-1----:R-:W4:Y:S04]  /*189c0*/  LDL.LU R4, [R1+0x1408] ;  /* 0x0014080001047983 */ /* 0x002f280000300800 */
[----:B------:R1:W-:Y:S04]  /*189d0*/  STS.U8 [R24+UR5+0x2c0], R26 ;  /* 0x0002c01a18007988 */ /* 0x0003e80008000005 */
[----:B0-----:R-:W4:Y:S04]  /*189e0*/  LDL.LU R22, [R1+0x20] ;  /* 0x0000200001167983 */ /* 0x001f280000300800 */
[----:B------:R0:W-:Y:S04]  /*189f0*/  STS.U8 [R24+UR5+0x480], R3 ;  /* 0x0004800318007988 */ /* 0x0001e80008000005 */
[----:B-1----:R-:W4:Y:S04]  /*18a00*/  LDL.LU R26, [R1] ;  /* 0x00000000011a7983 */ /* 0x002f280000300800 */
[----:B------:R1:W-:Y:S04]  /*18a10*/  STS.U8 [R24+UR5+0x4c0], R5 ;  /* 0x0004c00518007988 */ /* 0x0003e80008000005 */
[----:B0-----:R-:W4:Y:S04]  /*18a20*/  LDL.LU R3, [R1+0x1404] ;  /* 0x0014040001037983 */ /* 0x001f280000300800 */
[----:B------:R0:W-:Y:S04]  /*18a30*/  STS.U8 [R24+UR5+0x680], R6 ;  /* 0x0006800618007988 */ /* 0x0001e80008000005 */
[----:B-1----:R-:W4:Y:S04]  /*18a40*/  LDL.LU R5, [R1+0x1400] ;  /* 0x0014000001057983 */ /* 0x002f280000300800 */
[----:B0-----:R-:W4:Y:S04]  /*18a50*/  LDL.LU R6, [R1+0x13fc] ;  /* 0x0013fc0001067983 */ /* 0x001f280000300800 */
[----:B--2---:R0:W-:Y:S04]  /*18a60*/  STS.U8 [R24+UR5+0x6c0], R29 ;  /* 0x0006c01d18007988 */ /* 0x0041e80008000005 */
[----:B0-----:R-:W2:Y:S04]  /*18a70*/  LDL.LU R29, [R1+0x13f8] ;  /* 0x0013f800011d7983 */ /* 0x001ea80000300800 */
[----:B---3--:R-:W-:Y:S04]  /*18a80*/  STS.U8 [R24+UR5+0x880], R8 ;  /* 0x0008800818007988 */ /* 0x008fe80008000005 */
[----:B------:R-:W-:Y:S04]  /*18a90*/  STS.U8 [R24+UR5+0x8c0], R7 ;  /* 0x0008c00718007988 */ /* 0x000fe80008000005 */
[----:B------:R-:W-:Y:S04]  /*18aa0*/  STS.U8 [R24+UR5+0xa80], R9 ;  /* 0x000a800918007988 */ /* 0x000fe80008000005 */
[----:B------:R-:W-:Y:S04]  /*18ab0*/  STS.U8 [R24+UR5+0xac0], R10 ;  /* 0x000ac00a18007988 */ /* 0x000fe80008000005 */
[----:B------:R0:W-:Y:S04]  /*18ac0*/  STS.U8 [R24+UR5+0xc80], R23 ;  /* 0x000c801718007988 */ /* 0x0001e80008000005 */
[----:B------:R1:W-:Y:S04]  /*18ad0*/  STS.U8 [R24+UR5+0xcc0], R21 ;  /* 0x000cc01518007988 */ /* 0x0003e80008000005 */
[----:B------:R-:W-:Y:S04]  /*18ae0*/  STS.U8 [R24+UR5+0xe80], R19 ;  /* 0x000e801318007988 */ /* 0x000fe80008000005 */
[----:B------:R-:W-:Y:S04]  /*18af0*/  STS.U8 [R24+UR5+0xec0], R17 ;  /* 0x000ec01118007988 */ /* 0x000fe80008000005 */
[----:B------:R-:W-:Y:S04]  /*18b00*/  STS.U8 [R24+UR5+0x1080], R16 ;  /* 0x0010801018007988 */ /* 0x000fe80008000005 */
[----:B------:R-:W-:Y:S04]  /*18b10*/  STS.U8 [R24+UR5+0x10c0], R18 ;  /* 0x0010c01218007988 */ /* 0x000fe80008000005 */
[----:B------:R-:W-:Y:S04]  /*18b20*/  STS.U8 [R24+UR5+0x1280], R20 ;  /* 0x0012801418007988 */ /* 0x000fe80008000005 */
[----:B0-----:R-:W3:Y:S04]  /*18b30*/  LDL.LU R23, [R1+0x3a4] ;  /* 0x0003a40001177983 */ /* 0x001ee80000300800 */
[----:B------:R0:W-:Y:S04]  /*18b40*/  STS.U8 [R24+UR5+0x12c0], R11 ;  /* 0x0012c00b18007988 */ /* 0x0001e80008000005 */
[----:B-1----:R-:W3:Y:S04]  /*18b50*/  LDL.LU R21, [R1+0x3a0] ;  /* 0x0003a00001157983 */ /* 0x002ee80000300800 */
[----:B------:R1:W-:Y:S04]  /*18b60*/  STS.U8 [R24+UR5+0x1480], R12 ;  /* 0x0014800c18007988 */ /* 0x0003e80008000005 */
        /* <DEDUP_REMOVED lines=9> */
[----:B-1----:R-:W3:Y:S04]  /*18c00*/  LDL.LU R28, [R1+0x31c] ;  /* 0x00031c00011c7983 */ /* 0x002ee80000300800 */
[----:B------:R-:W3:Y:S04]  /*18c10*/  LDL.LU R8, [R1+0x27c] ;  /* 0x00027c0001087983 */ /* 0x000ee80000300800 */
[----:B------:R-:W3:Y:S04]  /*18c20*/  LDL.LU R7, [R1+0x25c] ;  /* 0x00025c0001077983 */ /* 0x000ee80000300800 */
[----:B------:R-:W3:Y:S04]  /*18c30*/  LDL.LU R9, [R1+0x250] ;  /* 0x0002500001097983 */ /* 0x000ee80000300800 */
[----:B------:R-:W3:Y:S04]  /*18c40*/  LDL.LU R10, [R1+0x224] ;  /* 0x00022400010a7983 */ /* 0x000ee80000300800 */
[----:B------:R-:W3:Y:S04]  /*18c50*/  LDL.LU R17, [R1+0x220] ;  /* 0x0002200001117983 */ /* 0x000ee80000300800 */
[----:B------:R-:W3:Y:S04]  /*18c60*/  LDL.LU R16, [R1+0x204] ;  /* 0x0002040001107983 */ /* 0x000ee80000300800 */
[----:B------:R-:W3:Y:S04]  /*18c70*/  LDL.LU R18, [R1+0x200] ;  /* 0x0002000001127983 */ /* 0x000ee80000300800 */
[----:B----4-:R0:W-:Y:S04]  /*18c80*/  STS.U8 [R24+UR5+0x18c0], R22 ;  /* 0x0018c01618007988 */ /* 0x0101e80008000005 */
[----:B------:R-:W4:Y:S04]  /*18c90*/  LDL.LU R20, [R1+0x44] ;  /* 0x0000440001147983 */ /* 0x000f280000300800 */
[----:B------:R1:W-:Y:S04]  /*18ca0*/  STS.U8 [R24+UR5+0x1a80], R26 ;  /* 0x001a801a18007988 */ /* 0x0003e80008000005 */
[----:B0-----:R-:W4:Y:S04]  /*18cb0*/  LDL.LU R22, [R1+0x40] ;  /* 0x0000400001167983 */ /* 0x001f280000300800 */
[----:B-1----:R-:W4:Y:S04]  /*18cc0*/  LDL.LU R26, [R1+0x18] ;  /* 0x00001800011a7983 */ /* 0x002f280000300800 */
[----:B--2---:R0:W-:Y:S04]  /*18cd0*/  STS.U8 [R24+UR5+0x1ac0], R29 ;  /* 0x001ac01d18007988 */ /* 0x0041e80008000005 */
[----:B------:R1:W-:Y:S04]  /*18ce0*/  STS.U8 [R24+UR5+0x1c80], R6 ;  /* 0x001c800618007988 */ /* 0x0003e80008000005 */
[----:B------:R2:W-:Y:S04]  /*18cf0*/  STS.U8 [R24+UR5+0x1cc0], R5 ;  /* 0x001cc00518007988 */ /* 0x0005e80008000005 */
[----:B0-----:R-:W4:Y:S04]  /*18d00*/  LDL.LU R29, [R1+0x2e0] ;  /* 0x0002e000011d7983 */ /* 0x001f280000300800 */
[----:B-1----:R-:W4:Y:S04]  /*18d10*/  LDL.LU R6, [R1+0x2fc] ;  /* 0x0002fc0001067983 */ /* 0x002f280000300800 */
[----:B--2---:R-:W2:Y:S04]  /*18d20*/  LDL.LU R5, [R1+0x300] ;  /* 0x0003000001057983 */ /* 0x004ea80000300800 */
[----:B------:R0:W-:Y:S04]  /*18d30*/  STS.U8 [R24+UR5+0x1e80], R3 ;  /* 0x001e800318007988 */ /* 0x0001e80008000005 */
[----:B------:R1:W-:Y:S04]  /*18d40*/  STS.U8 [R24+UR5+0x1ec0], R4 ;  /* 0x001ec00418007988 */ /* 0x0003e80008000005 */
[----:B0-----:R-:W2:Y:S04]  /*18d50*/  LDL.LU R3, [R1+0x340] ;  /* 0x0003400001037983 */ /* 0x001ea80000300800 */
[----:B-1----:R-:W2:Y:S04]  /*18d60*/  LDL.LU R24, [R1+0x13f4] ;  /* 0x0013f40001187983 */ /* 0x002ea80000300800 */
[----:B------:R-:W2:Y:S01]  /*18d70*/  LDL.LU R4, [R1+0x35c] ;  /* 0x00035c0001047983 */ /* 0x000ea20000300800 */
[----:B------:R-:W-:-:S05]  /*18d80*/  LOP3.LUT R19, R0, 0x20, RZ, 0x3c, !PT ;  /* 0x0000002000137812 */ /* 0x000fca00078e3cff */
[----:B---3--:R0:W-:Y:S04]  /*18d90*/  STS.U8 [R19+UR5+0x100], R23 ;  /* 0x0001001713007988 */ /* 0x0081e80008000005 */
        /* <DEDUP_REMOVED lines=8> */
[----:B0-----:R-:W3:Y:S04]  /*18e20*/  LDL.LU R13, [R1+0x13e0] ;  /* 0x0013e000010d7983 */ /* 0x001ee80000300800 */
[----:B--2---:R-:W-:Y:S04]  /*18e30*/  STS.U8 [R19+UR5+0x540], R4 ;  /* 0x0005400413007988 */ /* 0x004fe80008000005 */
[----:B------:R-:W-:Y:S04]  /*18e40*/  STS.U8 [R19+UR5+0x700], R3 ;  /* 0x0007000313007988 */ /* 0x000fe80008000005 */
[----:B------:R0:W-:Y:S04]  /*18e50*/  STS.U8 [R19+UR5+0x740], R2 ;  /* 0x0007400213007988 */ /* 0x0001e80008000005 */
[----:B------:R1:W-:Y:S04]  /*18e60*/  STS.U8 [R19+UR5+0x900], R27 ;  /* 0x0009001b13007988 */ /* 0x0003e80008000005 */
[----:B------:R2:W-:Y:S04]  /*18e70*/  STS.U8 [R19+UR5+0x940], R28 ;  /* 0x0009401c13007988 */ /* 0x0005e80008000005 */
[----:B0-----:R-:W3:Y:S04]  /*18e80*/  LDL.LU R2, [R1+0x14] ;  /* 0x0000140001027983 */ /* 0x001ee80000300800 */
[----:B-1----:R-:W3:Y:S04]  /*18e90*/  LDL.LU R27, [R1+0x10] ;  /* 0x00001000011b7983 */ /* 0x002ee80000300800 */
[----:B--2---:R-:W2:Y:S04]  /*18ea0*/  LDL.LU R28, [R1+0xc] ;  /* 0x00000c00011c7983 */ /* 0x004ea80000300800 */
[----:B------:R-:W-:Y:S04]  /*18eb0*/  STS.U8 [R19+UR5+0xb00], R5 ;  /* 0x000b000513007988 */ /* 0x000fe80008000005 */
[----:B----4-:R-:W-:Y:S04]  /*18ec0*/  STS.U8 [R19+UR5+0xb40], R6 ;  /* 0x000b400613007988 */ /* 0x010fe80008000005 */
[----:B------:R-:W-:Y:S04]  /*18ed0*/  STS.U8 [R19+UR5+0xd00], R29 ;  /* 0x000d001d13007988 */ /* 0x000fe80008000005 */
[----:B------:R-:W-:Y:S04]  /*18ee0*/  STS.U8 [R19+UR5+0xd40], R8 ;  /* 0x000d400813007988 */ /* 0x000fe80008000005 */
[----:B------:R-:W-:Y:S04]  /*18ef0*/  STS.U8 [R19+UR5+0xf00], R7 ;  /* 0x000f000713007988 */ /* 0x000fe80008000005 */
[----:B------:R-:W-:Y:S04]  /*18f00*/  STS.U8 [R19+UR5+0xf40], R9 ;  /* 0x000f400913007988 */ /* 0x000fe80008000005 */
[----:B------:R-:W-:Y:S04]  /*18f10*/  STS.U8 [R19+UR5+0x1100], R10 ;  /* 0x0011000a13007988 */ /* 0x000fe80008000005 */
[----:B------:R0:W-:Y:S04]  /*18f20*/  STS.U8 [R19+UR5+0x1140], R17 ;  /* 0x0011401113007988 */ /* 0x0001e80008000005 */
[----:B------:R1:W-:Y:S04]  /*18f30*/  STS.U8 [R19+UR5+0x1300], R16 ;  /* 0x0013001013007988 */ /* 0x0003e80008000005 */
[----:B------:R4:W-:Y:S04]  /*18f40*/  STS.U8 [R19+UR5+0x1340], R18 ;  /* 0x0013401213007988 */ /* 0x0009e80008000005 */
[----:B0-----:R-:W2:Y:S04]  /*18f50*/  LDL.LU R17, [R1+0x39c] ;  /* 0x00039c0001117983 */ /* 0x001ea80000300800 */
[----:B-1----:R-:W2:Y:S04]  /*18f60*/  LDL.LU R16, [R1+0x398] ;  /* 0x0003980001107983 */ /* 0x002ea80000300800 */
[----:B------:R0:W-:Y:S04]  /*18f70*/  STS.U8 [R19+UR5+0x1500], R20 ;  /* 0x0015001413007988 */ /* 0x0001e80008000005 */
[----:B----4-:R-:W4:Y:S04]  /*18f80*/  LDL.LU R18, [R1+0x378] ;  /* 0x0003780001127983 */ /* 0x010f280000300800 */
[----:B------:R1:W-:Y:S04]  /*18f90*/  STS.U8 [R19+UR5+0x1540], R22 ;  /* 0x0015401613007988 */ /* 0x0003e80008000005 */
[----:B0-----:R-:W4:Y:S04]  /*18fa0*/  LDL.LU R20, [R1+0x374] ;  /* 0x0003740001147983 */ /* 0x001f280000300800 */
[----:B------:R0:W-:Y:S04]  /*18fb0*/  STS.U8 [R19+UR5+0x1700], R26 ;  /* 0x0017001a13007988 */ /* 0x0001e80008000005 */
[----:B-1----:R-:W4:Y:S04]  /*18fc0*/  LDL.LU R22, [R1+0x358] ;  /* 0x0003580001167983 */ /* 0x002f280000300800 */
        /* <DEDUP_REMOVED lines=10> */
[----:B---3--:R0:W-:Y:S04]  /*19070*/  STS.U8 [R19+UR5+0x1740], R2 ;  /* 0x0017400213007988 */ /* 0x0081e80008000005 */
[----:B------:R1:W-:Y:S04]  /*19080*/  STS.U8 [R19+UR5+0x1900], R27 ;  /* 0x0019001b13007988 */ /* 0x0003e80008000005 */
[----:B--2---:R2:W-:Y:S04]  /*19090*/  STS.U8 [R19+UR5+0x1940], R28 ;  /* 0x0019401c13007988 */ /* 0x0045e80008000005 */
[----:B0-----:R-:W3:Y:S04]  /*190a0*/  LDL.LU R2, [R1+0x13dc] ;  /* 0x0013dc0001027983 */ /* 0x001ee80000300800 */
[----:B-1----:R-:W3:Y:S04]  /*190b0*/  LDL.LU R27, [R1+0x13d8] ;  /* 0x0013d800011b7983 */ /* 0x002ee80000300800 */
[----:B--2---:R-:W2:Y:S01]  /*190c0*/  LDL.LU R28, [R1+0x13d4] ;  /* 0x0013d400011c7983 */ /* 0x004ea20000300800 */
[----:B------:R-:W-:-:S03]  /*190d0*/  LOP3.LUT R0, R0, 0x30, RZ, 0x3c, !PT ;  /* 0x0000003000007812 */ /* 0x000fc600078e3cff */
[----:B--2---:R0:W-:Y:S04]  /*190e0*/  STS.U8 [R19+UR5+0x1b00], R28 ;  /* 0x001b001c13007988 */ /* 0x0041e80008000005 */
[----:B---3--:R1:W-:Y:S04]  /*190f0*/  STS.U8 [R19+UR5+0x1b40], R27 ;  /* 0x001b401b13007988 */ /* 0x0083e80008000005 */
[----:B------:R2:W-:Y:S04]  /*19100*/  STS.U8 [R19+UR5+0x1d00], R2 ;  /* 0x001d000213007988 */ /* 0x0005e80008000005 */
[----:B0-----:R-:W3:Y:S04]  /*19110*/  LDL.LU R28, [R1+0x2f4] ;  /* 0x0002f400011c7983 */ /* 0x001ee80000300800 */
[----:B-1----:R-:W3:Y:S04]  /*19120*/  LDL.LU R27, [R1+0x2f8] ;  /* 0x0002f800011b7983 */ /* 0x002ee80000300800 */
[----:B--2---:R-:W2:Y:S04]  /*19130*/  LDL.LU R2, [R1+0x314] ;  /* 0x0003140001027983 */ /* 0x004ea80000300800 */
[----:B------:R0:W-:Y:S04]  /*19140*/  STS.U8 [R19+UR5+0x1d40], R13 ;  /* 0x001d400d13007988 */ /* 0x0001e80008000005 */
[----:B------:R1:W-:Y:S04]  /*19150*/  STS.U8 [R19+UR5+0x1f00], R12 ;  /* 0x001f000c13007988 */ /* 0x0003e80008000005 */
[----:B------:R4:W-:Y:S04]  /*19160*/  STS.U8 [R19+UR5+0x1f40], R11 ;  /* 0x001f400b13007988 */ /* 0x0009e80008000005 */
[----:B0-----:R-:W2:Y:S04]  /*19170*/  LDL.LU R13, [R1+0x318] ;  /* 0x00031800010d7983 */ /* 0x001ea80000300800 */
[----:B-1----:R-:W2:Y:S04]  /*19180*/  LDL.LU R12, [R1+0x334] ;  /* 0x00033400010c7983 */ /* 0x002ea80000300800 */
[----:B----4-:R-:W4:Y:S04]  /*19190*/  LDL.LU R19, [R1+0x13d0] ;  /* 0x0013d00001137983 */ /* 0x010f280000300800 */
[----:B------:R-:W2:Y:S04]  /*191a0*/  LDL.LU R11, [R1+0x338] ;  /* 0x00033800010b7983 */ /* 0x000ea80000300800 */
[----:B------:R0:W-:Y:S04]  /*191b0*/  STS.U8 [R0+UR5+0x180], R17 ;  /* 0x0001801100007988 */ /* 0x0001e80008000005 */
[----:B------:R1:W-:Y:S04]  /*191c0*/  STS.U8 [R0+UR5+0x1c0], R16 ;  /* 0x0001c01000007988 */ /* 0x0003e80008000005 */
[----:B------:R1:W-:Y:S04]  /*191d0*/  STS.U8 [R0+UR5+0x380], R18 ;  /* 0x0003801200007988 */ /* 0x0003e80008000005 */
[----:B0-----:R-:W3:Y:S04]  /*191e0*/  LDL.LU R17, [R1+0x13cc] ;  /* 0x0013cc0001117983 */ /* 0x001ee80000300800 */
[----:B-1----:R-:W4:Y:S04]  /*191f0*/  LDL.LU R16, [R1+0x13c8] ;  /* 0x0013c80001107983 */ /* 0x002f280000300800 */
[----:B------:R-:W4:Y:S04]  /*19200*/  LDL.LU R18, [R1+0x13c4] ;  /* 0x0013c40001127983 */ /* 0x000f280000300800 */
[----:B------:R0:W-:Y:S04]  /*19210*/  STS.U8 [R0+UR5+0x3c0], R20 ;  /* 0x0003c01400007988 */ /* 0x0001e80008000005 */
[----:B------:R1:W-:Y:S04]  /*19220*/  STS.U8 [R0+UR5+0x580], R22 ;  /* 0x0005801600007988 */ /* 0x0003e80008000005 */
[----:B------:R1:W-:Y:S04]  /*19230*/  STS.U8 [R0+UR5+0x5c0], R26 ;  /* 0x0005c01a00007988 */ /* 0x0003e80008000005 */
[----:B0-----:R-:W4:Y:S04]  /*19240*/  LDL.LU R20, [R1+0x13c0] ;  /* 0x0013c00001147983 */ /* 0x001f280000300800 */
[----:B-1----:R-:W4:Y:S04]  /*19250*/  LDL.LU R22, [R1+0x13bc] ;  /* 0x0013bc0001167983 */ /* 0x002f280000300800 */
[----:B------:R-:W4:Y:S04]  /*19260*/  LDL.LU R26, [R1+0x13b8] ;  /* 0x0013b800011a7983 */ /* 0x000f280000300800 */
[----:B--2---:R-:W-:Y:S04]  /*19270*/  STS.U8 [R0+UR5+0x780], R11 ;  /* 0x0007800b00007988 */ /* 0x004fe80008000005 */
[----:B------:R-:W-:Y:S04]  /*19280*/  STS.U8 [R0+UR5+0x7c0], R12 ;  /* 0x0007c00c00007988 */ /* 0x000fe80008000005 */
[----:B------:R-:W-:Y:S04]  /*19290*/  STS.U8 [R0+UR5+0x980], R13 ;  /* 0x0009800d00007988 */ /* 0x000fe80008000005 */
[----:B------:R-:W-:Y:S04]  /*192a0*/  STS.U8 [R0+UR5+0x9c0], R2 ;  /* 0x0009c00200007988 */ /* 0x000fe80008000005 */
[----:B---3--:R-:W-:Y:S04]  /*192b0*/  STS.U8 [R0+UR5+0xb80], R27 ;  /* 0x000b801b00007988 */ /* 0x008fe80008000005 */
[----:B------:R0:W-:Y:S04]  /*192c0*/  STS.U8 [R0+UR5+0xbc0], R28 ;  /* 0x000bc01c00007988 */ /* 0x0001e80008000005 */
[----:B------:R1:W-:Y:S04]  /*192d0*/  STS.U8 [R0+UR5+0xd80], R4 ;  /* 0x000d800400007988 */ /* 0x0003e80008000005 */
[----:B------:R2:W-:Y:S04]  /*192e0*/  STS.U8 [R0+UR5+0xdc0], R3 ;  /* 0x000dc00300007988 */ /* 0x0005e80008000005 */
[----:B------:R-:W-:Y:S04]  /*192f0*/  STS.U8 [R0+UR5+0xf80], R5 ;  /* 0x000f800500007988 */ /* 0x000fe80008000005 */
[----:B------:R-:W-:Y:S04]  /*19300*/  STS.U8 [R0+UR5+0xfc0], R6 ;  /* 0x000fc00600007988 */ /* 0x000fe80008000005 */
[----:B------:R3:W-:Y:S04]  /*19310*/  STS.U8 [R0+UR5+0x1180], R29 ;  /* 0x0011801d00007988 */ /* 0x0007e80008000005 */
[----:B------:R0:W-:Y:S04]  /*19320*/  STS.U8 [R0+UR5+0x11c0], R8 ;  /* 0x0011c00800007988 */ /* 0x0001e80008000005 */
[----:B------:R-:W-:Y:S04]  /*19330*/  STS.U8 [R0+UR5+0x1380], R7 ;  /* 0x0013800700007988 */ /* 0x000fe80008000005 */
[----:B------:R1:W-:Y:S04]  /*19340*/  STS.U8 [R0+UR5+0x13c0], R9 ;  /* 0x0013c00900007988 */ /* 0x0003e80008000005 */
[----:B------:R-:W-:Y:S04]  /*19350*/  STS.U8 [R0+UR5+0x1580], R10 ;  /* 0x0015800a00007988 */ /* 0x000fe80008000005 */
[----:B0-----:R-:W3:Y:S04]  /*19360*/  LDL.LU R28, [R1+0x244] ;  /* 0x00024400011c7983 */ /* 0x001ee80000300800 */
[----:B-1----:R-:W3:Y:S04]  /*19370*/  LDL.LU R4, [R1+0x240] ;  /* 0x0002400001047983 */ /* 0x002ee80000300800 */
[----:B----4-:R-:W-:Y:S04]  /*19380*/  STS.U8 [R0+UR5+0x15c0], R26 ;  /* 0x0015c01a00007988 */ /* 0x010fe80008000005 */
[----:B--2---:R-:W2:Y:S04]  /*19390*/  LDL.LU R3, [R1+0x24c] ;  /* 0x00024c0001037983 */ /* 0x004ea80000300800 */
[----:B------:R-:W-:Y:S04]  /*193a0*/  STS.U8 [R0+UR5+0x1780], R22 ;  /* 0x0017801600007988 */ /* 0x000fe80008000005 */
[----:B---3--:R-:W2:Y:S04]  /*193b0*/  LDL.LU R29, [R1+0x248] ;  /* 0x00024800011d7983 */ /* 0x008ea80000300800 */
[----:B------:R-:W-:Y:S04]  /*193c0*/  STS.U8 [R0+UR5+0x17c0], R20 ;  /* 0x0017c01400007988 */ /* 0x000fe80008000005 */
[----:B------:R-:W3:Y:S04]  /*193d0*/  LDL.LU R8, [R1+0x258] ;  /* 0x0002580001087983 */ /* 0x000ee80000300800 */
[----:B------:R-:W-:Y:S04]  /*193e0*/  STS.U8 [R0+UR5+0x1980], R18 ;  /* 0x0019801200007988 */ /* 0x000fe80008000005 */
[----:B------:R-:W3:Y:S04]  /*193f0*/  LDL.LU R9, [R1+0x254] ;  /* 0x0002540001097983 */ /* 0x000ee80000300800 */
[----:B------:R0:W-:Y:S04]  /*19400*/  STS.U8 [R0+UR5+0x19c0], R16 ;  /* 0x0019c01000007988 */ /* 0x0001e80008000005 */
[----:B0-----:R-:W4:Y:S04]  /*19410*/  LDL R16, [R1+0x394] ;  /* 0x0003940001107983 */ /* 0x001f280000100800 */
[----:B------:R-:W-:Y:S04]  /*19420*/  STS.U8 [R0+UR5+0x1b80], R17 ;  /* 0x001b801100007988 */ /* 0x000fe80008000005 */
[----:B------:R-:W-:Y:S04]  /*19430*/  STS.U8 [R0+UR5+0x1bc0], R19 ;  /* 0x001bc01300007988 */ /* 0x000fe80008000005 */
[----:B------:R-:W-:Y:S04]  /*19440*/  STS.U8 [R0+UR5+0x1d80], R21 ;  /* 0x001d801500007988 */ /* 0x000fe80008000005 */
[----:B------:R-:W-:Y:S04]  /*19450*/  STS.U8 [R0+UR5+0x1dc0], R23 ;  /* 0x001dc01700007988 */ /* 0x000fe80008000005 */
[----:B------:R-:W-:Y:S04]  /*19460*/  STS.U8 [R0+UR5+0x1f80], R24 ;  /* 0x001f801800007988 */ /* 0x000fe80008000005 */
[----:B------:R-:W-:Y:S01]  /*19470*/  STS.U8 [R0+UR5+0x1fc0], R25 ;  /* 0x001fc01900007988 */ /* 0x000fe20008000005 */
[----:B------:R-:W-:Y:S06]  /*19480*/  BAR.SYNC.DEFER_BLOCKING 0x0 ;  /* 0x0000000000007b1d */ /* 0x000fec0000010000 */
[----:B----4-:R-:W0:Y:S04]  /*19490*/  LDSM.16.M88.4 R20, [R16] ;  /* 0x000000001014783b */ /* 0x010e280000000200 */
[----:B------:R-:W-:Y:S04]  /*194a0*/  LDSM.16.M88.4 R24, [R16+0x800] ;  /* 0x000800001018783b */ /* 0x000fe80000000200 */
[----:B0-----:R-:W-:Y:S01]  /*194b0*/  STL.64 [R1+0x1f0], R20 ;  /* 0x0001f01401007387 */ /* 0x001fe20000100a00 */
[----:B------:R-:W-:-:S02]  /*194c0*/  IMAD.MOV.U32 R11, RZ, RZ, R20 ;  /* 0x000000ffff0b7224 */ /* 0x000fc400078e0014 */
[----:B------:R-:W-:Y:S01]  /*194d0*/  IMAD.MOV.U32 R10, RZ, RZ, R21 ;  /* 0x000000ffff0a7224 */ /* 0x000fe200078e0015 */
[----:B------:R-:W-:Y:S04]  /*194e0*/  STL.64 [R1+0x1f8], R22 ;  /* 0x0001f81601007387 */ /* 0x000fe80000100a00 */
[----:B------:R-:W0:Y:S04]  /*194f0*/  LDSM.16.M88.4 R20, [R16+0x400] ;  /* 0x000400001014783b */ /* 0x000e280000000200 */
[----:B0-----:R-:W-:Y:S04]  /*19500*/  STL.64 [R1+0x200], R20 ;  /* 0x0002001401007387 */ /* 0x001fe80000100a00 */
[----:B------:R0:W-:Y:S04]  /*19510*/  STL.64 [R1+0x208], R22 ;  /* 0x0002081601007387 */ /* 0x0001e80000100a00 */
[----:B------:R-:W-:Y:S04]  /*19520*/  STL.64 [R1+0x210], R24 ;  /* 0x0002101801007387 */ /* 0x000fe80000100a00 */
[----:B------:R-:W-:Y:S01]  /*19530*/  STL.64 [R1+0x218], R26 ;  /* 0x0002181a01007387 */ /* 0x000fe20000100a00 */
[----:B0-----:R-:W-:-:S02]  /*19540*/  IMAD.MOV.U32 R23, RZ, RZ, R24 ;  /* 0x000000ffff177224 */ /* 0x001fc400078e0018 */
[----:B------:R-:W-:Y:S02]  /*19550*/  IMAD.MOV.U32 R22, RZ, RZ, R25 ;  /* 0x000000ffff167224 */ /* 0x000fe400078e0019 */
[----:B------:R-:W0:Y:S04]  /*19560*/  LDSM.16.M88.4 R24, [R16+0xc00] ;  /* 0x000c00001018783b */ /* 0x000e280000000200 */
[----:B0-----:R-:W-:Y:S01]  /*19570*/  STL.64 [R1+0x220], R24 ;  /* 0x0002201801007387 */ /* 0x001fe20000100a00 */
[----:B------:R-:W-:Y:S02]  /*19580*/  IMAD.MOV.U32 R19, RZ, RZ, R25 ;  /* 0x000000ffff137224 */ /* 0x000fe400078e0019 */
[----:B------:R-:W-:Y:S01]  /*19590*/  IMAD.MOV.U32 R0, RZ, RZ, R24 ;  /* 0x000000ffff007224 */ /* 0x000fe200078e0018 */
[----:B------:R-:W-:Y:S04]  /*195a0*/  STL.64 [R1+0x228], R26 ;  /* 0x0002281a01007387 */ /* 0x000fe80000100a00 */
[----:B------:R-:W0:Y:S04]  /*195b0*/  LDSM.16.M88.4 R24, [R16+0x1000] ;  /* 0x001000001018783b */ /* 0x000e280000000200 */
[----:B0-----:R0:W-:Y:S01]  /*195c0*/  STL.64 [R1+0x230], R24 ;  /* 0x0002301801007387 */ /* 0x0011e20000100a00 */
[----:B------:R-:W-:-:S02]  /*195d0*/  IMAD.MOV.U32 R6, RZ, RZ, R24 ;  /* 0x000000ffff067224 */ /* 0x000fc400078e0018 */
[----:B------:R-:W-:Y:S01]  /*195e0*/  IMAD.MOV.U32 R7, RZ, RZ, R25 ;  /* 0x000000ffff077224 */ /* 0x000fe200078e0019 */
[----:B------:R1:W-:Y:S04]  /*195f0*/  STL.64 [R1+0x238], R26 ;  /* 0x0002381a01007387 */ /* 0x0003e80000100a00 */
[----:B0-----:R-:W4:Y:S04]  /*19600*/  LDL.LU.64 R24, [R1+0x2c0] ;  /* 0x0002c00001187983 */ /* 0x001f280000300a00 */
[----:B-1----:R-:W2:Y:S01]  /*19610*/  LDL.LU.64 R26, [R1+0x2c8] ;  /* 0x0002c800011a7983 */ /* 0x002ea20000300a00 */
[----:B---3--:R-:W-:-:S02]  /*19620*/  IMAD R2, R9, 0x100, R8 ;  /* 0x0000010009027824 */ /* 0x008fc400078e0208 */
[----:B------:R-:W-:Y:S01]  /*19630*/  IMAD.MOV.U32 R18, RZ, RZ, R20 ;  /* 0x000000ffff127224 */ /* 0x000fe200078e0014 */
[----:B------:R-:W-:Y:S01]  /*19640*/  F2FP.F16.E5M2.UNPACK_B R20, R11 ;  /* 0x0000000bff14723e */ /* 0x000fe200020004ff */
[----:B------:R-:W-:Y:S01]  /*19650*/  IMAD.MOV.U32 R17, RZ, RZ, R21 ;  /* 0x000000ffff117224 */ /* 0x000fe200078e0015 */
[----:B------:R-:W-:Y:S01]  /*19660*/  F2FP.F16.E5M2.UNPACK_B R21, R10 ;  /* 0x0000000aff15723e */ /* 0x000fe200020004ff */
[----:B--2---:R-:W-:Y:S04]  /*19670*/  STL.64 [R1+0x13b0], R26 ;  /* 0x0013b01a01007387 */ /* 0x004fe80000100a00 */
[----:B----4-:R-:W-:Y:S04]  /*19680*/  STL.64 [R1+0x13a8], R24 ;  /* 0x0013a81801007387 */ /* 0x010fe80000100a00 */
[----:B------:R-:W0:Y:S04]  /*19690*/  LDSM.16.M88.4 R24, [R16+0x1400] ;  /* 0x001400001018783b */ /* 0x000e280000000200 */
[----:B0-----:R-:W-:Y:S01]  /*196a0*/  STL.64 [R1+0x240], R24 ;  /* 0x0002401801007387 */ /* 0x001fe20000100a00 */
[----:B------:R-:W-:-:S02]  /*196b0*/  IMAD.MOV.U32 R8, RZ, RZ, R24 ;  /* 0x000000ffff087224 */ /* 0x000fc400078e0018 */
[----:B------:R-:W-:Y:S01]  /*196c0*/  IMAD.MOV.U32 R9, RZ, RZ, R25 ;  /* 0x000000ffff097224 */ /* 0x000fe200078e0019 */
[----:B------:R-:W-:Y:S04]  /*196d0*/  STL.64 [R1+0x248], R26 ;  /* 0x0002481a01007387 */ /* 0x000fe80000100a00 */
[----:B------:R-:W0:Y:S02]  /*196e0*/  LDSM.16.M88.4 R24, [R16+0x1800] ;  /* 0x001800001018783b */ /* 0x000e240000000200 */
[----:B0-----:R-:W-:Y:S02]  /*196f0*/  IMAD.MOV.U32 R10, RZ, RZ, R24 ;  /* 0x000000ffff0a7224 */ /* 0x001fe400078e0018 */
[----:B------:R-:W-:Y:S01]  /*19700*/  STL.64 [R1+0x250], R24 ;  /* 0x0002501801007387 */ /* 0x000fe20000100a00 */
[----:B------:R-:W-:-:S03]  /*19710*/  IMAD.MOV.U32 R11, RZ, RZ, R25 ;  /* 0x000000ffff0b7224 */ /* 0x000fc600078e0019 */
[----:B------:R0:W-:Y:S04]  /*19720*/  STL.64 [R1+0x258], R26 ;  /* 0x0002581a01007387 */ /* 0x0001e80000100a00 */
[----:B0-----:R-:W2:Y:S04]  /*19730*/  LDL.LU.64 R26, [R1+0x13b0] ;  /* 0x0013b000011a7983 */ /* 0x001ea80000300a00 */
[----:B------:R-:W2:Y:S04]  /*19740*/  LDL.LU.64 R24, [R1+0x13a8] ;  /* 0x0013a80001187983 */ /* 0x000ea80000300a00 */
[----:B------:R-:W-:Y:S04]  /*19750*/  STL.64 [R1+0x1390], R10 ;  /* 0x0013900a01007387 */ /* 0x000fe80000100a00 */
[----:B------:R0:W-:Y:S04]  /*19760*/  STL.64 [R1+0x1388], R8 ;  /* 0x0013880801007387 */ /* 0x0001e80000100a00 */
[----:B0-----:R-:W3:Y:S04]  /*19770*/  LDL.LU.64 R8, [R1+0x2d0] ;  /* 0x0002d00001087983 */ /* 0x001ee80000300a00 */
[----:B------:R-:W4:Y:S01]  /*19780*/  LDL.LU.64 R10, [R1+0x2d8] ;  /* 0x0002d800010a7983 */ /* 0x000f220000300a00 */
[----:B------:R-:W-:-:S02]  /*19790*/  IMAD R5, R14, 0x100, R15 ;  /* 0x000001000e057824 */ /* 0x000fc400078e020f */
[----:B------:R-:W-:Y:S02]  /*197a0*/  IMAD R4, R4, 0x100, R28 ;  /* 0x0000010004047824 */ /* 0x000fe400078e021c */
[----:B------:R-:W-:Y:S01]  /*197b0*/  IMAD R3, R29, 0x100, R3 ;  /* 0x000001001d037824 */ /* 0x000fe200078e0203 */
[----:B------:R-:W-:Y:S02]  /*197c0*/  F2FP.F16.E5M2.UNPACK_B R12, R5 ;  /* 0x00000005ff0c723e */ /* 0x000fe400020004ff */
[----:B------:R-:W-:Y:S02]  /*197d0*/  F2FP.F16.E5M2.UNPACK_B R13, R4 ;  /* 0x00000004ff0d723e */ /* 0x000fe400020004ff */
[----:B------:R-:W-:Y:S02]  /*197e0*/  F2FP.F16.E5M2.UNPACK_B R14, R3 ;  /* 0x00000003ff0e723e */ /* 0x000fe400020004ff */
[----:B------:R-:W-:Y:S01]  /*197f0*/  F2FP.F16.E5M2.UNPACK_B R15, R2 ;  /* 0x00000002ff0f723e */ /* 0x000fe200020004ff */
[----:B------:R-:W-:Y:S01]  /*19800*/  IMAD.MOV.U32 R5, RZ, RZ, R19 ;  /* 0x000000ffff057224 */ /* 0x000fe200078e0013 */
[----:B------:R-:W-:Y:S01]  /*19810*/  F2FP.F16.E5M2.UNPACK_B R19, R17 ;  /* 0x00000011ff13723e */ /* 0x000fe200020004ff */
[----:B----4-:R-:W-:Y:S04]  /*19820*/  STL.64 [R1+0x13a0], R10 ;  /* 0x0013a00a01007387 */ /* 0x010fe80000100a00 */
[----:B---3--:R2:W-:Y:S02]  /*19830*/  STL.64 [R1+0x1398], R8 ;  /* 0x0013980801007387 */ /* 0x0085e40000100a00 */
[----:B--2---:R-:W-:-:S15]  /*19840*/  HMMA.16816.F32 R8, R12, R20, R24 ;  /* 0x000000140c08723c */ /* 0x004fde0000001818 */
[----:B------:R-:W-:-:S04]  /*19850*/  NOP ;  /* 0x0000000000007918 */ /* 0x000fc80000000000 */
[----:B------:R-:W-:Y:S01]  /*19860*/  IMAD.MOV.U32 R29, RZ, RZ, R10 ;  /* 0x000000ffff1d7224 */ /* 0x000fe200078e000a */
[----:B------:R-:W-:Y:S01]  /*19870*/  STL.64 [R1+0x20], R8 ;  /* 0x0000200801007387 */ /* 0x000fe20000100a00 */
[----:B------:R-:W-:-:S03]  /*19880*/  IMAD.MOV.U32 R28, RZ, RZ, R11 ;  /* 0x000000ffff1c7224 */ /* 0x000fc600078e000b */
[----:B------:R-:W0:Y:S04]  /*19890*/  LDSM.16.M88.4 R8, [R16+0x1c00] ;  /* 0x001c00001008783b */ /* 0x000e280000000200 */
[----:B------:R-:W2:Y:S04]  /*198a0*/  LDL.LU.64 R24, [R1+0x60] ;  /* 0x0000600001187983 */ /* 0x000ea80000300a00 */
[----:B------:R-:W2:Y:S04]  /*198b0*/  LDL.LU.64 R26, [R1+0x68] ;  /* 0x00006800011a7983 */ /* 0x000ea80000300a00 */
[----:B------:R-:W-:Y:S04]  /*198c0*/  STL [R1+0x11fc], R28 ;  /* 0x0011fc1c01007387 */ /* 0x000fe80000100800 */
[----:B------:R-:W-:Y:S04]  /*198d0*/  STL [R1+0x11f8], R29 ;  /* 0x0011f81d01007387 */ /* 0x000fe80000100800 */
[----:B0-----:R-:W-:Y:S01]  /*198e0*/  STL.64 [R1+0x260], R8 ;  /* 0x0002600801007387 */ /* 0x001fe20000100a00 */
[----:B------:R-:W-:-:S02]  /*198f0*/  IMAD.MOV.U32 R16, RZ, RZ, R8 ;  /* 0x000000ffff107224 */ /* 0x000fc400078e0008 */
[----:B------:R-:W-:Y:S01]  /*19900*/  IMAD.MOV.U32 R17, RZ, RZ, R9 ;  /* 0x000000ffff117224 */ /* 0x000fe200078e0009 */
[----:B------:R0:W-:Y:S04]  /*19910*/  STL.64 [R1+0x268], R10 ;  /* 0x0002680a01007387 */ /* 0x0001e80000100a00 */
[----:B0-----:R-:W3:Y:S04]  /*19920*/  LDL.LU.64 R10, [R1+0x13a0] ;  /* 0x0013a000010a7983 */ /* 0x001ee80000300a00 */
[----:B------:R-:W3:Y:S01]  /*19930*/  LDL.LU.64 R8, [R1+0x1398] ;  /* 0x0013980001087983 */ /* 0x000ee20000300a00 */
[----:B------:R-:W-:-:S02]  /*19940*/  F2FP.F16.E5M2.UNPACK_B R18, R18 ;  /* 0x00000012ff12723e */ /* 0x000fc400020004ff */
[----:B------:R-:W-:Y:S02]  /*19950*/  F2FP.F16.E5M2.UNPACK_B R2, R23 ;  /* 0x00000017ff02723e */ /* 0x000fe400020004ff */
[----:B------:R-:W-:-:S03]  /*19960*/  F2FP.F16.E5M2.UNPACK_B R3, R22 ;  /* 0x00000016ff03723e */ /* 0x000fc600020004ff */
[----:B---3--:R-:W-:-:S15]  /*19970*/  HMMA.16816.F32 R8, R12, R18, R8 ;  /* 0x000000120c08723c */ /* 0x008fde0000001808 */
[----:B------:R-:W-:-:S04]  /*19980*/  NOP ;  /* 0x0000000000007918 */ /* 0x000fc80000000000 */
[----:B------:R0:W-:Y:S01]  /*19990*/  STL.64 [R1+0x48], R10 ;  /* 0x0000480a01007387 */ /* 0x0001e20000100a00 */
[----:B------:R-:W-:Y:S02]  /*199a0*/  IMAD.MOV.U32 R28, RZ, RZ, R8 ;  /* 0x000000ffff1c7224 */ /* 0x000fe400078e0008 */
[----:B------:R-:W-:Y:S01]  /*199b0*/  IMAD.MOV.U32 R29, RZ, RZ, R9 ;  /* 0x000000ffff1d7224 */ /* 0x000fe200078e0009 */
[----:B0-----:R-:W3:Y:S04]  /*199c0*/  LDL.LU.64 R10, [R1+0x1390] ;  /* 0x00139000010a7983 */ /* 0x001ee80000300a00 */
[----:B------:R-:W4:Y:S04]  /*199d0*/  LDL.LU.64 R8, [R1+0x1388] ;  /* 0x0013880001087983 */ /* 0x000f280000300a00 */
[----:B------:R-:W-:Y:S04]  /*199e0*/  STL.64 [R1+0x1370], R18 ;  /* 0x0013701201007387 */ /* 0x000fe80000100a00 */
[----:B------:R2:W-:Y:S02]  /*199f0*/  STL.64 [R1+0x1368], R16 ;  /* 0x0013681001007387 */ /* 0x0005e40000100a00 */
[----:B--2---:R-:W-:Y:S02]  /*19a00*/  HMMA.16816.F32 R16, R12, R2, R24 ;  /* 0x000000020c10723c */ /* 0x004fe40000001818 */
[----:B------:R-:W-:Y:S04]  /*19a10*/  STL [R1+0x1204], R29 ;  /* 0x0012041d01007387 */ /* 0x000fe80000100800 */
[----:B------:R-:W-:Y:S04]  /*19a20*/  STL [R1+0x1200], R28 ;  /* 0x0012001c01007387 */ /* 0x000fe80000100800 */
[----:B------:R-:W2:Y:S04]  /*19a30*/  LDL.LU R22, [R1+0x3b8] ;  /* 0x0003b80001167983 */ /* 0x000ea80000300800 */
[----:B------:R-:W2:Y:S05]  /*19a40*/  LDL.LU R25, [R1+0x3c4] ;  /* 0x0003c40001197983 */ /* 0x000eaa0000300800 */
[----:B------:R-:W-:Y:S04]  /*19a50*/  STL.64 [R1+0x60], R16 ;  /* 0x0000601001007387 */ /* 0x000fe80000100a00 */
[----:B------:R-:W-:Y:S04]  /*19a60*/  STL.64 [R1+0x68], R18 ;  /* 0x0000681201007387 */ /* 0x000fe80000100a00 */
[----:B------:R-:W2:Y:S04]  /*19a70*/  LDL.LU R23, [R1+0x3c0] ;  /* 0x0003c00001177983 */ /* 0x000ea80000300800 */
[----:B--2---:R-:W-:Y:S04]  /*19a80*/  STL.64 [R1+0x1360], R22 ;  /* 0x0013601601007387 */ /* 0x004fe80000100a00 */
[----:B------:R0:W-:Y:S04]  /*19a90*/  STL.64 [R1+0x1358], R20 ;  /* 0x0013581401007387 */ /* 0x0001e80000100a00 */
[----:B0-----:R-:W2:Y:S04]  /*19aa0*/  LDL.LU.64 R20, [R1+0x80] ;  /* 0x0000800001147983 */ /* 0x001ea80000300a00 */
[----:B------:R-:W2:Y:S04]  /*19ab0*/  LDL.LU.64 R22, [R1+0x88] ;  /* 0x0000880001167983 */ /* 0x000ea80000300a00 */
[----:B------:R-:W2:Y:S04]  /*19ac0*/  LDL.LU R24, [R1+0x3cc] ;  /* 0x0003cc0001187983 */ /* 0x000ea80000300800 */
[----:B------:R-:W2:Y:S04]  /*19ad0*/  LDL.LU R26, [R1+0x3c8] ;  /* 0x0003c800011a7983 */ /* 0x000ea80000300800 */
[----:B------:R-:W2:Y:S01]  /*19ae0*/  LDL.LU R27, [R1+0x3d4] ;  /* 0x0003d400011b7983 */ /* 0x000ea20000300800 */
[----:B------:R-:W-:-:S02]  /*19af0*/  F2FP.F16.E5M2.UNPACK_B R4, R0 ;  /* 0x00000000ff04723e */ /* 0x000fc400020004ff */
[----:B------:R-:W-:Y:S01]  /*19b00*/  F2FP.F16.E5M2.UNPACK_B R5, R5 ;  /* 0x00000005ff05723e */ /* 0x000fe200020004ff */
[----:B--2---:R-:W-:Y:S04]  /*19b10*/  STL.64 [R1+0x1380], R26 ;  /* 0x0013801a01007387 */ /* 0x004fe80000100a00 */
[----:B------:R0:W-:Y:S04]  /*19b20*/  STL.64 [R1+0x1378], R24 ;  /* 0x0013781801007387 */ /* 0x0001e80000100a00 */
[----:B0-----:R-:W2:Y:S04]  /*19b30*/  LDL.LU.64 R24, [R1+0xa0] ;  /* 0x0000a00001187983 */ /* 0x001ea80000300a00 */
[----:B------:R-:W2:Y:S04]  /*19b40*/  LDL.LU.64 R26, [R1+0xa8] ;  /* 0x0000a800011a7983 */ /* 0x000ea80000300a00 */
[----:B------:R-:W2:Y:S04]  /*19b50*/  LDL.LU R0, [R1+0x3d0] ;  /* 0x0003d00001007983 */ /* 0x000ea80000300800 */
[----:B------:R-:W2:Y:S01]  /*19b60*/  LDL.LU.64 R16, [R1+0xf0] ;  /* 0x0000f00001107983 */ /* 0x000ea20000300a00 */
[----:B------:R-:W-:Y:S03]  /*19b70*/  HMMA.16816.F32 R20, R12, R4, R20 ;  /* 0x000000040c14723c */ /* 0x000fe60000001814 */
[----:B------:R-:W2:-:S15]  /*19b80*/  LDL.LU.64 R18, [R1+0xf8] ;  /* 0x0000f80001127983 */ /* 0x000e9e0000300a00 */
[----:B------:R-:W-:Y:S01]  /*19b90*/  NOP ;  /* 0x0000000000007918 */ /* 0x000fe20000000000 */
[----:B------:R-:W-:Y:S02]  /*19ba0*/  IMAD.MOV.U32 R28, RZ, RZ, R23 ;  /* 0x000000ffff1c7224 */ /* 0x000fe400078e0017 */
[----:B------:R-:W-:Y:S01]  /*19bb0*/  IMAD.MOV.U32 R29, RZ, RZ, R22 ;  /* 0x000000ffff1d7224 */ /* 0x000fe200078e0016 */
[----:B------:R0:W-:Y:S04]  /*19bc0*/  STL.64 [R1+0x80], R20 ;  /* 0x0000801401007387 */ /* 0x0001e80000100a00 */
[----:B------:R-:W-:Y:S04]  /*19bd0*/  STL [R1+0x120c], R28 ;  /* 0x00120c1c01007387 */ /* 0x000fe80000100800 */
[----:B------:R-:W-:Y:S04]  /*19be0*/  STL [R1+0x1208], R29 ;  /* 0x0012081d01007387 */ /* 0x000fe80000100800 */
[----:B0-----:R-:W2:Y:S04]  /*19bf0*/  LDL.LU.64 R20, [R1+0x1e0] ;  /* 0x0001e00001147983 */ /* 0x001ea80000300a00 */
[----:B------:R-:W2:Y:S01]  /*19c00*/  LDL.LU.64 R22, [R1+0x1e8] ;  /* 0x0001e80001167983 */ /* 0x000ea20000300a00 */
[----:B------:R-:W-:-:S02]  /*19c10*/  F2FP.F16.E5M2.UNPACK_B R6, R6 ;  /* 0x00000006ff06723e */ /* 0x000fc400020004ff */
[----:B------:R-:W-:Y:S02]  /*19c20*/  F2FP.F16.E5M2.UNPACK_B R7, R7 ;  /* 0x00000007ff07723e */ /* 0x000fe400020004ff */
[----:B----4-:R-:W-:Y:S02]  /*19c30*/  F2FP.F16.E5M2.UNPACK_B R8, R8 ;  /* 0x00000008ff08723e */ /* 0x010fe400020004ff */
[----:B------:R-:W-:Y:S02]  /*19c40*/  F2FP.F16.E5M2.UNPACK_B R9, R9 ;  /* 0x00000009ff09723e */ /* 0x000fe400020004ff */
[----:B---3--:R-:W-:Y:S02]  /*19c50*/  F2FP.F16.E5M2.UNPACK_B R10, R10 ;  /* 0x0000000aff0a723e */ /* 0x008fe400020004ff */
[----:B------:R-:W-:Y:S01]  /*19c60*/  F2FP.F16.E5M2.UNPACK_B R11, R11 ;  /* 0x0000000bff0b723e */ /* 0x000fe200020004ff */
[C---:B--2---:R-:W-:Y:S08]  /*19c70*/  HMMA.16816.F32 R24, R12.reuse, R6, R24 ;  /* 0x000000060c18723c */ /* 0x044ff00000001818 */
[----:B------:R-:W-:Y:S11]  /*19c80*/  HMMA.16816.F32 R16, R12, R8, R16 ;  /* 0x000000080c10723c */ /* 0x000ff60000001810 */
[----:B------:R-:W-:Y:S04]  /*19c90*/  STL.64 [R1+0xa0], R24 ;  /* 0x0000a01801007387 */ /* 0x000fe80000100a00 */
[----:B------:R0:W-:Y:S04]  /*19ca0*/  STL.64 [R1+0xa8], R26 ;  /* 0x0000a81a01007387 */ /* 0x0001e80000100a00 */
[----:B0-----:R-:W2:Y:S04]  /*19cb0*/  LDL.LU.64 R26, [R1+0x1380] ;  /* 0x00138000011a7983 */ /* 0x001ea80000300a00 */
[----:B------:R-:W3:Y:S04]  /*19cc0*/  LDL.LU.64 R24, [R1+0x1378] ;  /* 0x0013780001187983 */ /* 0x000ee80000300a00 */
[----:B------:R-:W-:Y:S01]  /*19cd0*/  STL.64 [R1+0x1330], R6 ;  /* 0x0013300601007387 */ /* 0x000fe20000100a00 */
[----:B------:R-:W-:-:S03]  /*19ce0*/  IMAD.MOV.U32 R28, RZ, RZ, R18 ;  /* 0x000000ffff1c7224 */ /* 0x000fc600078e0012 */
[----:B------:R0:W-:Y:S01]  /*19cf0*/  STL.64 [R1+0x1328], R4 ;  /* 0x0013280401007387 */ /* 0x0001e20000100a00 */
[----:B------:R-:W-:-:S03]  /*19d00*/  IMAD.MOV.U32 R29, RZ, RZ, R19 ;  /* 0x000000ffff1d7224 */ /* 0x000fc600078e0013 */
[----:B0-----:R-:W4:Y:S04]  /*19d10*/  LDL.LU.64 R4, [R1+0xe0] ;  /* 0x0000e00001047983 */ /* 0x001f280000300a00 */
[----:B------:R-:W4:Y:S04]  /*19d20*/  LDL.LU.64 R6, [R1+0xe8] ;  /* 0x0000e80001067983 */ /* 0x000f280000300a00 */
[----:B------:R0:W-:Y:S04]  /*19d30*/  STL.64 [R1+0xf0], R16 ;  /* 0x0000f01001007387 */ /* 0x0001e80000100a00 */
[----:B------:R-:W2:Y:S04]  /*19d40*/  LDL.LU.64 R18, [R1+0x1370] ;  /* 0x0013700001127983 */ /* 0x000ea80000300a00 */
[----:B0-----:R-:W2:Y:S01]  /*19d50*/  LDL.LU.64 R16, [R1+0x1368] ;  /* 0x0013680001107983 */ /* 0x001ea20000300a00 */
[----:B------:R-:W-:Y:S03]  /*19d60*/  HMMA.16816.F32 R20, R12, R10, R20 ;  /* 0x0000000a0c14723c */ /* 0x000fe60000001814 */
[----:B------:R0:W-:Y:S04]  /*19d70*/  STL [R1+0x1214], R29 ;  /* 0x0012141d01007387 */ /* 0x0001e80000100800 */
[----:B0-----:R-:W3:Y:S04]  /*19d80*/  LDL.LU R29, [R1+0x3bc] ;  /* 0x0003bc00011d7983 */ /* 0x001ee80000300800 */
[----:B------:R-:W-:Y:S08]  /*19d90*/  STL [R1+0x1210], R28 ;  /* 0x0012101c01007387 */ /* 0x000ff00000100800 */
[----:B------:R-:W-:Y:S04]  /*19da0*/  STL.64 [R1+0x1e0], R20 ;  /* 0x0001e01401007387 */ /* 0x000fe80000100a00 */
[----:B------:R0:W-:Y:S04]  /*19db0*/  STL.64 [R1+0x1e8], R22 ;  /* 0x0001e81601007387 */ /* 0x0001e80000100a00 */
[----:B0-----:R-:W3:Y:S04]  /*19dc0*/  LDL.LU.64 R22, [R1+0x1360] ;  /* 0x0013600001167983 */ /* 0x001ee80000300a00 */
[----:B------:R-:W3:Y:S04]  /*19dd0*/  LDL.LU.64 R20, [R1+0x1358] ;  /* 0x0013580001147983 */ /* 0x000ee80000300a00 */
[----:B------:R-:W-:Y:S04]  /*19de0*/  STL.64 [R1+0x1310], R10 ;  /* 0x0013100a01007387 */ /* 0x000fe80000100a00 */
[----:B------:R-:W-:Y:S01]  /*19df0*/  STL.64 [R1+0x1308], R8 ;  /* 0x0013080801007387 */ /* 0x000fe20000100a00 */
[----:B--2---:R-:W-:-:S02]  /*19e00*/  F2FP.F16.E5M2.UNPACK_B R16, R16 ;  /* 0x00000010ff10723e */ /* 0x004fc400020004ff */
[----:B------:R-:W-:-:S07]  /*19e10*/  F2FP.F16.E5M2.UNPACK_B R17, R17 ;  /* 0x00000011ff11723e */ /* 0x000fce00020004ff */
[----:B----4-:R-:W-:-:S15]  /*19e20*/  HMMA.16816.F32 R4, R12, R16, R4 ;  /* 0x000000100c04723c */ /* 0x010fde0000001804 */
[----:B------:R-:W-:-:S04]  /*19e30*/  NOP ;  /* 0x0000000000007918 */ /* 0x000fc80000000000 */
[----:B------:R-:W-:Y:S04]  /*19e40*/  STL.64 [R1+0xe0], R4 ;  /* 0x0000e00401007387 */ /* 0x000fe80000100a00 */
[----:B------:R-:W-:Y:S01]  /*19e50*/  STL.64 [R1+0x1350], R18 ;  /* 0x0013501201007387 */ /* 0x000fe20000100a00 */
[----:B------:R-:W-:-:S03]  /*19e60*/  IMAD.MOV.U32 R28, RZ, RZ, R7 ;  /* 0x000000ffff1c7224 */ /* 0x000fc600078e0007 */
[----:B------:R0:W-:Y:S01]  /*19e70*/  STL.64 [R1+0x1348], R16 ;  /* 0x0013481001007387 */ /* 0x0001e20000100a00 */
[----:B---3--:R-:W-:Y:S02]  /*19e80*/  IMAD R22, R22, 0x100, R29 ;  /* 0x0000010016167824 */ /* 0x008fe400078e021d */
[----:B------:R-:W-:Y:S01]  /*19e90*/  IMAD.MOV.U32 R29, RZ, RZ, R6 ;  /* 0x000000ffff1d7224 */ /* 0x000fe200078e0006 */
[----:B0-----:R-:W2:Y:S04]  /*19ea0*/  LDL.LU.64 R16, [R1+0x1d0] ;  /* 0x0001d00001107983 */ /* 0x001ea80000300a00 */
[----:B------:R-:W2:Y:S04]  /*19eb0*/  LDL.LU.64 R18, [R1+0x1d8] ;  /* 0x0001d80001127983 */ /* 0x000ea80000300a00 */
[----:B------:R-:W3:Y:S04]  /*19ec0*/  LDL.LU.64 R4, [R1+0x1b0] ;  /* 0x0001b00001047983 */ /* 0x000ee80000300a00 */
[----:B------:R-:W4:Y:S04]  /*19ed0*/  LDL.LU.64 R6, [R1+0x1b8] ;  /* 0x0001b80001067983 */ /* 0x000f280000300a00 */
[----:B----4-:R-:W-:Y:S04]  /*19ee0*/  STL.64 [R1+0x1340], R6 ;  /* 0x0013400601007387 */ /* 0x010fe80000100a00 */
[----:B---3--:R0:W-:Y:S04]  /*19ef0*/  STL.64 [R1+0x1338], R4 ;  /* 0x0013380401007387 */ /* 0x0081e80000100a00 */
[----:B0-----:R-:W3:Y:S04]  /*19f00*/  LDL.LU.64 R4, [R1+0x1c0] ;  /* 0x0001c00001047983 */ /* 0x001ee80000300a00 */
[----:B------:R-:W3:Y:S04]  /*19f10*/  LDL.LU.64 R6, [R1+0x1c8] ;  /* 0x0001c80001067983 */ /* 0x000ee80000300a00 */
[----:B------:R-:W4:Y:S04]  /*19f20*/  LDL.LU.64 R8, [R1+0x190] ;  /* 0x0001900001087983 */ /* 0x000f280000300a00 */
[----:B------:R-:W3:Y:S01]  /*19f30*/  LDL.LU.64 R10, [R1+0x198] ;  /* 0x00019800010a7983 */ /* 0x000ee20000300a00 */
[----:B------:R-:W-:Y:S01]  /*19f40*/  IMAD R23, R23, 0x100, R25 ;  /* 0x0000010017177824 */ /* 0x000fe200078e0219 */
[----:B------:R-:W-:-:S04]  /*19f50*/  F2FP.F16.E5M2.UNPACK_B R12, R22 ;  /* 0x00000016ff0c723e */ /* 0x000fc800020004ff */
[----:B------:R-:W-:Y:S01]  /*19f60*/  F2FP.F16.E5M2.UNPACK_B R13, R23 ;  /* 0x00000017ff0d723e */ /* 0x000fe200020004ff */
[----:B------:R-:W-:Y:S02]  /*19f70*/  IMAD R24, R26, 0x100, R24 ;  /* 0x000001001a187824 */ /* 0x000fe400078e0218 */
[----:B------:R-:W-:-:S03]  /*19f80*/  IMAD R25, R0, 0x100, R27 ;  /* 0x0000010000197824 */ /* 0x000fc600078e021b */
[----:B------:R-:W-:Y:S02]  /*19f90*/  F2FP.F16.E5M2.UNPACK_B R14, R24 ;  /* 0x00000018ff0e723e */ /* 0x000fe400020004ff */
[----:B------:R-:W-:-:S07]  /*19fa0*/  F2FP.F16.E5M2.UNPACK_B R15, R25 ;  /* 0x00000019ff0f723e */ /* 0x000fce00020004ff */
[C---:B--2---:R-:W-:Y:S01]  /*19fb0*/  HMMA.16816.F32 R16, R12.reuse, R20, R16 ;  /* 0x000000140c10723c */ /* 0x044fe20000001810 */
[----:B---3--:R-:W-:Y:S04]  /*19fc0*/  STL.64 [R1+0x1320], R10 ;  /* 0x0013200a01007387 */ /* 0x008fe80000100a00 */
[----:B----4-:R0:W-:Y:S04]  /*19fd0*/  STL.64 [R1+0x1318], R8 ;  /* 0x0013180801007387 */ /* 0x0101e80000100a00 */
[----:B0-----:R-:W2:Y:S04]  /*19fe0*/  LDL.LU.64 R8, [R1+0x1a0] ;  /* 0x0001a00001087983 */ /* 0x001ea80000300a00 */
[----:B------:R-:W2:Y:S04]  /*19ff0*/  LDL.LU.64 R10, [R1+0x1a8] ;  /* 0x0001a800010a7983 */ /* 0x000ea80000300a00 */
[----:B------:R-:W3:Y:S04]  /*1a000*/  LDL.LU R22, [R1+0x3e0] ;  /* 0x0003e00001167983 */ /* 0x000ee80000300800 */
[----:B------:R-:W3:Y:S04]  /*1a010*/  LDL.LU R23, [R1+0x3e8] ;  /* 0x0003e80001177983 */ /* 0x000ee80000300800 */
[----:B------:R-:W4:Y:S04]  /*1a020*/  LDL.LU R24, [R1+0x3f0] ;  /* 0x0003f00001187983 */ /* 0x000f280000300800 */
[----:B------:R-:W2:Y:S04]  /*1a030*/  LDL.LU R25, [R1+0x3f8] ;  /* 0x0003f80001197983 */ /* 0x000ea80000300800 */
[----:B------:R-:W-:Y:S04]  /*1a040*/  STL.64 [R1+0x1d0], R16 ;  /* 0x0001d01001007387 */ /* 0x000fe80000100a00 */
[----:B------:R0:W-:Y:S04]  /*1a050*/  STL.64 [R1+0x1d8], R18 ;  /* 0x0001d81201007387 */ /* 0x0001e80000100a00 */
[----:B0-----:R-:W2:Y:S04]  /*1a060*/  LDL.LU.64 R18, [R1+0x1350] ;  /* 0x0013500001127983 */ /* 0x001ea80000300a00 */
[----:B------:R-:W4:Y:S04]  /*1a070*/  LDL.LU.64 R16, [R1+0x1348] ;  /* 0x0013480001107983 */ /* 0x000f280000300a00 */
[----:B---3--:R-:W-:Y:S04]  /*1a080*/  STL.64 [R1+0x12f0], R22 ;  /* 0x0012f01601007387 */ /* 0x008fe80000100a00 */
[----:B------:R0:W-:Y:S04]  /*1a090*/  STL.64 [R1+0x12e8], R20 ;  /* 0x0012e81401007387 */ /* 0x0001e80000100a00 */
[----:B0-----:R-:W3:Y:S04]  /*1a0a0*/  LDL.LU.64 R20, [R1+0x170] ;  /* 0x0001700001147983 */ /* 0x001ee80000300a00 */
[----:B------:R-:W3:Y:S01]  /*1a0b0*/  LDL.LU.64 R22, [R1+0x178] ;  /* 0x0001780001167983 */ /* 0x000ee20000300a00 */
[C---:B--2---:R-:W-:Y:S03]  /*1a0c0*/  HMMA.16816.F32 R4, R12.reuse, R18, R4 ;  /* 0x000000120c04723c */ /* 0x044fe60000001804 */
[----:B---3--:R-:W-:Y:S04]  /*1a0d0*/  STL.64 [R1+0x1300], R22 ;  /* 0x0013001601007387 */ /* 0x008fe80000100a00 */
[----:B------:R0:W-:Y:S04]  /*1a0e0*/  STL.64 [R1+0x12f8], R20 ;  /* 0x0012f81401007387 */ /* 0x0001e80000100a00 */
[----:B0-----:R-:W2:Y:S04]  /*1a0f0*/  LDL.LU.64 R20, [R1+0x180] ;  /* 0x0001800001147983 */ /* 0x001ea80000300a00 */
[----:B------:R-:W2:Y:S04]  /*1a100*/  LDL.LU.64 R22, [R1+0x188] ;  /* 0x0001880001167983 */ /* 0x000ea80000300a00 */
[----:B------:R-:W-:Y:S04]  /*1a110*/  STL.64 [R1+0x1c0], R4 ;  /* 0x0001c00401007387 */ /* 0x000fe80000100a00 */
[----:B------:R0:W-:Y:S04]  /*1a120*/  STL.64 [R1+0x1c8], R6 ;  /* 0x0001c80601007387 */ /* 0x0001e80000100a00 */
[----:B0-----:R-:W3:Y:S04]  /*1a130*/  LDL.LU.64 R6, [R1+0x1340] ;  /* 0x0013400001067983 */ /* 0x001ee80000300a00 */
[----:B------:R-:W3:Y:S04]  /*1a140*/  LDL.LU.64 R4, [R1+0x1338] ;  /* 0x0013380001047983 */ /* 0x000ee80000300a00 */
[----:B------:R-:W2:Y:S04]  /*1a150*/  LDL.LU R26, [R1+0x414] ;  /* 0x00041400011a7983 */ /* 0x000ea80000300800 */
[----:B------:R-:W2:Y:S04]  /*1a160*/  LDL.LU R27, [R1+0x420] ;  /* 0x00042000011b7983 */ /* 0x000ea80000300800 */
[----:B------:R-:W2:Y:S01]  /*1a170*/  LDL.LU R0, [R1+0x41c] ;  /* 0x00041c0001007983 */ /* 0x000ea20000300800 */
[----:B---3--:R-:W-:-:S15]  /*1a180*/  HMMA.16816.F32 R4, R12, R2, R4 ;  /* 0x000000020c04723c */ /* 0x008fde0000001804 */
[----:B------:R-:W-:-:S04]  /*1a190*/  NOP ;  /* 0x0000000000007918 */ /* 0x000fc80000000000 */
[----:B------:R-:W-:Y:S04]  /*1a1a0*/  STL.64 [R1+0x1b0], R4 ;  /* 0x0001b00401007387 */ /* 0x000fe80000100a00 */
[----:B------:R0:W-:Y:S04]  /*1a1b0*/  STL.64 [R1+0x1b8], R6 ;  /* 0x0001b80601007387 */ /* 0x0001e80000100a00 */
[----:B0-----:R-:W3:Y:S04]  /*1a1c0*/  LDL.LU.64 R6, [R1+0x1330] ;  /* 0x0013300001067983 */ /* 0x001ee80000300a00 */
[----:B------:R-:W2:Y:S02]  /*1a1d0*/  LDL.LU.64 R4, [R1+0x1328] ;  /* 0x0013280001047983 */ /* 0x000ea40000300a00 */
[----:B--2---:R-:W-:-:S15]  /*1a1e0*/  HMMA.16816.F32 R8, R12, R4, R8 ;  /* 0x000000040c08723c */ /* 0x004fde0000001808 */
[----:B------:R-:W-:-:S04]  /*1a1f0*/  NOP ;  /* 0x0000000000007918 */ /* 0x000fc80000000000 */
[----:B------:R-:W-:Y:S04]  /*1a200*/  STL.64 [R1+0x1a0], R8 ;  /* 0x0001a00801007387 */ /* 0x000fe80000100a00 */
[----:B------:R0:W-:Y:S04]  /*1a210*/  STL.64 [R1+0x1a8], R10 ;  /* 0x0001a80a01007387 */ /* 0x0001e80000100a00 */
[----:B0-----:R-:W3:Y:S04]  /*1a220*/  LDL.LU.64 R10, [R1+0x1320] ;  /* 0x00132000010a7983 */ /* 0x001ee80000300a00 */
[----:B------:R-:W3:Y:S02]  /*1a230*/  LDL.LU.64 R8, [R1+0x1318] ;  /* 0x0013180001087983 */ /* 0x000ee40000300a00 */
[----:B---3--:R-:W-:-:S15]  /*1a240*/  HMMA.16816.F32 R8, R12, R6, R8 ;  /* 0x000000060c08723c */ /* 0x008fde0000001808 */
[----:B------:R-:W-:-:S04]  /*1a250*/  NOP ;  /* 0x0000000000007918 */ /* 0x000fc80000000000 */
[----:B------:R-:W-:Y:S04]  /*1a260*/  STL.64 [R1+0x190], R8 ;  /* 0x0001900801007387 */ /* 0x000fe80000100a00 */
[----:B------:R0:W-:Y:S04]  /*1a270*/  STL.64 [R1+0x198], R10 ;  /* 0x0001980a01007387 */ /* 0x0001e80000100a00 */
[----:B0-----:R-:W2:Y:S04]  /*1a280*/  LDL.LU.64 R10, [R1+0x1310] ;  /* 0x00131000010a7983 */ /* 0x001ea80000300a00 */
[----:B------:R-:W3:Y:S04]  /*1a290*/  LDL.LU.64 R8, [R1+0x1308] ;  /* 0x0013080001087983 */ /* 0x000ee80000300a00 */
[----:B------:R-:W-:Y:S04]  /*1a2a0*/  STL.64 [R1+0x12c0], R6 ;  /* 0x0012c00601007387 */ /* 0x000fe80000100a00 */
[----:B------:R0:W-:Y:S04]  /*1a2b0*/  STL.64 [R1+0x12b8], R4 ;  /* 0x0012b80401007387 */ /* 0x0001e80000100a00 */
[----:B0-----:R-:W4:Y:S04]  /*1a2c0*/  LDL.LU.64 R4, [R1+0xd0] ;  /* 0x0000d00001047983 */ /* 0x001f280000300a00 */
[----:B------:R-:W4:Y:S01]  /*1a2d0*/  LDL.LU.64 R6, [R1+0xd8] ;  /* 0x0000d80001067983 */ /* 0x000f220000300a00 */
[----:B---3--:R-:W-:-:S15]  /*1a2e0*/  HMMA.16816.F32 R20, R12, R8, R20 ;  /* 0x000000080c14723c */ /* 0x008fde0000001814 */
[----:B------:R-:W-:-:S04]  /*1a2f0*/  NOP ;  /* 0x0000000000007918 */ /* 0x000fc80000000000 */
[----:B------:R-:W-:Y:S04]  /*1a300*/  STL.64 [R1+0x180], R20 ;  /* 0x0001801401007387 */ /* 0x000fe80000100a00 */
[----:B------:R0:W-:Y:S04]  /*1a310*/  STL.64 [R1+0x188], R22 ;  /* 0x0001881601007387 */ /* 0x0001e80000100a00 */
[----:B0-----:R-:W2:Y:S04]  /*1a320*/  LDL.LU.64 R22, [R1+0x1300] ;  /* 0x0013000001167983 */ /* 0x001ea80000300a00 */
[----:B------:R-:W2:Y:S01]  /*1a330*/  LDL.LU.64 R20, [R1+0x12f8] ;  /* 0x0012f80001147983 */ /* 0x000ea20000300a00 */
[C---:B----4-:R-:W-:Y:S08]  /*1a340*/  HMMA.16816.F32 R4, R12.reuse, R16, R4 ;  /* 0x000000100c04723c */ /* 0x050ff00000001804 */
[----:B--2---:R-:W-:-:S15]  /*1a350*/  HMMA.16816.F32 R20, R12, R10, R20 ;  /* 0x0000000a0c14723c */ /* 0x004fde0000001814 */
[----:B------:R-:W-:-:S04]  /*1a360*/  NOP ;  /* 0x0000000000007918 */ /* 0x000fc80000000000 */
[----:B------:R-:W-:Y:S04]  /*1a370*/  STL.64 [R1+0x170], R20 ;  /* 0x0001701401007387 */ /* 0x000fe80000100a00 */
[----:B------:R0:W-:Y:S04]  /*1a380*/  STL.64 [R1+0x178], R22 ;  /* 0x0001781601007387 */ /* 0x0001e80000100a00 */
[----:B0-----:R-:W2:Y:S04]  /*1a390*/  LDL.LU.64 R22, [R1+0x12f0] ;  /* 0x0012f00001167983 */ /* 0x001ea80000300a00 */
[----:B------:R-:W3:Y:S04]  /*1a3a0*/  LDL.LU.64 R20, [R1+0x12e8] ;  /* 0x0012e80001147983 */ /* 0x000ee80000300a00 */
[----:B------:R0:W-:Y:S04]  /*1a3b0*/  STL.64 [R1+0x12a0], R10 ;  /* 0x0012a00a01007387 */ /* 0x0001e80000100a00 */
[----:B0-----:R-:W4:Y:S04]  /*1a3c0*/  LDL.LU R10, [R1+0x3f4] ;  /* 0x0003f400010a7983 */ /* 0x001f280000300800 */
[----:B------:R-:W2:Y:S04]  /*1a3d0*/  LDL.LU R11, [R1+0x3fc] ;  /* 0x0003fc00010b7983 */ /* 0x000ea80000300800 */
[----:B------:R0:W-:Y:S04]  /*1a3e0*/  STL.64 [R1+0x1298], R8 ;  /* 0x0012980801007387 */ /* 0x0001e80000100a00 */
[----:B0-----:R-:W3:Y:S04]  /*1a3f0*/  LDL.LU R8, [R1+0x3e4] ;  /* 0x0003e40001087983 */ /* 0x001ee80000300800 */
[----:B------:R-:W3:Y:S04]  /*1a400*/  LDL.LU R9, [R1+0x3ec] ;  /* 0x0003ec0001097983 */ /* 0x000ee80000300800 */
[----:B------:R-:W-:Y:S04]  /*1a410*/  STL.64 [R1+0x12e0], R18 ;  /* 0x0012e01201007387 */ /* 0x000fe80000100a00 */
[----:B------:R0:W-:Y:S04]  /*1a420*/  STL.64 [R1+0x12d8], R16 ;  /* 0x0012d81001007387 */ /* 0x0001e80000100a00 */
[----:B------:R1:W-:Y:S04]  /*1a430*/  STL.64 [R1+0xd0], R4 ;  /* 0x0000d00401007387 */ /* 0x0003e80000100a00 */
[----:B------:R1:W-:Y:S04]  /*1a440*/  STL.64 [R1+0xd8], R6 ;  /* 0x0000d80601007387 */ /* 0x0003e80000100a00 */
[----:B0-----:R-:W3:Y:S04]  /*1a450*/  LDL.LU.64 R16, [R1+0x160] ;  /* 0x0001600001107983 */ /* 0x001ee80000300a00 */
[----:B------:R-:W3:Y:S04]  /*1a460*/  LDL.LU.64 R18, [R1+0x168] ;  /* 0x0001680001127983 */ /* 0x000ee80000300a00 */
[----:B-1----:R-:W3:Y:S04]  /*1a470*/  LDL.LU.64 R4, [R1+0x140] ;  /* 0x0001400001047983 */ /* 0x002ee80000300a00 */
[----:B------:R-:W3:Y:S01]  /*1a480*/  LDL.LU.64 R6, [R1+0x148] ;  /* 0x0001480001067983 */ /* 0x000ee20000300a00 */
[----:B----4-:R-:W-:-:S02]  /*1a490*/  IMAD R24, R24, 0x100, R10 ;  /* 0x0000010018187824 */ /* 0x010fc400078e020a */
[----:B--2---:R-:W-:Y:S02]  /*1a4a0*/  IMAD R25, R25, 0x100, R11 ;  /* 0x0000010019197824 */ /* 0x004fe400078e020b */
[----:B---3--:R-:W-:Y:S02]  /*1a4b0*/  IMAD R22, R22, 0x100, R8 ;  /* 0x0000010016167824 */ /* 0x008fe400078e0208 */
[----:B------:R-:W-:Y:S01]  /*1a4c0*/  IMAD R23, R23, 0x100, R9 ;  /* 0x0000010017177824 */ /* 0x000fe200078e0209 */
[----:B------:R-:W-:Y:S04]  /*1a4d0*/  STL.64 [R1+0x12d0], R6 ;  /* 0x0012d00601007387 */ /* 0x000fe80000100a00 */
[----:B------:R0:W-:Y:S04]  /*1a4e0*/  STL.64 [R1+0x12c8], R4 ;  /* 0x0012c80401007387 */ /* 0x0001e80000100a00 */
[----:B0-----:R-:W2:Y:S04]  /*1a4f0*/  LDL.LU.64 R4, [R1+0x150] ;  /* 0x0001500001047983 */ /* 0x001ea80000300a00 */
[----:B------:R-:W2:Y:S04]  /*1a500*/  LDL.LU.64 R6, [R1+0x158] ;  /* 0x0001580001067983 */ /* 0x000ea80000300a00 */
[----:B------:R-:W3:Y:S04]  /*1a510*/  LDL.LU.64 R8, [R1+0x120] ;  /* 0x0001200001087983 */ /* 0x000ee80000300a00 */
[----:B------:R-:W4:Y:S01]  /*1a520*/  LDL.LU.64 R10, [R1+0x128] ;  /* 0x00012800010a7983 */ /* 0x000f220000300a00 */
[----:B------:R-:W-:-:S02]  /*1a530*/  F2FP.F16.E5M2.UNPACK_B R12, R22 ;  /* 0x00000016ff0c723e */ /* 0x000fc400020004ff */
[----:B------:R-:W-:Y:S02]  /*1a540*/  F2FP.F16.E5M2.UNPACK_B R13, R23 ;  /* 0x00000017ff0d723e */ /* 0x000fe400020004ff */
[----:B------:R-:W-:Y:S02]  /*1a550*/  F2FP.F16.E5M2.UNPACK_B R14, R24 ;  /* 0x00000018ff0e723e */ /* 0x000fe400020004ff */
[----:B------:R-:W-:Y:S01]  /*1a560*/  F2FP.F16.E5M2.UNPACK_B R15, R25 ;  /* 0x00000019ff0f723e */ /* 0x000fe200020004ff */
[----:B----4-:R-:W-:Y:S04]  /*1a570*/  STL.64 [R1+0x12b0], R10 ;  /* 0x0012b00a01007387 */ /* 0x010fe80000100a00 */
[----:B---3--:R0:W-:Y:S04]  /*1a580*/  STL.64 [R1+0x12a8], R8 ;  /* 0x0012a80801007387 */ /* 0x0081e80000100a00 */
[----:B0-----:R-:W3:Y:S04]  /*1a590*/  LDL.LU.64 R8, [R1+0x130] ;  /* 0x0001300001087983 */ /* 0x001ee80000300a00 */
[----:B------:R-:W3:Y:S04]  /*1a5a0*/  LDL.LU.64 R10, [R1+0x138] ;  /* 0x00013800010a7983 */ /* 0x000ee80000300a00 */
[----:B------:R-:W4:Y:S04]  /*1a5b0*/  LDL.LU R22, [R1+0x404] ;  /* 0x0004040001167983 */ /* 0x000f280000300800 */
[----:B------:R-:W2:Y:S04]  /*1a5c0*/  LDL.LU R23, [R1+0x40c] ;  /* 0x00040c0001177983 */ /* 0x000ea80000300800 */
[----:B------:R-:W2:Y:S04]  /*1a5d0*/  LDL.LU R24, [R1+0x418] ;  /* 0x0004180001187983 */ /* 0x000ea80000300800 */
[----:B------:R-:W2:Y:S04]  /*1a5e0*/  LDL.LU R25, [R1+0x410] ;  /* 0x0004100001197983 */ /* 0x000ea80000300800 */
[----:B------:R-:W-:Y:S01]  /*1a5f0*/  STL.64 [R1+0x1280], R26 ;  /* 0x0012801a01007387 */ /* 0x000fe20000100a00 */
[C---:B------:R-:W-:Y:S03]  /*1a600*/  HMMA.16816.F32 R16, R12.reuse, R20, R16 ;  /* 0x000000140c10723c */ /* 0x040fe60000001810 */
[----:B--2---:R0:W-:Y:S04]  /*1a610*/  STL.64 [R1+0x1278], R24 ;  /* 0x0012781801007387 */ /* 0x0041e80000100a00 */
[----:B0-----:R-:W2:Y:S04]  /*1a620*/  LDL.LU.64 R24, [R1+0x100] ;  /* 0x0001000001187983 */ /* 0x001ea80000300a00 */
[----:B------:R-:W2:Y:S04]  /*1a630*/  LDL.LU.64 R26, [R1+0x108] ;  /* 0x00010800011a7983 */ /* 0x000ea80000300a00 */
[----:B--2---:R-:W-:Y:S04]  /*1a640*/  STL.64 [R1+0x1290], R26 ;  /* 0x0012901a01007387 */ /* 0x004fe80000100a00 */
[----:B------:R0:W-:Y:S04]  /*1a650*/  STL.64 [R1+0x1288], R24 ;  /* 0x0012881801007387 */ /* 0x0001e80000100a00 */
[----:B0-----:R-:W2:Y:S04]  /*1a660*/  LDL.LU.64 R24, [R1+0x110] ;  /* 0x0001100001187983 */ /* 0x001ea80000300a00 */
[----:B------:R-:W2:Y:S04]  /*1a670*/  LDL.LU.64 R26, [R1+0x118] ;  /* 0x00011800011a7983 */ /* 0x000ea80000300a00 */
[----:B------:R-:W-:Y:S04]  /*1a680*/  STL.64 [R1+0x160], R16 ;  /* 0x0001601001007387 */ /* 0x000fe80000100a00 */
[----:B------:R0:W-:Y:S04]  /*1a690*/  STL.64 [R1+0x168], R18 ;  /* 0x0001681201007387 */ /* 0x0001e80000100a00 */
[----:B0-----:R-:W2:Y:S04]  /*1a6a0*/  LDL.LU.64 R18, [R1+0x12e0] ;  /* 0x0012e00001127983 */ /* 0x001ea80000300a00 */
[----:B------:R-:W3:Y:S01]  /*1a6b0*/  LDL.LU.64 R16, [R1+0x12d8] ;  /* 0x0012d80001107983 */ /* 0x000ee20000300a00 */
[----:B--2---:R-:W-:-:S15]  /*1a6c0*/  HMMA.16816.F32 R4, R12, R18, R4 ;  /* 0x000000120c04723c */ /* 0x004fde0000001804 */
[----:B------:R-:W-:-:S04]  /*1a6d0*/  NOP ;  /* 0x0000000000007918 */ /* 0x000fc80000000000 */
[----:B------:R-:W-:Y:S04]  /*1a6e0*/  STL.64 [R1+0x150], R4 ;  /* 0x0001500401007387 */ /* 0x000fe80000100a00 */
[----:B------:R0:W-:Y:S04]  /*1a6f0*/  STL.64 [R1+0x158], R6 ;  /* 0x0001580601007387 */ /* 0x0001e80000100a00 */
[----:B0-----:R-:W2:Y:S04]  /*1a700*/  LDL.LU.64 R6, [R1+0x12d0] ;  /* 0x0012d00001067983 */ /* 0x001ea80000300a00 */
[----:B------:R-:W2:Y:S02]  /*1a710*/  LDL.LU.64 R4, [R1+0x12c8] ;  /* 0x0012c80001047983 */ /* 0x000ea40000300a00 */
[----:B--2---:R-:W-:-:S15]  /*1a720*/  HMMA.16816.F32 R4, R12, R2, R4 ;  /* 0x000000020c04723c */ /* 0x004fde0000001804 */
[----:B------:R-:W-:-:S04]  /*1a730*/  NOP ;  /* 0x0000000000007918 */ /* 0x000fc80000000000 */
[----:B------:R-:W-:Y:S04]  /*1a740*/  STL.64 [R1+0x140], R4 ;  /* 0x0001400401007387 */ /* 0x000fe80000100a00 */
[----:B------:R0:W-:Y:S04]  /*1a750*/  STL.64 [R1+0x148], R6 ;  /* 0x0001480601007387 */ /* 0x0001e80000100a00 */
[----:B0-----:R-:W2:Y:S04]  /*1a760*/  LDL.LU.64 R6, [R1+0x12c0] ;  /* 0x0012c00001067983 */ /* 0x001ea80000300a00 */
[----:B------:R-:W3:Y:S02]  /*1a770*/  LDL.LU.64 R4, [R1+0x12b8] ;  /* 0x0012b80001047983 */ /* 0x000ee40000300a00 */
[----:B---3--:R-:W-:-:S15]  /*1a780*/  HMMA.16816.F32 R8, R12, R4, R8 ;  /* 0x000000040c08723c */ /* 0x008fde0000001808 */
        /* <DEDUP_REMOVED lines=10> */
[----:B------:R-:W3:Y:S04]  /*1a830*/  LDL.LU.64 R8, [R1+0x1298] ;  /* 0x0012980001087983 */ /* 0x000ee80000300a00 */
[----:B------:R-:W-:Y:S04]  /*1a840*/  STL.64 [R1+0x1250], R6 ;  /* 0x0012500601007387 */ /* 0x000fe80000100a00 */
[----:B------:R0:W-:Y:S04]  /*1a850*/  STL.64 [R1+0x1248], R4 ;  /* 0x0012480401007387 */ /* 0x0001e80000100a00 */
[----:B0-----:R-:W2:Y:S04]  /*1a860*/  LDL.LU.64 R4, [R1+0xc0] ;  /* 0x0000c00001047983 */ /* 0x001ea80000300a00 */
[----:B------:R-:W2:Y:S01]  /*1a870*/  LDL.LU.64 R6, [R1+0xc8] ;  /* 0x0000c80001067983 */ /* 0x000ea20000300a00 */
[----:B---3--:R-:W-:-:S15]  /*1a880*/  HMMA.16816.F32 R24, R12, R8, R24 ;  /* 0x000000080c18723c */ /* 0x008fde0000001818 */
[----:B------:R-:W-:-:S04]  /*1a890*/  NOP ;  /* 0x0000000000007918 */ /* 0x000fc80000000000 */
[----:B------:R-:W-:Y:S04]  /*1a8a0*/  STL.64 [R1+0x110], R24 ;  /* 0x0001101801007387 */ /* 0x000fe80000100a00 */
[----:B------:R0:W-:Y:S04]  /*1a8b0*/  STL.64 [R1+0x118], R26 ;  /* 0x0001181a01007387 */ /* 0x0001e80000100a00 */
[----:B0-----:R-:W3:Y:S04]  /*1a8c0*/  LDL.LU.64 R26, [R1+0x1290] ;  /* 0x00129000011a7983 */ /* 0x001ee80000300a00 */
[----:B------:R-:W3:Y:S01]  /*1a8d0*/  LDL.LU.64 R24, [R1+0x1288] ;  /* 0x0012880001187983 */ /* 0x000ee20000300a00 */
[C---:B--2---:R-:W-:Y:S08]  /*1a8e0*/  HMMA.16816.F32 R4, R12.reuse, R16, R4 ;  /* 0x000000100c04723c */ /* 0x044ff00000001804 */
[----:B---3--:R-:W-:-:S15]  /*1a8f0*/  HMMA.16816.F32 R24, R12, R10, R24 ;  /* 0x0000000a0c18723c */ /* 0x008fde0000001818 */
[----:B------:R-:W-:-:S04]  /*1a900*/  NOP ;  /* 0x0000000000007918 */ /* 0x000fc80000000000 */
[----:B------:R-:W-:Y:S04]  /*1a910*/  STL.64 [R1+0x100], R24 ;  /* 0x0001001801007387 */ /* 0x000fe80000100a00 */
[----:B------:R0:W-:Y:S04]  /*1a920*/  STL.64 [R1+0x108], R26 ;  /* 0x0001081a01007387 */ /* 0x0001e80000100a00 */
[----:B0-----:R-:W2:Y:S04]  /*1a930*/  LDL.LU.64 R26, [R1+0x1280] ;  /* 0x00128000011a7983 */ /* 0x001ea80000300a00 */
[----:B------:R-:W3:Y:S04]  /*1a940*/  LDL.LU.64 R24, [R1+0x1278] ;  /* 0x0012780001187983 */ /* 0x000ee80000300a00 */
[----:B------:R0:W-:Y:S04]  /*1a950*/  STL.64 [R1+0x1230], R10 ;  /* 0x0012300a01007387 */ /* 0x0001e80000100a00 */
[----:B0-----:R-:W4:Y:S04]  /*1a960*/  LDL.LU R11, [R1+0x408] ;  /* 0x00040800010b7983 */ /* 0x001f280000300800 */
[----:B------:R-:W-:Y:S04]  /*1a970*/  STL.64 [R1+0x1228], R8 ;  /* 0x0012280801007387 */ /* 0x000fe80000100a00 */
[----:B------:R-:W-:Y:S04]  /*1a980*/  STL.64 [R1+0x1270], R18 ;  /* 0x0012701201007387 */ /* 0x000fe80000100a00 */
[----:B------:R0:W-:Y:S04]  /*1a990*/  STL.64 [R1+0x1268], R16 ;  /* 0x0012681001007387 */ /* 0x0001e80000100a00 */
[----:B------:R1:W-:Y:S04]  /*1a9a0*/  STL.64 [R1+0xc0], R4 ;  /* 0x0000c00401007387 */ /* 0x0003e80000100a00 */
[----:B------:R1:W-:Y:S04]  /*1a9b0*/  STL.64 [R1+0xc8], R6 ;  /* 0x0000c80601007387 */ /* 0x0003e80000100a00 */
[----:B0-----:R-:W2:Y:S04]  /*1a9c0*/  LDL.LU.64 R16, [R1+0xb0] ;  /* 0x0000b00001107983 */ /* 0x001ea80000300a00 */
[----:B------:R-:W2:Y:S04]  /*1a9d0*/  LDL.LU.64 R18, [R1+0xb8] ;  /* 0x0000b80001127983 */ /* 0x000ea80000300a00 */
[----:B-1----:R-:W2:Y:S04]  /*1a9e0*/  LDL.LU.64 R4, [R1+0x70] ;  /* 0x0000700001047983 */ /* 0x002ea80000300a00 */
[----:B------:R-:W2:Y:S01]  /*1a9f0*/  LDL.LU.64 R6, [R1+0x78] ;  /* 0x0000780001067983 */ /* 0x000ea20000300a00 */
[----:B----4-:R-:W-:-:S03]  /*1aa00*/  IMAD R22, R22, 0x100, R11 ;  /* 0x0000010016167824 */ /* 0x010fc600078e020b */
[----:B--2---:R-:W-:Y:S04]  /*1aa10*/  STL.64 [R1+0x1260], R6 ;  /* 0x0012600601007387 */ /* 0x004fe80000100a00 */
[----:B------:R0:W-:Y:S04]  /*1aa20*/  STL.64 [R1+0x1258], R4 ;  /* 0x0012580401007387 */ /* 0x0001e80000100a00 */
[----:B0-----:R-:W2:Y:S04]  /*1aa30*/  LDL.LU.64 R4, [R1+0x90] ;  /* 0x0000900001047983 */ /* 0x001ea80000300a00 */
[----:B------:R-:W2:Y:S04]  /*1aa40*/  LDL.LU.64 R6, [R1+0x98] ;  /* 0x0000980001067983 */ /* 0x000ea80000300a00 */
[----:B------:R-:W4:Y:S04]  /*1aa50*/  LDL.LU.64 R8, [R1+0x2b0] ;  /* 0x0002b00001087983 */ /* 0x000f280000300a00 */
[----:B------:R-:W2:Y:S01]  /*1aa60*/  LDL.LU.64 R10, [R1+0x2b8] ;  /* 0x0002b800010a7983 */ /* 0x000ea20000300a00 */
[----:B---3--:R-:W-:-:S02]  /*1aa70*/  IMAD R23, R23, 0x100, R25 ;  /* 0x0000010017177824 */ /* 0x008fc400078e0219 */
[----:B------:R-:W-:Y:S02]  /*1aa80*/  IMAD R24, R26, 0x100, R24 ;  /* 0x000001001a187824 */ /* 0x000fe400078e0218 */
[----:B------:R-:W-:Y:S01]  /*1aa90*/  IMAD R25, R0, 0x100, R27 ;  /* 0x0000010000197824 */ /* 0x000fe200078e021b */
[----:B------:R-:W-:Y:S02]  /*1aaa0*/  F2FP.F16.E5M2.UNPACK_B R12, R22 ;  /* 0x00000016ff0c723e */ /* 0x000fe400020004ff */
[----:B------:R-:W-:Y:S02]  /*1aab0*/  F2FP.F16.E5M2.UNPACK_B R13, R23 ;  /* 0x00000017ff0d723e */ /* 0x000fe400020004ff */
[----:B------:R-:W-:Y:S02]  /*1aac0*/  F2FP.F16.E5M2.UNPACK_B R14, R24 ;  /* 0x00000018ff0e723e */ /* 0x000fe400020004ff */
[----:B------:R-:W-:Y:S01]  /*1aad0*/  F2FP.F16.E5M2.UNPACK_B R15, R25 ;  /* 0x00000019ff0f723e */ /* 0x000fe200020004ff */
[----:B--2---:R-:W-:Y:S04]  /*1aae0*/  STL.64 [R1+0x1240], R10 ;  /* 0x0012400a01007387 */ /* 0x004fe80000100a00 */
[----:B----4-:R0:W-:Y:S04]  /*1aaf0*/  STL.64 [R1+0x1238], R8 ;  /* 0x0012380801007387 */ /* 0x0101e80000100a00 */
[----:B0-----:R-:W2:Y:S04]  /*1ab00*/  LDL.LU.64 R8, [R1+0x50] ;  /* 0x0000500001087983 */ /* 0x001ea80000300a00 */
[----:B------:R-:W2:Y:S04]  /*1ab10*/  LDL.LU.64 R10, [R1+0x58] ;  /* 0x00005800010a7983 */ /* 0x000ea80000300a00 */
[----:B------:R-:W3:Y:S04]  /*1ab20*/  LDL.LU R22, [R1+0x43c] ;  /* 0x00043c0001167983 */ /* 0x000ee80000300800 */
[----:B------:R-:W3:Y:S04]  /*1ab30*/  LDL.LU R23, [R1+0x440] ;  /* 0x0004400001177983 */ /* 0x000ee80000300800 */
[----:B------:R-:W4:Y:S04]  /*1ab40*/  LDL.LU.64 R24, [R1+0x280] ;  /* 0x0002800001187983 */ /* 0x000f280000300a00 */
[----:B------:R-:W2:Y:S01]  /*1ab50*/  LDL.LU.64 R26, [R1+0x288] ;  /* 0x00028800011a7983 */ /* 0x000ea20000300a00 */
[C---:B------:R-:W-:Y:S03]  /*1ab60*/  HMMA.16816.F32 R16, R12.reuse, R20, R16 ;  /* 0x000000140c10723c */ /* 0x040fe60000001810 */
[----:B--2---:R-:W-:Y:S04]  /*1ab70*/  STL.64 [R1+0x1220], R26 ;  /* 0x0012201a01007387 */ /* 0x004fe80000100a00 */
[----:B----4-:R0:W-:Y:S04]  /*1ab80*/  STL.64 [R1+0x1218], R24 ;  /* 0x0012181801007387 */ /* 0x0101e80000100a00 */
[----:B0-----:R-:W2:Y:S04]  /*1ab90*/  LDL.LU.64 R24, [R1+0x2a0] ;  /* 0x0002a00001187983 */ /* 0x001ea80000300a00 */
[----:B------:R-:W2:Y:S04]  /*1aba0*/  LDL.LU.64 R26, [R1+0x2a8] ;  /* 0x0002a800011a7983 */ /* 0x000ea80000300a00 */
[----:B------:R-:W-:Y:S04]  /*1abb0*/  STL.64 [R1+0xb0], R16 ;  /* 0x0000b01001007387 */ /* 0x000fe80000100a00 */
[----:B------:R0:W-:Y:S04]  /*1abc0*/  STL.64 [R1+0xb8], R18 ;  /* 0x0000b81201007387 */ /* 0x0001e80000100a00 */
[----:B0-----:R-:W4:Y:S04]  /*1abd0*/  LDL.LU.64 R18, [R1+0x1270] ;  /* 0x0012700001127983 */ /* 0x001f280000300a00 */
[----:B------:R-:W2:Y:S04]  /*1abe0*/  LDL.LU.64 R16, [R1+0x1268] ;  /* 0x0012680001107983 */ /* 0x000ea80000300a00 */
[----:B------:R-:W2:Y:S04]  /*1abf0*/  LDL.LU R20, [R1+0x438] ;  /* 0x0004380001147983 */ /* 0x000ea80000300800 */
[----:B------:R-:W2:Y:S01]  /*1ac00*/  LDL.LU R21, [R1+0x434] ;  /* 0x0004340001157983 */ /* 0x000ea20000300800 */
[----:B----4-:R-:W-:-:S15]  /*1ac10*/  HMMA.16816.F32 R4, R12, R18, R4 ;  /* 0x000000120c04723c */ /* 0x010fde0000001804 */
[----:B------:R-:W-:-:S04]  /*1ac20*/  NOP ;  /* 0x0000000000007918 */ /* 0x000fc80000000000 */
[----:B------:R-:W-:Y:S04]  /*1ac30*/  STL.64 [R1+0x90], R4 ;  /* 0x0000900401007387 */ /* 0x000fe80000100a00 */
[----:B------:R0:W-:Y:S01]  /*1ac40*/  STL [R1+0x98], R6 ;  /* 0x0000980601007387 */ /* 0x0001e20000100800 */
[----:B------:R-:W-:-:S03]  /*1ac50*/  IMAD.MOV.U32 R0, RZ, RZ, R7 ;  /* 0x000000ffff007224 */ /* 0x000fc600078e0007 */
[----:B0-----:R-:W4:Y:S04]  /*1ac60*/  LDL.LU.64 R6, [R1+0x1260] ;  /* 0x0012600001067983 */ /* 0x001f280000300a00 */
[----:B------:R-:W4:Y:S04]  /*1ac70*/  LDL.LU.64 R4, [R1+0x1258] ;  /* 0x0012580001047983 */ /* 0x000f280000300a00 */
[----:B------:R-:W2:Y:S04]  /*1ac80*/  LDL.LU R18, [R1+0x430] ;  /* 0x0004300001127983 */ /* 0x000ea80000300800 */
[----:B------:R-:W2:Y:S04]  /*1ac90*/  LDL.LU R19, [R1+0x42c] ;  /* 0x00042c0001137983 */ /* 0x000ea80000300800 */
[----:B------:R0:W-:Y:S04]  /*1aca0*/  STL [R1+0x1108], R0 ;  /* 0x0011080001007387 */ /* 0x0001e80000100800 */
[----:B0-----:R-:W2:Y:S01]  /*1acb0*/  LDL.LU R0, [R1+0x424] ;  /* 0x0004240001007983 */ /* 0x001ea20000300800 */
[----:B----4-:R-:W-:-:S15]  /*1acc0*/  HMMA.16816.F32 R4, R12, R2, R4 ;  /* 0x000000020c04723c */ /* 0x010fde0000001804 */
[----:B------:R-:W-:-:S04]  /*1acd0*/  NOP ;  /* 0x0000000000007918 */ /* 0x000fc80000000000 */
[----:B------:R-:W-:Y:S04]  /*1ace0*/  STL.64 [R1+0x70], R4 ;  /* 0x0000700401007387 */ /* 0x000fe80000100a00 */
[----:B------:R0:W-:Y:S04]  /*1acf0*/  STL.64 [R1+0x78], R6 ;  /* 0x0000780601007387 */ /* 0x0001e80000100a00 */
[----:B0-----:R-:W4:Y:S04]  /*1ad00*/  LDL.LU.64 R6, [R1+0x1250] ;  /* 0x0012500001067983 */ /* 0x001f280000300a00 */
[----:B------:R-:W2:Y:S04]  /*1ad10*/  LDL.LU.64 R4, [R1+0x1248] ;  /* 0x0012480001047983 */ /* 0x000ea80000300a00 */
[----:B------:R-:W3:Y:S01]  /*1ad20*/  LDL.LU R3, [R1+0x428] ;  /* 0x0004280001037983 */ /* 0x000ee20000300800 */
[----:B--2---:R-:W-:-:S15]  /*1ad30*/  HMMA.16816.F32 R8, R12, R4, R8 ;  /* 0x000000040c08723c */ /* 0x004fde0000001808 */
[----:B------:R-:W-:-:S04]  /*1ad40*/  NOP ;  /* 0x0000000000007918 */ /* 0x000fc80000000000 */
[----:B------:R-:W-:Y:S04]  /*1ad50*/  STL.64 [R1+0x50], R8 ;  /* 0x0000500801007387 */ /* 0x000fe80000100a00 */
[----:B------:R0:W-:Y:S04]  /*1ad60*/  STL.64 [R1+0x58], R10 ;  /* 0x0000580a01007387 */ /* 0x0001e80000100a00 */
[----:B0-----:R-:W4:Y:S04]  /*1ad70*/  LDL.LU.64 R10, [R1+0x1240] ;  /* 0x00124000010a7983 */ /* 0x001f280000300a00 */
[----:B------:R-:W4:Y:S02]  /*1ad80*/  LDL.LU.64 R8, [R1+0x1238] ;  /* 0x0012380001087983 */ /* 0x000f240000300a00 */
[----:B----4-:R-:W-:Y:S02]  /*1ad90*/  HMMA.16816.F32 R4, R12, R6, R8 ;  /* 0x000000060c04723c */ /* 0x010fe40000001808 */
[----:B------:R-:W2:Y:S04]  /*1ada0*/  LDL.LU.64 R10, [R1+0x1230] ;  /* 0x00123000010a7983 */ /* 0x000ea80000300a00 */
[----:B------:R-:W4:-:S13]  /*1adb0*/  LDL.LU.64 R8, [R1+0x1228] ;  /* 0x0012280001087983 */ /* 0x000f1a0000300a00 */
[----:B------:R0:W-:Y:S04]  /*1adc0*/  STL.64 [R1+0x30], R4 ;  /* 0x0000300401007387 */ /* 0x0001e80000100a00 */
[----:B------:R1:W-:Y:S04]  /*1add0*/  STL.64 [R1+0x38], R6 ;  /* 0x0000380601007387 */ /* 0x0003e80000100a00 */
[----:B0-----:R-:W2:Y:S04]  /*1ade0*/  LDL.LU.64 R4, [R1+0x290] ;  /* 0x0002900001047983 */ /* 0x001ea80000300a00 */
[----:B-1----:R-:W2:Y:S01]  /*1adf0*/  LDL.LU.64 R6, [R1+0x298] ;  /* 0x0002980001067983 */ /* 0x002ea20000300a00 */
[----:B----4-:R-:W-:-:S15]  /*1ae00*/  HMMA.16816.F32 R24, R12, R8, R24 ;  /* 0x000000080c18723c */ /* 0x010fde0000001818 */
[----:B------:R-:W-:-:S04]  /*1ae10*/  NOP ;  /* 0x0000000000007918 */ /* 0x000fc80000000000 */
[----:B------:R-:W-:Y:S04]  /*1ae20*/  STL.64 [R1+0x10], R24 ;  /* 0x0000101801007387 */ /* 0x000fe80000100a00 */
[----:B------:R0:W-:Y:S04]  /*1ae30*/  STL.64 [R1+0x18], R26 ;  /* 0x0000181a01007387 */ /* 0x0001e80000100a00 */
[----:B0-----:R-:W4:Y:S04]  /*1ae40*/  LDL.LU.64 R26, [R1+0x1220] ;  /* 0x00122000011a7983 */ /* 0x001f280000300a00 */
[----:B------:R-:W4:Y:S01]  /*1ae50*/  LDL.LU.64 R24, [R1+0x1218] ;  /* 0x0012180001187983 */ /* 0x000f220000300a00 */
[----:B--2---:R-:W-:-:S15]  /*1ae60*/  HMMA.16816.F32 R4, R12, R10, R4 ;  /* 0x0000000a0c04723c */ /* 0x004fde0000001804 */
[----:B------:R-:W-:-:S04]  /*1ae70*/  NOP ;  /* 0x0000000000007918 */ /* 0x000fc80000000000 */
[----:B------:R-:W-:Y:S04]  /*1ae80*/  STL.64 [R1], R4 ;  /* 0x0000000401007387 */ /* 0x000fe80000100a00 */
[----:B------:R-:W-:Y:S01]  /*1ae90*/  STL.64 [R1+0x8], R6 ;  /* 0x0000080601007387 */ /* 0x000fe20000100a00 */
[----:B----4-:R-:W-:-:S15]  /*1aea0*/  HMMA.16816.F32 R24, R12, R16, R24 ;  /* 0x000000100c18723c */ /* 0x010fde0000001818 */
[----:B------:R-:W-:-:S04]  /*1aeb0*/  NOP ;  /* 0x0000000000007918 */ /* 0x000fc80000000000 */
[----:B------:R-:W-:Y:S04]  /*1aec0*/  STL.64 [R1+0x1030], R26 ;  /* 0x0010301a01007387 */ /* 0x000fe80000100a00 */
[----:B------:R0:W-:Y:S04]  /*1aed0*/  STL.64 [R1+0x1028], R24 ;  /* 0x0010281801007387 */ /* 0x0001e80000100a00 */
[----:B0-----:R-:W2:Y:S04]  /*1aee0*/  LDL.LU R24, [R1+0xe0] ;  /* 0x0000e00001187983 */ /* 0x001ea80000300800 */
[----:B------:R-:W2:Y:S01]  /*1aef0*/  LDL.LU R25, [R1+0xe4] ;  /* 0x0000e40001197983 */ /* 0x000ea20000300800 */
[----:B------:R-:W-:-:S02]  /*1af00*/  IMAD.MOV.U32 R26, RZ, RZ, R29 ;  /* 0x000000ffff1a7224 */ /* 0x000fc400078e001d */
[----:B------:R-:W-:Y:S01]  /*1af10*/  IMAD.MOV.U32 R27, RZ, RZ, R28 ;  /* 0x000000ffff1b7224 */ /* 0x000fe200078e001c */
[----:B------:R-:W4:Y:S04]  /*1af20*/  LDL.LU R29, [R1+0x1214] ;  /* 0x00121400011d7983 */ /* 0x000f280000300800 */
[----:B------:R-:W3:Y:S04]  /*1af30*/  LDL.LU R28, [R1+0x1210] ;  /* 0x00121000011c7983 */ /* 0x000ee80000300800 */
[----:B------:R-:W-:Y:S04]  /*1af40*/  STL.64 [R1+0x1190], R26 ;  /* 0x0011901a01007387 */ /* 0x000fe80000100a00 */
[----:B--2---:R0:W-:Y:S04]  /*1af50*/  STL.64 [R1+0x1188], R24 ;  /* 0x0011881801007387 */ /* 0x0041e80000100a00 */
[----:B0-----:R-:W2:Y:S04]  /*1af60*/  LDL.LU R24, [R1+0x1e0] ;  /* 0x0001e00001187983 */ /* 0x001ea80000300800 */
[----:B------:R-:W2:Y:S04]  /*1af70*/  LDL.LU R25, [R1+0x1e4] ;  /* 0x0001e40001197983 */ /* 0x000ea80000300800 */
[----:B------:R-:W2:Y:S04]  /*1af80*/  LDL.LU R26, [R1+0x1e8] ;  /* 0x0001e800011a7983 */ /* 0x000ea80000300800 */
[----:B------:R-:W2:Y:S04]  /*1af90*/  LDL.LU R27, [R1+0x1ec] ;  /* 0x0001ec00011b7983 */ /* 0x000ea80000300800 */
[----:B--2---:R-:W-:Y:S04]  /*1afa0*/  STL.64 [R1+0x11a0], R26 ;  /* 0x0011a01a01007387 */ /* 0x004fe80000100a00 */
[----:B------:R0:W-:Y:S04]  /*1afb0*/  STL.64 [R1+0x1198], R24 ;  /* 0x0011981801007387 */ /* 0x0001e80000100a00 */
[----:B0-----:R-:W2:Y:S04]  /*1afc0*/  LDL.LU R24, [R1+0xf0] ;  /* 0x0000f00001187983 */ /* 0x001ea80000300800 */
[----:B------:R-:W2:Y:S01]  /*1afd0*/  LDL.LU R25, [R1+0xf4] ;  /* 0x0000f40001197983 */ /* 0x000ea20000300800 */
[----:B---3--:R-:W-:-:S02]  /*1afe0*/  IMAD.MOV.U32 R26, RZ, RZ, R28 ;  /* 0x000000ffff1a7224 */ /* 0x008fc400078e001c */
[----:B----4-:R-:W-:Y:S01]  /*1aff0*/  IMAD.MOV.U32 R27, RZ, RZ, R29 ;  /* 0x000000ffff1b7224 */ /* 0x010fe200078e001d */
[----:B------:R-:W3:Y:S04]  /*1b000*/  LDL.LU R28, [R1+0x120c] ;  /* 0x00120c00011c7983 */ /* 0x000ee80000300800 */
[----:B------:R-:W4:Y:S04]  /*1b010*/  LDL.LU R29, [R1+0x1208] ;  /* 0x00120800011d7983 */ /* 0x000f280000300800 */
[----:B------:R-:W3:Y:S04]  /*1b020*/  LDL.LU R7, [R1+0x234] ;  /* 0x0002340001077983 */ /* 0x000ee80000300800 */
[----:B------:R-:W3:Y:S04]  /*1b030*/  LDL.LU R8, [R1+0x240] ;  /* 0x0002400001087983 */ /* 0x000ee80000300800 */
[----:B------:R-:W-:Y:S04]  /*1b040*/  STL.64 [R1+0x11b0], R26 ;  /* 0x0011b01a01007387 */ /* 0x000fe80000100a00 */
[----:B--2---:R0:W-:Y:S04]  /*1b050*/  STL.64 [R1+0x11a8], R24 ;  /* 0x0011a81801007387 */ /* 0x0041e80000100a00 */
[----:B0-----:R-:W2:Y:S04]  /*1b060*/  LDL.LU R24, [R1+0xa0] ;  /* 0x0000a00001187983 */ /* 0x001ea80000300800 */
[----:B------:R-:W2:Y:S04]  /*1b070*/  LDL.LU R25, [R1+0xa4] ;  /* 0x0000a40001197983 */ /* 0x000ea80000300800 */
[----:B------:R-:W2:Y:S04]  /*1b080*/  LDL.LU R26, [R1+0xa8] ;  /* 0x0000a800011a7983 */ /* 0x000ea80000300800 */
[----:B------:R-:W2:Y:S04]  /*1b090*/  LDL.LU R27, [R1+0xac] ;  /* 0x0000ac00011b7983 */ /* 0x000ea80000300800 */
[----:B------:R-:W3:Y:S04]  /*1b0a0*/  LDL.LU R6, [R1+0x230] ;  /* 0x0002300001067983 */ /* 0x000ee80000300800 */
[----:B--2---:R-:W-:Y:S04]  /*1b0b0*/  STL.64 [R1+0x11c0], R26 ;  /* 0x0011c01a01007387 */ /* 0x004fe80000100a00 */
[----:B------:R0:W-:Y:S04]  /*1b0c0*/  STL.64 [R1+0x11b8], R24 ;  /* 0x0011b81801007387 */ /* 0x0001e80000100a00 */
[----:B0-----:R-:W2:Y:S04]  /*1b0d0*/  LDL.LU R24, [R1+0x80] ;  /* 0x0000800001187983 */ /* 0x001ea80000300800 */
[----:B------:R-:W2:Y:S01]  /*1b0e0*/  LDL.LU R25, [R1+0x84] ;  /* 0x0000840001197983 */ /* 0x000ea20000300800 */
[----:B----4-:R-:W-:-:S02]  /*1b0f0*/  IMAD.MOV.U32 R26, RZ, RZ, R29 ;  /* 0x000000ffff1a7224 */ /* 0x010fc400078e001d */
[----:B---3--:R-:W-:Y:S02]  /*1b100*/  IMAD.MOV.U32 R27, RZ, RZ, R28 ;  /* 0x000000ffff1b7224 */ /* 0x008fe400078e001c */
[----:B------:R-:W-:Y:S01]  /*1b110*/  IMAD R2, R0, 0x100, R3 ;  /* 0x0000010000027824 */ /* 0x000fe200078e0203 */
[----:B------:R-:W3:Y:S01]  /*1b120*/  LDL.LU R29, [R1+0x1204] ;  /* 0x00120400011d7983 */ /* 0x000ee20000300800 */
[----:B------:R-:W-:-:S03]  /*1b130*/  IMAD R3, R19, 0x100, R18 ;  /* 0x0000010013037824 */ /* 0x000fc600078e0212 */
[----:B------:R-:W4:Y:S04]  /*1b140*/  LDL.LU R28, [R1+0x1200] ;  /* 0x00120000011c7983 */ /* 0x000f280000300800 */
[----:B------:R-:W3:Y:S04]  /*1b150*/  LDL.LU R19, [R1+0x204] ;  /* 0x0002040001137983 */ /* 0x000ee80000300800 */
[----:B------:R-:W-:Y:S04]  /*1b160*/  STL.64 [R1+0x11d0], R26 ;  /* 0x0011d01a01007387 */ /* 0x000fe80000100a00 */
[----:B--2---:R0:W-:Y:S04]  /*1b170*/  STL.64 [R1+0x11c8], R24 ;  /* 0x0011c81801007387 */ /* 0x0041e80000100a00 */
[----:B0-----:R-:W2:Y:S04]  /*1b180*/  LDL.LU R24, [R1+0x60] ;  /* 0x0000600001187983 */ /* 0x001ea80000300800 */
[----:B------:R-:W2:Y:S04]  /*1b190*/  LDL.LU R25, [R1+0x64] ;  /* 0x0000640001197983 */ /* 0x000ea80000300800 */
[----:B------:R-:W2:Y:S04]  /*1b1a0*/  LDL.LU R26, [R1+0x68] ;  /* 0x00006800011a7983 */ /* 0x000ea80000300800 */
[----:B------:R-:W2:Y:S01]  /*1b1b0*/  LDL.LU R27, [R1+0x6c] ;  /* 0x00006c00011b7983 */ /* 0x000ea20000300800 */
[----:B------:R-:W-:-:S03]  /*1b1c0*/  IMAD R4, R21, 0x100, R20 ;  /* 0x0000010015047824 */ /* 0x000fc600078e0214 */
[----:B------:R-:W3:Y:S04]  /*1b1d0*/  LDL.LU R20, [R1+0x1f0] ;  /* 0x0001f00001147983 */ /* 0x000ee80000300800 */
[----:B------:R-:W3:Y:S04]  /*1b1e0*/  LDL.LU R21, [R1+0x1f4] ;  /* 0x0001f40001157983 */ /* 0x000ee80000300800 */
[----:B------:R-:W3:Y:S04]  /*1b1f0*/  LDL.LU R18, [R1+0x200] ;  /* 0x0002000001127983 */ /* 0x000ee80000300800 */
[----:B--2---:R-:W-:Y:S04]  /*1b200*/  STL.64 [R1+0x11e0], R26 ;  /* 0x0011e01a01007387 */ /* 0x004fe80000100a00 */
[----:B------:R4:W-:Y:S02]  /*1b210*/  STL.64 [R1+0x11d8], R24 ;  /* 0x0011d81801007387 */ /* 0x0009e40000100a00 */
[----:B----4-:R-:W-:-:S02]  /*1b220*/  IMAD.MOV.U32 R24, RZ, RZ, R28 ;  /* 0x000000ffff187224 */ /* 0x010fc400078e001c */
[----:B---3--:R-:W-:Y:S01]  /*1b230*/  IMAD.MOV.U32 R25, RZ, RZ, R29 ;  /* 0x000000ffff197224 */ /* 0x008fe200078e001d */
[----:B------:R-:W2:Y:S04]  /*1b240*/  LDL.LU R28, [R1+0x11fc] ;  /* 0x0011fc00011c7983 */ /* 0x000ea80000300800 */
[----:B------:R-:W3:Y:S04]  /*1b250*/  LDL.LU R29, [R1+0x11f8] ;  /* 0x0011f800011d7983 */ /* 0x000ee80000300800 */
[----:B------:R-:W4:Y:S04]  /*1b260*/  LDL.LU R26, [R1+0x48] ;  /* 0x00004800011a7983 */ /* 0x000f280000300800 */
[----:B------:R-:W4:Y:S01]  /*1b270*/  LDL.LU R27, [R1+0x4c] ;  /* 0x00004c00011b7983 */ /* 0x000f220000300800 */
[----:B------:R-:W-:Y:S01]  /*1b280*/  IMAD R5, R22, 0x100, R23 ;  /* 0x0000010016057824 */ /* 0x000fe200078e0217 */
[----:B------:R-:W-:-:S02]  /*1b290*/  F2FP.F16.E5M2.UNPACK_B R12, R2 ;  /* 0x00000002ff0c723e */ /* 0x000fc400020004ff */
[----:B------:R-:W-:Y:S02]  /*1b2a0*/  F2FP.F16.E5M2.UNPACK_B R13, R3 ;  /* 0x00000003ff0d723e */ /* 0x000fe400020004ff */
[----:B------:R-:W-:Y:S01]  /*1b2b0*/  F2FP.F16.E5M2.UNPACK_B R14, R4 ;  /* 0x00000004ff0e723e */ /* 0x000fe200020004ff */
[----:B----4-:R-:W-:Y:S04]  /*1b2c0*/  STL.64 [R1+0x11f0], R26 ;  /* 0x0011f01a01007387 */ /* 0x010fe80000100a00 */
[----:B------:R0:W-:Y:S04]  /*1b2d0*/  STL.64 [R1+0x11e8], R24 ;  /* 0x0011e81801007387 */ /* 0x0001e80000100a00 */
[----:B0-----:R-:W4:Y:S04]  /*1b2e0*/  LDL.LU R24, [R1+0x20] ;  /* 0x0000200001187983 */ /* 0x001f280000300800 */
[----:B------:R-:W4:Y:S01]  /*1b2f0*/  LDL.LU R25, [R1+0x24] ;  /* 0x0000240001197983 */ /* 0x000f220000300800 */
[----:B---3--:R-:W-:-:S02]  /*1b300*/  IMAD.MOV.U32 R26, RZ, RZ, R29 ;  /* 0x000000ffff1a7224 */ /* 0x008fc400078e001d */
[----:B--2---:R-:W-:Y:S01]  /*1b310*/  IMAD.MOV.U32 R27, RZ, RZ, R28 ;  /* 0x000000ffff1b7224 */ /* 0x004fe200078e001c */
[----:B------:R-:W-:Y:S02]  /*1b320*/  F2FP.F16.E5M2.UNPACK_B R15, R5 ;  /* 0x00000005ff0f723e */ /* 0x000fe400020004ff */
[----:B------:R-:W-:Y:S02]  /*1b330*/  F2FP.F16.E5M2.UNPACK_B R20, R20.H1 ;  /* 0x00000014ff14723e */ /* 0x000fe400030004ff */
[----:B------:R-:W-:Y:S01]  /*1b340*/  F2FP.F16.E5M2.UNPACK_B R21, R21.H1 ;  /* 0x00000015ff15723e */ /* 0x000fe200030004ff */
[----:B------:R-:W2:Y:S04]  /*1b350*/  LDL.LU R9, [R1+0x244] ;  /* 0x0002440001097983 */ /* 0x000ea80000300800 */
[----:B------:R-:W3:Y:S04]  /*1b360*/  LDL.LU R10, [R1+0x250] ;  /* 0x00025000010a7983 */ /* 0x000ee80000300800 */
[----:B------:R-:W2:Y:S04]  /*1b370*/  LDL.LU R11, [R1+0x254] ;  /* 0x00025400010b7983 */ /* 0x000ea80000300800 */
        /* <DEDUP_REMOVED lines=11> */
[----:B----4-:R-:W-:-:S15]  /*1b430*/  HMMA.16816.F32 R24, R12, R20, R24 ;  /* 0x000000140c18723c */ /* 0x010fde0000001818 */
[----:B------:R-:W-:-:S04]  /*1b440*/  NOP ;  /* 0x0000000000007918 */ /* 0x000fc80000000000 */
[----:B------:R-:W-:Y:S04]  /*1b450*/  STL.64 [R1+0x20], R24 ;  /* 0x0000201801007387 */ /* 0x000fe80000100a00 */
[----:B------:R0:W-:Y:S04]  /*1b460*/  STL.64 [R1+0x28], R26 ;  /* 0x0000281a01007387 */ /* 0x0001e80000100a00 */
[----:B0-----:R-:W4:Y:S04]  /*1b470*/  LDL.LU.64 R26, [R1+0x11f0] ;  /* 0x0011f000011a7983 */ /* 0x001f280000300a00 */
[----:B------:R-:W4:Y:S01]  /*1b480*/  LDL.LU.64 R24, [R1+0x11e8] ;  /* 0x0011e80001187983 */ /* 0x000f220000300a00 */
[----:B------:R-:W-:-:S02]  /*1b490*/  F2FP.F16.E5M2.UNPACK_B R18, R18.H1 ;  /* 0x00000012ff12723e */ /* 0x000fc400030004ff */
[----:B------:R-:W-:-:S07]  /*1b4a0*/  F2FP.F16.E5M2.UNPACK_B R19, R19.H1 ;  /* 0x00000013ff13723e */ /* 0x000fce00030004ff */
[----:B----4-:R-:W-:-:S15]  /*1b4b0*/  HMMA.16816.F32 R24, R12, R18, R24 ;  /* 0x000000120c18723c */ /* 0x010fde0000001818 */
[----:B------:R-:W-:-:S04]  /*1b4c0*/  NOP ;  /* 0x0000000000007918 */ /* 0x000fc80000000000 */
[----:B------:R-:W-:Y:S04]  /*1b4d0*/  STL.64 [R1+0x40], R24 ;  /* 0x0000401801007387 */ /* 0x000fe80000100a00 */
[----:B------:R0:W-:Y:S04]  /*1b4e0*/  STL.64 [R1+0x48], R26 ;  /* 0x0000481a01007387 */ /* 0x0001e80000100a00 */
[----:B0-----:R-:W4:Y:S04]  /*1b4f0*/  LDL.LU.64 R26, [R1+0x11e0] ;  /* 0x0011e000011a7983 */ /* 0x001f280000300a00 */
[----:B------:R-:W4:Y:S01]  /*1b500*/  LDL.LU.64 R24, [R1+0x11d8] ;  /* 0x0011d80001187983 */ /* 0x000f220000300a00 */
[----:B--2---:R-:W-:-:S02]  /*1b510*/  F2FP.F16.E5M2.UNPACK_B R2, R2.H1 ;  /* 0x00000002ff02723e */ /* 0x004fc400030004ff */
[----:B------:R-:W-:-:S07]  /*1b520*/  F2FP.F16.E5M2.UNPACK_B R3, R3.H1 ;  /* 0x00000003ff03723e */ /* 0x000fce00030004ff */
[----:B----4-:R-:W-:-:S15]  /*1b530*/  HMMA.16816.F32 R24, R12, R2, R24 ;  /* 0x000000020c18723c */ /* 0x010fde0000001818 */
[----:B------:R-:W-:-:S04]  /*1b540*/  NOP ;  /* 0x0000000000007918 */ /* 0x000fc80000000000 */
[----:B------:R-:W-:Y:S04]  /*1b550*/  STL.64 [R1+0x60], R24 ;  /* 0x0000601801007387 */ /* 0x000fe80000100a00 */
[----:B------:R0:W-:Y:S04]  /*1b560*/  STL.64 [R1+0x68], R26 ;  /* 0x0000681a01007387 */ /* 0x0001e80000100a00 */
[----:B0-----:R-:W2:Y:S04]  /*1b570*/  LDL.LU.64 R26, [R1+0x11d0] ;  /* 0x0011d000011a7983 */ /* 0x001ea80000300a00 */
[----:B------:R-:W2:Y:S01]  /*1b580*/  LDL.LU.64 R24, [R1+0x11c8] ;  /* 0x0011c80001187983 */ /* 0x000ea20000300a00 */
[----:B------:R-:W-:-:S02]  /*1b590*/  F2FP.F16.E5M2.UNPACK_B R4, R4.H1 ;  /* 0x00000004ff04723e */ /* 0x000fc400030004ff */
[----:B------:R-:W-:-:S07]  /*1b5a0*/  F2FP.F16.E5M2.UNPACK_B R5, R5.H1 ;  /* 0x00000005ff05723e */ /* 0x000fce00030004ff */
[----:B--2---:R-:W-:-:S15]  /*1b5b0*/  HMMA.16816.F32 R24, R12, R4, R24 ;  /* 0x000000040c18723c */ /* 0x004fde0000001818 */
        /* <DEDUP_REMOVED lines=14> */
[----:B------:R-:W-:Y:S01]  /*1b6a0*/  F2FP.F16.E5M2.UNPACK_B R9, R9.H1 ;  /* 0x00000009ff09723e */ /* 0x000fe200030004ff */
[----:B------:R0:W-:Y:S04]  /*1b6b0*/  STL.64 [R1+0x1160], R6 ;  /* 0x0011600601007387 */ /* 0x0001e80000100a00 */
[----:B0-----:R-:W4:Y:S04]  /*1b6c0*/  LDL.LU R6, [R1+0x450] ;  /* 0x0004500001067983 */ /* 0x001f280000300800 */
[----:B------:R-:W3:Y:S04]  /*1b6d0*/  LDL.LU R7, [R1+0x458] ;  /* 0x0004580001077983 */ /* 0x000ee80000300800 */
[----:B------:R0:W-:Y:S04]  /*1b6e0*/  STL.64 [R1+0x1158], R4 ;  /* 0x0011580401007387 */ /* 0x0001e80000100a00 */
[----:B0-----:R-:W3:Y:S01]  /*1b6f0*/  LDL.LU R5, [R1+0x448] ;  /* 0x0004480001057983 */ /* 0x001ee20000300800 */
[----:B--2---:R-:W-:-:S15]  /*1b700*/  HMMA.16816.F32 R24, R12, R8, R24 ;  /* 0x000000080c18723c */ /* 0x004fde0000001818 */
[----:B------:R-:W-:-:S04]  /*1b710*/  NOP ;  /* 0x0000000000007918 */ /* 0x000fc80000000000 */
[----:B------:R-:W-:Y:S04]  /*1b720*/  STL.64 [R1+0xf0], R24 ;  /* 0x0000f01801007387 */ /* 0x000fe80000100a00 */
[----:B------:R0:W-:Y:S04]  /*1b730*/  STL.64 [R1+0xf8], R26 ;  /* 0x0000f81a01007387 */ /* 0x0001e80000100a00 */
[----:B0-----:R-:W2:Y:S04]  /*1b740*/  LDL.LU.64 R26, [R1+0x11a0] ;  /* 0x0011a000011a7983 */ /* 0x001ea80000300a00 */
[----:B------:R-:W2:Y:S01]  /*1b750*/  LDL.LU.64 R24, [R1+0x1198] ;  /* 0x0011980001187983 */ /* 0x000ea20000300a00 */
[----:B---3--:R-:W-:-:S02]  /*1b760*/  F2FP.F16.E5M2.UNPACK_B R10, R10.H1 ;  /* 0x0000000aff0a723e */ /* 0x008fc400030004ff */
        /* <DEDUP_REMOVED lines=9> */
[----:B------:R-:W-:Y:S02]  /*1b800*/  IMAD R22, R22, 0x100, R5 ;  /* 0x0000010016167824 */ /* 0x000fe400078e0205 */
[----:B----4-:R-:W-:Y:S02]  /*1b810*/  IMAD R23, R23, 0x100, R6 ;  /* 0x0000010017177824 */ /* 0x010fe400078e0206 */
[----:B------:R-:W-:Y:S01]  /*1b820*/  IMAD R28, R28, 0x100, R7 ;  /* 0x000001001c1c7824 */ /* 0x000fe200078e0207 */
[----:B------:R-:W-:Y:S04]  /*1b830*/  STL.64 [R1+0x1140], R10 ;  /* 0x0011400a01007387 */ /* 0x000fe80000100a00 */
[----:B------:R-:W-:Y:S04]  /*1b840*/  STL.64 [R1+0x1138], R8 ;  /* 0x0011380801007387 */ /* 0x000fe80000100a00 */
[----:B------:R-:W-:Y:S04]  /*1b850*/  STL [R1+0x1110], R16 ;  /* 0x0011101001007387 */ /* 0x000fe80000100800 */
[----:B------:R-:W-:Y:S01]  /*1b860*/  STL [R1+0x110c], R17 ;  /* 0x00110c1101007387 */ /* 0x000fe20000100800 */
[----:B--2---:R-:W-:-:S15]  /*1b870*/  HMMA.16816.F32 R4, R12, R16, R24 ;  /* 0x000000100c04723c */ /* 0x004fde0000001818 */
[----:B------:R-:W-:-:S04]  /*1b880*/  NOP ;  /* 0x0000000000007918 */ /* 0x000fc80000000000 */
[----:B------:R-:W-:Y:S04]  /*1b890*/  STL.64 [R1+0xe0], R4 ;  /* 0x0000e00401007387 */ /* 0x000fe80000100a00 */
[----:B------:R-:W-:Y:S04]  /*1b8a0*/  STL.64 [R1+0xe8], R6 ;  /* 0x0000e80601007387 */ /* 0x000fe80000100a00 */
[----:B------:R-:W2:Y:S04]  /*1b8b0*/  LDL.LU R24, [R1+0x100] ;  /* 0x0001000001187983 */ /* 0x000ea80000300800 */
[----:B------:R-:W2:Y:S04]  /*1b8c0*/  LDL.LU R25, [R1+0x104] ;  /* 0x0001040001197983 */ /* 0x000ea80000300800 */
[----:B------:R-:W3:Y:S04]  /*1b8d0*/  LDL.LU R26, [R1+0x108] ;  /* 0x00010800011a7983 */ /* 0x000ee80000300800 */
[----:B------:R-:W3:Y:S04]  /*1b8e0*/  LDL.LU R27, [R1+0x10c] ;  /* 0x00010c00011b7983 */ /* 0x000ee80000300800 */
[----:B---3--:R-:W-:Y:S04]  /*1b8f0*/  STL.64 [R1+0x10b0], R26 ;  /* 0x0010b01a01007387 */ /* 0x008fe80000100a00 */
[----:B--2---:R0:W-:Y:S04]  /*1b900*/  STL.64 [R1+0x10a8], R24 ;  /* 0x0010a81801007387 */ /* 0x0041e80000100a00 */
[----:B0-----:R-:W2:Y:S04]  /*1b910*/  LDL.LU R24, [R1+0x120] ;  /* 0x0001200001187983 */ /* 0x001ea80000300800 */
        /* <DEDUP_REMOVED lines=15> */
[----:B------:R-:W4:Y:S04]  /*1ba10*/  LDL.LU R16, [R1+0x470] ;  /* 0x0004700001107983 */ /* 0x000f280000300800 */
[----:B----4-:R0:W-:Y:S04]  /*1ba20*/  STL [R1+0x1114], R16 ;  /* 0x0011141001007387 */ /* 0x0101e80000100800 */
[----:B0-----:R-:W4:Y:S04]  /*1ba30*/  LDL.LU R16, [R1+0x468] ;  /* 0x0004680001107983 */ /* 0x001f280000300800 */
[----:B------:R-:W4:Y:S04]  /*1ba40*/  LDL.LU R17, [R1+0x478] ;  /* 0x0004780001117983 */ /* 0x000f280000300800 */
[----:B------:R-:W-:Y:S01]  /*1ba50*/  STL.64 [R1+0x1180], R18 ;  /* 0x0011801201007387 */ /* 0x000fe20000100a00 */
[----:B------:R-:W-:-:S03]  /*1ba60*/  IMAD R29, R29, 0x100, R0 ;  /* 0x000001001d1d7824 */ /* 0x000fc600078e0200 */
[----:B----4-:R-:W-:Y:S04]  /*1ba70*/  STL.64 [R1+0x1178], R16 ;  /* 0x0011781001007387 */ /* 0x010fe80000100a00 */
[----:B------:R-:W4:Y:S04]  /*1ba80*/  LDL.LU R0, [R1+0x480] ;  /* 0x0004800001007983 */ /* 0x000f280000300800 */
        /* <DEDUP_REMOVED lines=20> */
[----:B--2---:R-:W-:Y:S04]  /*1bbd0*/  STL.64 [R1+0x1170], R6 ;  /* 0x0011700601007387 */ /* 0x004fe80000100a00 */
[----:B------:R0:W-:Y:S04]  /*1bbe0*/  STL.64 [R1+0x1168], R4 ;  /* 0x0011680401007387 */ /* 0x0001e80000100a00 */
        /* <DEDUP_REMOVED lines=8> */
[----:B------:R-:W-:Y:S04]  /*1bc70*/  STL.64 [R1+0x1150], R10 ;  /* 0x0011500a01007387 */ /* 0x000fe80000100a00 */
[----:B------:R0:W-:Y:S04]  /*1bc80*/  STL.64 [R1+0x1148], R8 ;  /* 0x0011480801007387 */ /* 0x0001e80000100a00 */
[----:B0-----:R-:W2:Y:S04]  /*1bc90*/  LDL.LU R8, [R1+0x1a0] ;  /* 0x0001a00001087983 */ /* 0x001ea80000300800 */
[----:B------:R-:W2:Y:S04]  /*1bca0*/  LDL.LU R9, [R1+0x1a4] ;  /* 0x0001a40001097983 */ /* 0x000ea80000300800 */
[----:B------:R-:W2:Y:S04]  /*1bcb0*/  LDL.LU R10, [R1+0x1a8] ;  /* 0x0001a800010a7983 */ /* 0x000ea80000300800 */
[----:B------:R-:W2:Y:S04]  /*1bcc0*/  LDL.LU R11, [R1+0x1ac] ;  /* 0x0001ac00010b7983 */ /* 0x000ea80000300800 */
[----:B---3--:R-:W-:Y:S04]  /*1bcd0*/  STL.64 [R1+0x1100], R26 ;  /* 0x0011001a01007387 */ /* 0x008fe80000100a00 */
[----:B------:R0:W-:Y:S04]  /*1bce0*/  STL.64 [R1+0x10f8], R24 ;  /* 0x0010f81801007387 */ /* 0x0001e80000100a00 */
[----:B0-----:R-:W3:Y:S04]  /*1bcf0*/  LDL.LU R24, [R1+0xd0] ;  /* 0x0000d00001187983 */ /* 0x001ee80000300800 */
[----:B------:R-:W3:Y:S04]  /*1bd00*/  LDL.LU R25, [R1+0xd4] ;  /* 0x0000d40001197983 */ /* 0x000ee80000300800 */
[----:B------:R-:W2:Y:S04]  /*1bd10*/  LDL.LU R26, [R1+0xd8] ;  /* 0x0000d800011a7983 */ /* 0x000ea80000300800 */
[----:B------:R-:W2:Y:S01]  /*1bd20*/  LDL.LU R27, [R1+0xdc] ;  /* 0x0000dc00011b7983 */ /* 0x000ea20000300800 */
[----:B------:R-:W-:-:S02]  /*1bd30*/  F2FP.F16.E5M2.UNPACK_B R12, R22 ;  /* 0x00000016ff0c723e */ /* 0x000fc400020004ff */
[----:B------:R-:W-:Y:S02]  /*1bd40*/  F2FP.F16.E5M2.UNPACK_B R13, R23 ;  /* 0x00000017ff0d723e */ /* 0x000fe400020004ff */
[----:B------:R-:W-:Y:S02]  /*1bd50*/  F2FP.F16.E5M2.UNPACK_B R14, R28 ;  /* 0x0000001cff0e723e */ /* 0x000fe400020004ff */
[----:B------:R-:W-:Y:S01]  /*1bd60*/  F2FP.F16.E5M2.UNPACK_B R15, R29 ;  /* 0x0000001dff0f723e */ /* 0x000fe200020004ff */
[----:B--2---:R-:W-:Y:S04]  /*1bd70*/  STL.64 [R1+0x1120], R26 ;  /* 0x0011201a01007387 */ /* 0x004fe80000100a00 */
[----:B---3--:R0:W-:Y:S04]  /*1bd80*/  STL.64 [R1+0x1118], R24 ;  /* 0x0011181801007387 */ /* 0x0081e80000100a00 */
[----:B0-----:R-:W2:Y:S04]  /*1bd90*/  LDL.LU R24, [R1+0x170] ;  /* 0x0001700001187983 */ /* 0x001ea80000300800 */
[----:B------:R-:W2:Y:S04]  /*1bda0*/  LDL.LU R25, [R1+0x174] ;  /* 0x0001740001197983 */ /* 0x000ea80000300800 */
[----:B------:R-:W3:Y:S04]  /*1bdb0*/  LDL.LU R26, [R1+0x178] ;  /* 0x00017800011a7983 */ /* 0x000ee80000300800 */
[----:B------:R-:W3:Y:S01]  /*1bdc0*/  LDL.LU R27, [R1+0x17c] ;  /* 0x00017c00011b7983 */ /* 0x000ee20000300800 */
[C---:B------:R-:W-:Y:S03]  /*1bdd0*/  HMMA.16816.F32 R16, R12.reuse, R20, R16 ;  /* 0x000000140c10723c */ /* 0x040fe60000001810 */
[----:B---3--:R-:W-:Y:S04]  /*1bde0*/  STL.64 [R1+0x1130], R26 ;  /* 0x0011301a01007387 */ /* 0x008fe80000100a00 */
[----:B--2---:R0:W-:Y:S04]  /*1bdf0*/  STL.64 [R1+0x1128], R24 ;  /* 0x0011281801007387 */ /* 0x0041e80000100a00 */
[----:B0-----:R-:W2:Y:S04]  /*1be00*/  LDL.LU R24, [R1+0x180] ;  /* 0x0001800001187983 */ /* 0x001ea80000300800 */
[----:B------:R-:W2:Y:S04]  /*1be10*/  LDL.LU R25, [R1+0x184] ;  /* 0x0001840001197983 */ /* 0x000ea80000300800 */
[----:B------:R-:W2:Y:S04]  /*1be20*/  LDL.LU R26, [R1+0x188] ;  /* 0x00018800011a7983 */ /* 0x000ea80000300800 */
[----:B------:R-:W2:Y:S04]  /*1be30*/  LDL.LU R27, [R1+0x18c] ;  /* 0x00018c00011b7983 */ /* 0x000ea80000300800 */
[----:B------:R-:W3:Y:S04]  /*1be40*/  LDL.LU R22, [R1+0x464] ;  /* 0x0004640001167983 */ /* 0x000ee80000300800 */
[----:B------:R-:W2:Y:S04]  /*1be50*/  LDL.LU R23, [R1+0x46c] ;  /* 0x00046c0001177983 */ /* 0x000ea80000300800 */
[----:B------:R-:W2:Y:S04]  /*1be60*/  LDL.LU R28, [R1+0x474] ;  /* 0x00047400011c7983 */ /* 0x000ea80000300800 */
[----:B------:R-:W4:Y:S04]  /*1be70*/  LDL.LU R29, [R1+0x47c] ;  /* 0x00047c00011d7983 */ /* 0x000f280000300800 */
        /* <DEDUP_REMOVED lines=33> */
[----:B------:R-:W2:Y:S01]  /*1c090*/  LDL.LU.64 R24, [R1+0x1128] ;  /* 0x0011280001187983 */ /* 0x000ea20000300a00 */
[----:B---3--:R-:W-:Y:S01]  /*1c0a0*/  IMAD R22, R22, 0x100, R16 ;  /* 0x0000010016167824 */ /* 0x008fe200078e0210 */
[----:B--2---:R-:W-:-:S15]  /*1c0b0*/  HMMA.16816.F32 R24, R12, R10, R24 ;  /* 0x0000000a0c18723c */ /* 0x004fde0000001818 */
[----:B------:R-:W-:-:S04]  /*1c0c0*/  NOP ;  /* 0x0000000000007918 */ /* 0x000fc80000000000 */
[----:B------:R-:W-:Y:S04]  /*1c0d0*/  STL.64 [R1+0x170], R24 ;  /* 0x0001701801007387 */ /* 0x000fe80000100a00 */
[----:B------:R0:W-:Y:S04]  /*1c0e0*/  STL.64 [R1+0x178], R26 ;  /* 0x0001781a01007387 */ /* 0x0001e80000100a00 */
[----:B0-----:R-:W2:Y:S04]  /*1c0f0*/  LDL.LU.64 R26, [R1+0x1120] ;  /* 0x00112000011a7983 */ /* 0x001ea80000300a00 */
[----:B------:R-:W2:Y:S04]  /*1c100*/  LDL.LU.64 R24, [R1+0x1118] ;  /* 0x0011180001187983 */ /* 0x000ea80000300a00 */
[----:B------:R-:W3:Y:S01]  /*1c110*/  LDL.LU R16, [R1+0x1114] ;  /* 0x0011140001107983 */ /* 0x000ee20000300800 */
[----:B------:R-:W-:-:S02]  /*1c120*/  IMAD R28, R28, 0x100, R17 ;  /* 0x000001001c1c7824 */ /* 0x000fc400078e0211 */
[----:B---3--:R-:W-:Y:S02]  /*1c130*/  IMAD R23, R23, 0x100, R16 ;  /* 0x0000010017177824 */ /* 0x008fe400078e0210 */
[----:B------:R-:W2:Y:S04]  /*1c140*/  LDL.LU R16, [R1+0x1110] ;  /* 0x0011100001107983 */ /* 0x000ea80000300800 */
[----:B------:R-:W2:Y:S01]  /*1c150*/  LDL.LU R17, [R1+0x110c] ;  /* 0x00110c0001117983 */ /* 0x000ea20000300800 */
[----:B----4-:R-:W-:-:S03]  /*1c160*/  IMAD R29, R29, 0x100, R0 ;  /* 0x000001001d1d7824 */ /* 0x010fc600078e0200 */
[----:B------:R-:W3:Y:S01]  /*1c170*/  LDL.LU R0, [R1+0x1108] ;  /* 0x0011080001007983 */ /* 0x000ee20000300800 */
[----:B--2---:R-:W-:Y:S03]  /*1c180*/  HMMA.16816.F32 R12, R12, R16, R24 ;  /* 0x000000100c0c723c */ /* 0x004fe60000001818 */
[----:B------:R-:W2:Y:S04]  /*1c190*/  LDL.LU.64 R26, [R1+0x1100] ;  /* 0x00110000011a7983 */ /* 0x000ea80000300a00 */
[----:B------:R-:W2:Y:S04]  /*1c1a0*/  LDL.LU.64 R24, [R1+0x10f8] ;  /* 0x0010f80001187983 */ /* 0x000ea80000300a00 */
[----:B------:R-:W-:Y:S04]  /*1c1b0*/  STL [R1+0x109c], R16 ;  /* 0x00109c1001007387 */ /* 0x000fe80000100800 */
[----:B------:R-:W-:Y:S04]  /*1c1c0*/  STL [R1+0x1098], R17 ;  /* 0x0010981101007387 */ /* 0x000fe80000100800 */
[----:B------:R0:W-:Y:S04]  /*1c1d0*/  STL.64 [R1+0xd0], R12 ;  /* 0x0000d00c01007387 */ /* 0x0001e80000100a00 */
[----:B------:R1:W-:Y:S01]  /*1c1e0*/  STL.64 [R1+0xd8], R14 ;  /* 0x0000d80e01007387 */ /* 0x0003e20000100a00 */
[----:B0-----:R-:W-:-:S02]  /*1c1f0*/  F2FP.F16.E5M2.UNPACK_B R12, R22 ;  /* 0x00000016ff0c723e */ /* 0x001fc400020004ff */
[----:B------:R-:W-:Y:S02]  /*1c200*/  F2FP.F16.E5M2.UNPACK_B R13, R23 ;  /* 0x00000017ff0d723e */ /* 0x000fe400020004ff */
[----:B-1----:R-:W-:Y:S02]  /*1c210*/  F2FP.F16.E5M2.UNPACK_B R14, R28 ;  /* 0x0000001cff0e723e */ /* 0x002fe400020004ff */
[----:B------:R-:W-:-:S07]  /*1c220*/  F2FP.F16.E5M2.UNPACK_B R15, R29 ;  /* 0x0000001dff0f723e */ /* 0x000fce00020004ff */
[----:B--2---:R-:W-:-:S15]  /*1c230*/  HMMA.16816.F32 R24, R12, R20, R24 ;  /* 0x000000140c18723c */ /* 0x004fde0000001818 */
[----:B------:R-:W-:-:S04]  /*1c240*/  NOP ;  /* 0x0000000000007918 */ /* 0x000fc80000000000 */
[----:B------:R-:W-:Y:S04]  /*1c250*/  STL.64 [R1+0x160], R24 ;  /* 0x0001601801007387 */ /* 0x000fe80000100a00 */
[----:B------:R0:W-:Y:S04]  /*1c260*/  STL.64 [R1+0x168], R26 ;  /* 0x0001681a01007387 */ /* 0x0001e80000100a00 */
[----:B0-----:R-:W2:Y:S04]  /*1c270*/  LDL.LU.64 R26, [R1+0x10f0] ;  /* 0x0010f000011a7983 */ /* 0x001ea80000300a00 */
[----:B------:R-:W2:Y:S04]  /*1c280*/  LDL.LU.64 R24, [R1+0x10e8] ;  /* 0x0010e80001187983 */ /* 0x000ea80000300a00 */
[----:B------:R-:W-:Y:S01]  /*1c290*/  STL [R1+0x10a0], R21 ;  /* 0x0010a01501007387 */ /* 0x000fe20000100800 */
        /* <DEDUP_REMOVED lines=23> */
[----:B------:R-:W2:Y:S04]  /*1c410*/  LDL.LU.64 R24, [R1+0x10a8] ;  /* 0x0010a80001187983 */ /* 0x000ea80000300a00 */
[----:B------:R-:W-:Y:S04]  /*1c420*/  STL.64 [R1+0x1060], R6 ;  /* 0x0010600601007387 */ /* 0x000fe80000100a00 */
[----:B------:R0:W-:Y:S04]  /*1c430*/  STL.64 [R1+0x1058], R4 ;  /* 0x0010580401007387 */ /* 0x0001e80000100a00 */
[----:B0-----:R-:W4:Y:S04]  /*1c440*/  LDL.LU R4, [R1+0x110] ;  /* 0x0001100001047983 */ /* 0x001f280000300800 */
[----:B------:R-:W4:Y:S04]  /*1c450*/  LDL.LU R5, [R1+0x114] ;  /* 0x0001140001057983 */ /* 0x000f280000300800 */
[----:B------:R-:W4:Y:S04]  /*1c460*/  LDL.LU R6, [R1+0x118] ;  /* 0x0001180001067983 */ /* 0x000f280000300800 */
[----:B------:R-:W4:Y:S01]  /*1c470*/  LDL.LU R7, [R1+0x11c] ;  /* 0x00011c0001077983 */ /* 0x000f220000300800 */
[C---:B--2---:R-:W-:Y:S08]  /*1c480*/  HMMA.16816.F32 R24, R12.reuse, R10, R24 ;  /* 0x0000000a0c18723c */ /* 0x044ff00000001818 */
[----:B----4-:R-:W-:-:S15]  /*1c490*/  HMMA.16816.F32 R4, R12, R8, R4 ;  /* 0x000000080c04723c */ /* 0x010fde0000001804 */
[----:B------:R-:W-:-:S04]  /*1c4a0*/  NOP ;  /* 0x0000000000007918 */ /* 0x000fc80000000000 */
[----:B------:R0:W-:Y:S04]  /*1c4b0*/  STL.64 [R1+0x110], R4 ;  /* 0x0001100401007387 */ /* 0x0001e80000100a00 */
[----:B------:R1:W-:Y:S04]  /*1c4c0*/  STL.64 [R1+0x118], R6 ;  /* 0x0001180601007387 */ /* 0x0003e80000100a00 */
[----:B0-----:R-:W2:Y:S04]  /*1c4d0*/  LDL.LU R4, [R1+0x70] ;  /* 0x0000700001047983 */ /* 0x001ea80000300800 */
[----:B------:R-:W-:Y:S04]  /*1c4e0*/  STL.64 [R1+0x100], R24 ;  /* 0x0001001801007387 */ /* 0x000fe80000100a00 */
[----:B------:R-:W-:Y:S04]  /*1c4f0*/  STL.64 [R1+0x108], R26 ;  /* 0x0001081a01007387 */ /* 0x000fe80000100a00 */
[----:B------:R-:W2:Y:S04]  /*1c500*/  LDL.LU R5, [R1+0x74] ;  /* 0x0000740001057983 */ /* 0x000ea80000300800 */
[----:B-1----:R-:W4:Y:S04]  /*1c510*/  LDL.LU R6, [R1+0x78] ;  /* 0x0000780001067983 */ /* 0x002f280000300800 */
[----:B------:R-:W4:Y:S04]  /*1c520*/  LDL.LU R7, [R1+0x7c] ;  /* 0x00007c0001077983 */ /* 0x000f280000300800 */
[----:B----4-:R-:W-:Y:S04]  /*1c530*/  STL.64 [R1+0x1070], R6 ;  /* 0x0010700601007387 */ /* 0x010fe80000100a00 */
[----:B--2---:R0:W-:Y:S04]  /*1c540*/  STL.64 [R1+0x1068], R4 ;  /* 0x0010680401007387 */ /* 0x0041e80000100a00 */
[----:B0-----:R-:W2:Y:S04]  /*1c550*/  LDL.LU R4, [R1+0x90] ;  /* 0x0000900001047983 */ /* 0x001ea80000300800 */
[----:B------:R-:W2:Y:S04]  /*1c560*/  LDL.LU R5, [R1+0x94] ;  /* 0x0000940001057983 */ /* 0x000ea80000300800 */
[----:B------:R-:W4:Y:S04]  /*1c570*/  LDL.LU R6, [R1+0x98] ;  /* 0x0000980001067983 */ /* 0x000f280000300800 */
[----:B------:R-:W2:Y:S04]  /*1c580*/  LDL.LU R21, [R1+0x48c] ;  /* 0x00048c0001157983 */ /* 0x000ea80000300800 */
[----:B------:R-:W2:Y:S04]  /*1c590*/  LDL.LU R22, [R1+0x488] ;  /* 0x0004880001167983 */ /* 0x000ea80000300800 */
[----:B------:R-:W2:Y:S01]  /*1c5a0*/  LDL.LU R16, [R1+0x494] ;  /* 0x0004940001107983 */ /* 0x000ea20000300800 */
[----:B---3--:R-:W-:-:S03]  /*1c5b0*/  IMAD.MOV.U32 R7, RZ, RZ, R0 ;  /* 0x000000ffff077224 */ /* 0x008fc600078e0000 */
[----:B------:R-:W3:Y:S04]  /*1c5c0*/  LDL.LU R23, [R1+0x490] ;  /* 0x0004900001177983 */ /* 0x000ee80000300800 */
[----:B------:R-:W3:Y:S04]  /*1c5d0*/  LDL.LU R17, [R1+0x49c] ;  /* 0x00049c0001117983 */ /* 0x000ee80000300800 */
[----:B------:R-:W3:Y:S04]  /*1c5e0*/  LDL.LU R28, [R1+0x498] ;  /* 0x00049800011c7983 */ /* 0x000ee80000300800 */
[----:B------:R-:W3:Y:S04]  /*1c5f0*/  LDL.LU R29, [R1+0x4a4] ;  /* 0x0004a400011d7983 */ /* 0x000ee80000300800 */
[----:B------:R-:W3:Y:S04]  /*1c600*/  LDL.LU R0, [R1+0x4a0] ;  /* 0x0004a00001007983 */ /* 0x000ee80000300800 */
[----:B----4-:R-:W-:Y:S04]  /*1c610*/  STL.64 [R1+0x1080], R6 ;  /* 0x0010800601007387 */ /* 0x010fe80000100a00 */
[----:B--2---:R0:W-:Y:S04]  /*1c620*/  STL.64 [R1+0x1078], R4 ;  /* 0x0010780401007387 */ /* 0x0041e80000100a00 */
[----:B0-----:R-:W2:Y:S04]  /*1c630*/  LDL.LU R4, [R1+0xb0] ;  /* 0x0000b00001047983 */ /* 0x001ea80000300800 */
[----:B------:R-:W2:Y:S04]  /*1c640*/  LDL.LU R5, [R1+0xb4] ;  /* 0x0000b40001057983 */ /* 0x000ea80000300800 */
[----:B------:R-:W4:Y:S04]  /*1c650*/  LDL.LU R6, [R1+0xb8] ;  /* 0x0000b80001067983 */ /* 0x000f280000300800 */
[----:B------:R-:W4:Y:S04]  /*1c660*/  LDL.LU R7, [R1+0xbc] ;  /* 0x0000bc0001077983 */ /* 0x000f280000300800 */
[----:B----4-:R-:W-:Y:S04]  /*1c670*/  STL.64 [R1+0x1090], R6 ;  /* 0x0010900601007387 */ /* 0x010fe80000100a00 */
[----:B--2---:R0:W-:Y:S04]  /*1c680*/  STL.64 [R1+0x1088], R4 ;  /* 0x0010880401007387 */ /* 0x0041e80000100a00 */
[----:B0-----:R-:W2:Y:S04]  /*1c690*/  LDL.LU R4, [R1+0xc0] ;  /* 0x0000c00001047983 */ /* 0x001ea80000300800 */
[----:B------:R-:W2:Y:S04]  /*1c6a0*/  LDL.LU R5, [R1+0xc4] ;  /* 0x0000c40001057983 */ /* 0x000ea80000300800 */
[----:B------:R-:W2:Y:S04]  /*1c6b0*/  LDL.LU R6, [R1+0xc8] ;  /* 0x0000c80001067983 */ /* 0x000ea80000300800 */
[----:B------:R-:W2:Y:S04]  /*1c6c0*/  LDL.LU R7, [R1+0xcc] ;  /* 0x0000cc0001077983 */ /* 0x000ea80000300800 */
[----:B------:R-:W-:Y:S04]  /*1c6d0*/  STL.64 [R1+0x1040], R10 ;  /* 0x0010400a01007387 */ /* 0x000fe80000100a00 */
[----:B------:R0:W-:Y:S04]  /*1c6e0*/  STL.64 [R1+0x1038], R8 ;  /* 0x0010380801007387 */ /* 0x0001e80000100a00 */
[----:B0-----:R-:W4:Y:S04]  /*1c6f0*/  LDL.LU R8, [R1+0x30] ;  /* 0x0000300001087983 */ /* 0x001f280000300800 */
[----:B------:R-:W4:Y:S04]  /*1c700*/  LDL.LU R9, [R1+0x34] ;  /* 0x0000340001097983 */ /* 0x000f280000300800 */
[----:B------:R-:W2:Y:S04]  /*1c710*/  LDL.LU R10, [R1+0x38] ;  /* 0x00003800010a7983 */ /* 0x000ea80000300800 */
[----:B------:R-:W2:Y:S01]  /*1c720*/  LDL.LU R11, [R1+0x3c] ;  /* 0x00003c00010b7983 */ /* 0x000ea20000300800 */
[----:B------:R-:W-:-:S02]  /*1c730*/  IMAD R22, R22, 0x100, R21 ;  /* 0x0000010016167824 */ /* 0x000fc400078e0215 */
[----:B---3--:R-:W-:Y:S02]  /*1c740*/  IMAD R23, R23, 0x100, R16 ;  /* 0x0000010017177824 */ /* 0x008fe400078e0210 */
[----:B------:R-:W-:Y:S01]  /*1c750*/  IMAD R28, R28, 0x100, R17 ;  /* 0x000001001c1c7824 */ /* 0x000fe200078e0211 */
[----:B--2---:R-:W-:Y:S04]  /*1c760*/  STL.64 [R1+0x1050], R10 ;  /* 0x0010500a01007387 */ /* 0x004fe80000100a00 */
[----:B----4-:R0:W-:Y:S04]  /*1c770*/  STL.64 [R1+0x1048], R8 ;  /* 0x0010480801007387 */ /* 0x0101e80000100a00 */
[----:B0-----:R-:W2:Y:S04]  /*1c780*/  LDL.LU R8, [R1+0x50] ;  /* 0x0000500001087983 */ /* 0x001ea80000300800 */
[----:B------:R-:W2:Y:S04]  /*1c790*/  LDL.LU R9, [R1+0x54] ;  /* 0x0000540001097983 */ /* 0x000ea80000300800 */
[----:B------:R-:W2:Y:S04]  /*1c7a0*/  LDL.LU R10, [R1+0x58] ;  /* 0x00005800010a7983 */ /* 0x000ea80000300800 */
[----:B------:R-:W2:Y:S04]  /*1c7b0*/  LDL.LU R11, [R1+0x5c] ;  /* 0x00005c00010b7983 */ /* 0x000ea80000300800 */
[----:B------:R-:W3:Y:S04]  /*1c7c0*/  LDL.LU R24, [R1+0x10] ;  /* 0x0000100001187983 */ /* 0x000ee80000300800 */
[----:B------:R-:W3:Y:S04]  /*1c7d0*/  LDL.LU R25, [R1+0x14] ;  /* 0x0000140001197983 */ /* 0x000ee80000300800 */
[----:B------:R-:W3:Y:S04]  /*1c7e0*/  LDL.LU R26, [R1+0x18] ;  /* 0x00001800011a7983 */ /* 0x000ee80000300800 */
[----:B------:R-:W3:Y:S04]  /*1c7f0*/  LDL.LU R27, [R1+0x1c] ;  /* 0x00001c00011b7983 */ /* 0x000ee80000300800 */
[----:B------:R-:W4:Y:S04]  /*1c800*/  LDL.LU R21, [R1+0x10a0] ;  /* 0x0010a00001157983 */ /* 0x000f280000300800 */
[----:B------:R-:W2:Y:S04]  /*1c810*/  LDL.LU R16, [R1+0x109c] ;  /* 0x00109c0001107983 */ /* 0x000ea80000300800 */
[----:B------:R-:W2:Y:S01]  /*1c820*/  LDL.LU R17, [R1+0x1098] ;  /* 0x0010980001117983 */ /* 0x000ea20000300800 */
[----:B------:R-:W-:Y:S01]  /*1c830*/  IMAD R29, R0, 0x100, R29 ;  /* 0x00000100001d7824 */ /* 0x000fe200078e021d */
[----:B--2---:R-:W-:Y:S02]  /*1c840*/  HMMA.16816.F32 R12, R12, R16, R4 ;  /* 0x000000100c0c723c */ /* 0x004fe40000001804 */
[----:B------:R-:W4:Y:S04]  /*1c850*/  LDL.LU.64 R6, [R1+0x1090] ;  /* 0x0010900001067983 */ /* 0x000f280000300a00 */
[----:B------:R-:W4:-:S13]  /*1c860*/  LDL.LU.64 R4, [R1+0x1088] ;  /* 0x0010880001047983 */ /* 0x000f1a0000300a00 */
[----:B------:R0:W-:Y:S04]  /*1c870*/  STL.64 [R1+0xc0], R12 ;  /* 0x0000c00c01007387 */ /* 0x0001e80000100a00 */
[----:B------:R1:W-:Y:S01]  /*1c880*/  STL.64 [R1+0xc8], R14 ;  /* 0x0000c80e01007387 */ /* 0x0003e20000100a00 */
[----:B0-----:R-:W-:Y:S02]  /*1c890*/  F2FP.F16.E5M2.UNPACK_B R12, R22 ;  /* 0x00000016ff0c723e */ /* 0x001fe400020004ff */
[----:B------:R-:W-:Y:S02]  /*1c8a0*/  F2FP.F16.E5M2.UNPACK_B R13, R23 ;  /* 0x00000017ff0d723e */ /* 0x000fe400020004ff */
[----:B-1----:R-:W-:Y:S02]  /*1c8b0*/  F2FP.F16.E5M2.UNPACK_B R14, R28 ;  /* 0x0000001cff0e723e */ /* 0x002fe400020004ff */
[----:B------:R-:W-:Y:S01]  /*1c8c0*/  F2FP.F16.E5M2.UNPACK_B R15, R29 ;  /* 0x0000001dff0f723e */ /* 0x000fe200020004ff */
        /* <DEDUP_REMOVED lines=9> */
[----:B------:R-:W4:Y:S04]  /*1c960*/  LDL.LU.64 R4, [R1+0x1078] ;  /* 0x0010780001047983 */ /* 0x000f280000300a00 */
        /* <DEDUP_REMOVED lines=16> */
[----:B------:R-:W2:Y:S04]  /*1ca70*/  LDL.LU.64 R4, [R1+0x1058] ;  /* 0x0010580001047983 */ /* 0x000ea80000300a00 */
[----:B------:R-:W-:Y:S01]  /*1ca80*/  STL [R1+0xed4], R0 ;  /* 0x000ed40001007387 */ /* 0x000fe20000100800 */
        /* <DEDUP_REMOVED lines=8> */
[----:B------:R-:W3:-:S13]  /*1cb10*/  LDL.LU.64 R8, [R1+0x1038] ;  /* 0x0010380001087983 */ /* 0x000eda0000300a00 */
[----:B------:R0:W-:Y:S04]  /*1cb20*/  STL [R1+0x30], R4 ;  /* 0x0000300401007387 */ /* 0x0001e80000100800 */
[----:B------:R1:W-:Y:S01]  /*1cb30*/  STL.64 [R1+0x38], R6 ;  /* 0x0000380601007387 */ /* 0x0003e20000100a00 */
[----:B------:R-:W-:-:S03]  /*1cb40*/  IMAD.MOV.U32 R0, RZ, RZ, R5 ;  /* 0x000000ffff007224 */ /* 0x000fc600078e0005 */
[----:B0-----:R-:W2:Y:S04]  /*1cb50*/  LDL.LU R4, [R1] ;  /* 0x0000000001047983 */ /* 0x001ea80000300800 */
[----:B------:R-:W2:Y:S04]  /*1cb60*/  LDL.LU R5, [R1+0x4] ;  /* 0x0000040001057983 */ /* 0x000ea80000300800 */
[----:B-1----:R-:W2:Y:S04]  /*1cb70*/  LDL.LU R6, [R1+0x8] ;  /* 0x0000080001067983 */ /* 0x002ea80000300800 */
[----:B------:R-:W2:Y:S04]  /*1cb80*/  LDL.LU R7, [R1+0xc] ;  /* 0x00000c0001077983 */ /* 0x000ea80000300800 */
[----:B------:R-:W-:Y:S01]  /*1cb90*/  STL [R1+0xf38], R0 ;  /* 0x000f380001007387 */ /* 0x000fe20000100800 */
[----:B---3--:R-:W-:-:S15]  /*1cba0*/  HMMA.16816.F32 R24, R12, R8, R24 ;  /* 0x000000080c18723c */ /* 0x008fde0000001818 */
[----:B------:R-:W-:-:S04]  /*1cbb0*/  NOP ;  /* 0x0000000000007918 */ /* 0x000fc80000000000 */
[----:B------:R-:W-:Y:S04]  /*1cbc0*/  STL.64 [R1+0x10], R24 ;  /* 0x0000101801007387 */ /* 0x000fe80000100a00 */
[----:B------:R0:W-:Y:S04]  /*1cbd0*/  STL.64 [R1+0x18], R26 ;  /* 0x0000181a01007387 */ /* 0x0001e80000100a00 */
[----:B0-----:R-:W3:Y:S04]  /*1cbe0*/  LDL.LU.64 R26, [R1+0x1030] ;  /* 0x00103000011a7983 */ /* 0x001ee80000300a00 */
[----:B------:R-:W3:Y:S01]  /*1cbf0*/  LDL.LU.64 R24, [R1+0x1028] ;  /* 0x0010280001187983 */ /* 0x000ee20000300a00 */
[----:B--2---:R-:W-:-:S15]  /*1cc00*/  HMMA.16816.F32 R4, R12, R10, R4 ;  /* 0x0000000a0c04723c */ /* 0x004fde0000001804 */
[----:B------:R-:W-:-:S04]  /*1cc10*/  NOP ;  /* 0x0000000000007918 */ /* 0x000fc80000000000 */
[----:B------:R-:W-:Y:S04]  /*1cc20*/  STL.64 [R1], R4 ;  /* 0x0000000401007387 */ /* 0x000fe80000100a00 */
[----:B------:R-:W-:Y:S01]  /*1cc30*/  STL.64 [R1+0x8], R6 ;  /* 0x0000080601007387 */ /* 0x000fe20000100a00 */
[----:B---3--:R-:W-:-:S15]  /*1cc40*/  HMMA.16816.F32 R24, R12, R16, R24 ;  /* 0x000000100c18723c */ /* 0x008fde0000001818 */
[----:B------:R-:W-:-:S04]  /*1cc50*/  NOP ;  /* 0x0000000000007918 */ /* 0x000fc80000000000 */
[----:B------:R-:W-:Y:S04]  /*1cc60*/  STL.64 [R1+0xe60], R26 ;  /* 0x000e601a01007387 */ /* 0x000fe80000100a00 */
[----:B------:R0:W-:Y:S04]  /*1cc70*/  STL.64 [R1+0xe58], R24 ;  /* 0x000e581801007387 */ /* 0x0001e80000100a00 */
        /* <DEDUP_REMOVED lines=16> */
[----:B------:R-:W4:Y:S04]  /*1cd80*/  LDL R7, [R1+0x23c] ;  /* 0x00023c0001077983 */ /* 0x000f280000100800 */
[----:B------:R-:W4:Y:S04]  /*1cd90*/  LDL R8, [R1+0x248] ;  /* 0x0002480001087983 */ /* 0x000f280000100800 */
[----:B---3--:R-:W-:Y:S04]  /*1cda0*/  STL.64 [R1+0xfe0], R26 ;  /* 0x000fe01a01007387 */ /* 0x008fe80000100a00 */
[----:B--2---:R0:W-:Y:S04]  /*1cdb0*/  STL.64 [R1+0xfd8], R24 ;  /* 0x000fd81801007387 */ /* 0x0041e80000100a00 */
[----:B0-----:R-:W2:Y:S04]  /*1cdc0*/  LDL.LU R24, [R1+0xa0] ;  /* 0x0000a00001187983 */ /* 0x001ea80000300800 */
[----:B------:R-:W2:Y:S04]  /*1cdd0*/  LDL.LU R25, [R1+0xa4] ;  /* 0x0000a40001197983 */ /* 0x000ea80000300800 */
[----:B------:R-:W3:Y:S04]  /*1cde0*/  LDL.LU R26, [R1+0xa8] ;  /* 0x0000a800011a7983 */ /* 0x000ee80000300800 */
[----:B------:R-:W3:Y:S04]  /*1cdf0*/  LDL.LU R27, [R1+0xac] ;  /* 0x0000ac00011b7983 */ /* 0x000ee80000300800 */
[----:B------:R-:W2:Y:S04]  /*1ce00*/  LDL R6, [R1+0x238] ;  /* 0x0002380001067983 */ /* 0x000ea80000100800 */
[----:B---3--:R-:W-:Y:S04]  /*1ce10*/  STL.64 [R1+0xff0], R26 ;  /* 0x000ff01a01007387 */ /* 0x008fe80000100a00 */
[----:B--2---:R0:W-:Y:S04]  /*1ce20*/  STL.64 [R1+0xfe8], R24 ;  /* 0x000fe81801007387 */ /* 0x0041e80000100a00 */
[----:B0-----:R-:W2:Y:S04]  /*1ce30*/  LDL.LU R24, [R1+0x80] ;  /* 0x0000800001187983 */ /* 0x001ea80000300800 */
[----:B------:R-:W2:Y:S04]  /*1ce40*/  LDL.LU R25, [R1+0x84] ;  /* 0x0000840001197983 */ /* 0x000ea80000300800 */
[----:B------:R-:W3:Y:S04]  /*1ce50*/  LDL.LU R26, [R1+0x88] ;  /* 0x00008800011a7983 */ /* 0x000ee80000300800 */
[----:B------:R-:W3:Y:S01]  /*1ce60*/  LDL.LU R27, [R1+0x8c] ;  /* 0x00008c00011b7983 */ /* 0x000ee20000300800 */
[----:B------:R-:W-:-:S03]  /*1ce70*/  IMAD R2, R19, 0x100, R18 ;  /* 0x0000010013027824 */ /* 0x000fc600078e0212 */
        /* <DEDUP_REMOVED lines=9> */
[----:B------:R-:W4:Y:S04]  /*1cf10*/  LDL R20, [R1+0x1f8] ;  /* 0x0001f80001147983 */ /* 0x000f280000100800 */
[----:B------:R-:W4:Y:S04]  /*1cf20*/  LDL R21, [R1+0x1fc] ;  /* 0x0001fc0001157983 */ /* 0x000f280000100800 */
[----:B---3--:R-:W-:Y:S04]  /*1cf30*/  STL.64 [R1+0x1010], R26 ;  /* 0x0010101a01007387 */ /* 0x008fe80000100a00 */
[----:B--2---:R0:W-:Y:S04]  /*1cf40*/  STL.64 [R1+0x1008], R24 ;  /* 0x0010081801007387 */ /* 0x0041e80000100a00 */
[----:B0-----:R-:W2:Y:S04]  /*1cf50*/  LDL.LU R24, [R1+0x40] ;  /* 0x0000400001187983 */ /* 0x001ea80000300800 */
[----:B------:R-:W2:Y:S04]  /*1cf60*/  LDL.LU R25, [R1+0x44] ;  /* 0x0000440001197983 */ /* 0x000ea80000300800 */
[----:B------:R-:W3:Y:S04]  /*1cf70*/  LDL.LU R26, [R1+0x48] ;  /* 0x00004800011a7983 */ /* 0x000ee80000300800 */
[----:B------:R-:W3:Y:S01]  /*1cf80*/  LDL.LU R27, [R1+0x4c] ;  /* 0x00004c00011b7983 */ /* 0x000ee20000300800 */
[----:B------:R-:W-:-:S02]  /*1cf90*/  IMAD R4, R28, 0x100, R29 ;  /* 0x000001001c047824 */ /* 0x000fc400078e021d */
[----:B------:R-:W-:Y:S01]  /*1cfa0*/  IMAD R5, R22, 0x100, R23 ;  /* 0x0000010016057824 */ /* 0x000fe200078e0217 */
[----:B---3--:R-:W-:Y:S04]  /*1cfb0*/  STL.64 [R1+0x1020], R26 ;  /* 0x0010201a01007387 */ /* 0x008fe80000100a00 */
[----:B--2---:R0:W-:Y:S04]  /*1cfc0*/  STL.64 [R1+0x1018], R24 ;  /* 0x0010181801007387 */ /* 0x0041e80000100a00 */
[----:B0-----:R-:W2:Y:S04]  /*1cfd0*/  LDL.LU R24, [R1+0x20] ;  /* 0x0000200001187983 */ /* 0x001ea80000300800 */
[----:B------:R-:W2:Y:S04]  /*1cfe0*/  LDL.LU R25, [R1+0x24] ;  /* 0x0000240001197983 */ /* 0x000ea80000300800 */
[----:B------:R-:W2:Y:S04]  /*1cff0*/  LDL.LU R26, [R1+0x28] ;  /* 0x00002800011a7983 */ /* 0x000ea80000300800 */
[----:B------:R-:W2:Y:S01]  /*1d000*/  LDL.LU R27, [R1+0x2c] ;  /* 0x00002c00011b7983 */ /* 0x000ea20000300800 */
[----:B------:R-:W-:-:S02]  /*1d010*/  F2FP.F16.E5M2.UNPACK_B R12, R2 ;  /* 0x00000002ff0c723e */ /* 0x000fc400020004ff */
[----:B------:R-:W-:Y:S02]  /*1d020*/  F2FP.F16.E5M2.UNPACK_B R13, R3 ;  /* 0x00000003ff0d723e */ /* 0x000fe400020004ff */
[----:B------:R-:W-:Y:S02]  /*1d030*/  F2FP.F16.E5M2.UNPACK_B R14, R4 ;  /* 0x00000004ff0e723e */ /* 0x000fe400020004ff */
[----:B------:R-:W-:Y:S02]  /*1d040*/  F2FP.F16.E5M2.UNPACK_B R15, R5 ;  /* 0x00000005ff0f723e */ /* 0x000fe400020004ff */
[----:B----4-:R-:W-:Y:S02]  /*1d050*/  F2FP.F16.E5M2.UNPACK_B R20, R20 ;  /* 0x00000014ff14723e */ /* 0x010fe400020004ff */
[----:B------:R-:W-:Y:S01]  /*1d060*/  F2FP.F16.E5M2.UNPACK_B R21, R21 ;  /* 0x00000015ff15723e */ /* 0x000fe200020004ff */
[----:B------:R-:W3:Y:S04]  /*1d070*/  LDL R9, [R1+0x24c] ;  /* 0x00024c0001097983 */ /* 0x000ee80000100800 */
[----:B------:R-:W4:Y:S04]  /*1d080*/  LDL R10, [R1+0x258] ;  /* 0x00025800010a7983 */ /* 0x000f280000100800 */
[----:B------:R-:W3:Y:S04]  /*1d090*/  LDL R11, [R1+0x25c] ;  /* 0x00025c00010b7983 */ /* 0x000ee80000100800 */
[----:B------:R-:W3:Y:S04]  /*1d0a0*/  LDL R16, [R1+0x268] ;  /* 0x0002680001107983 */ /* 0x000ee80000100800 */
[----:B------:R-:W3:Y:S04]  /*1d0b0*/  LDL R17, [R1+0x26c] ;  /* 0x00026c0001117983 */ /* 0x000ee80000100800 */
[----:B------:R-:W3:Y:S04]  /*1d0c0*/  LDL.LU R22, [R1+0x4d8] ;  /* 0x0004d80001167983 */ /* 0x000ee80000300800 */
[----:B------:R-:W3:Y:S04]  /*1d0d0*/  LDL.LU R23, [R1+0x4e0] ;  /* 0x0004e00001177983 */ /* 0x000ee80000300800 */
[----:B------:R-:W3:Y:S04]  /*1d0e0*/  LDL.LU R28, [R1+0x4e8] ;  /* 0x0004e800011c7983 */ /* 0x000ee80000300800 */
[----:B------:R-:W3:Y:S04]  /*1d0f0*/  LDL.LU R0, [R1+0x4f4] ;  /* 0x0004f40001007983 */ /* 0x000ee80000300800 */
[----:B------:R-:W3:Y:S04]  /*1d100*/  LDL.LU R29, [R1+0x4f0] ;  /* 0x0004f000011d7983 */ /* 0x000ee80000300800 */
[----:B------:R-:W3:Y:S04]  /*1d110*/  LDL R2, [R1+0x218] ;  /* 0x0002180001027983 */ /* 0x000ee80000100800 */
[----:B------:R-:W3:Y:S04]  /*1d120*/  LDL R3, [R1+0x21c] ;  /* 0x00021c0001037983 */ /* 0x000ee80000100800 */
[----:B------:R-:W3:Y:S04]  /*1d130*/  LDL R4, [R1+0x228] ;  /* 0x0002280001047983 */ /* 0x000ee80000100800 */
[----:B------:R-:W3:Y:S01]  /*1d140*/  LDL R5, [R1+0x22c] ;  /* 0x00022c0001057983 */ /* 0x000ee20000100800 */
[----:B--2---:R-:W-:-:S15]  /*1d150*/  HMMA.16816.F32 R24, R12, R20, R24 ;  /* 0x000000140c18723c */ /* 0x004fde0000001818 */
[----:B------:R-:W-:-:S04]  /*1d160*/  NOP ;  /* 0x0000000000007918 */ /* 0x000fc80000000000 */
[----:B------:R-:W-:Y:S04]  /*1d170*/  STL.64 [R1+0x20], R24 ;  /* 0x0000201801007387 */ /* 0x000fe80000100a00 */
[----:B------:R0:W-:Y:S04]  /*1d180*/  STL.64 [R1+0x28], R26 ;  /* 0x0000281a01007387 */ /* 0x0001e80000100a00 */
[----:B0-----:R-:W2:Y:S04]  /*1d190*/  LDL.LU.64 R26, [R1+0x1020] ;  /* 0x00102000011a7983 */ /* 0x001ea80000300a00 */
[----:B------:R-:W2:Y:S01]  /*1d1a0*/  LDL.LU.64 R24, [R1+0x1018] ;  /* 0x0010180001187983 */ /* 0x000ea20000300a00 */
[----:B------:R-:W-:-:S02]  /*1d1b0*/  F2FP.F16.E5M2.UNPACK_B R18, R18 ;  /* 0x00000012ff12723e */ /* 0x000fc400020004ff */
[----:B------:R-:W-:-:S07]  /*1d1c0*/  F2FP.F16.E5M2.UNPACK_B R19, R19 ;  /* 0x00000013ff13723e */ /* 0x000fce00020004ff */
[----:B--2---:R-:W-:-:S15]  /*1d1d0*/  HMMA.16816.F32 R24, R12, R18, R24 ;  /* 0x000000120c18723c */ /* 0x004fde0000001818 */
[----:B------:R-:W-:-:S04]  /*1d1e0*/  NOP ;  /* 0x0000000000007918 */ /* 0x000fc80000000000 */
[----:B------:R-:W-:Y:S04]  /*1d1f0*/  STL.64 [R1+0x40], R24 ;  /* 0x0000401801007387 */ /* 0x000fe80000100a00 */
[----:B------:R0:W-:Y:S04]  /*1d200*/  STL.64 [R1+0x48], R26 ;  /* 0x0000481a01007387 */ /* 0x0001e80000100a00 */
[----:B0-----:R-:W2:Y:S04]  /*1d210*/  LDL.LU.64 R26, [R1+0x1010] ;  /* 0x00101000011a7983 */ /* 0x001ea80000300a00 */
[----:B------:R-:W2:Y:S01]  /*1d220*/  LDL.LU.64 R24, [R1+0x1008] ;  /* 0x0010080001187983 */ /* 0x000ea20000300a00 */
[----:B---3--:R-:W-:-:S02]  /*1d230*/  F2FP.F16.E5M2.UNPACK_B R2, R2 ;  /* 0x00000002ff02723e */ /* 0x008fc400020004ff */
[----:B------:R-:W-:-:S07]  /*1d240*/  F2FP.F16.E5M2.UNPACK_B R3, R3 ;  /* 0x00000003ff03723e */ /* 0x000fce00020004ff */
        /* <DEDUP_REMOVED lines=23> */
[----:B------:R-:W-:Y:S01]  /*1d3c0*/  F2FP.F16.E5M2.UNPACK_B R9, R9 ;  /* 0x00000009ff09723e */ /* 0x000fe200020004ff */
[----:B------:R0:W-:Y:S04]  /*1d3d0*/  STL.64 [R1+0xf90], R6 ;  /* 0x000f900601007387 */ /* 0x0001e80000100a00 */
[----:B0-----:R-:W3:Y:S04]  /*1d3e0*/  LDL.LU R6, [R1+0x4e4] ;  /* 0x0004e40001067983 */ /* 0x001ee80000300800 */
        /* <DEDUP_REMOVED lines=9> */
[----:B----4-:R-:W-:-:S02]  /*1d480*/  F2FP.F16.E5M2.UNPACK_B R10, R10 ;  /* 0x0000000aff0a723e */ /* 0x010fc400020004ff */
        /* <DEDUP_REMOVED lines=9> */
[----:B---3--:R-:W-:Y:S02]  /*1d520*/  IMAD R22, R22, 0x100, R5 ;  /* 0x0000010016167824 */ /* 0x008fe400078e0205 */
[----:B------:R-:W-:Y:S02]  /*1d530*/  IMAD R23, R23, 0x100, R6 ;  /* 0x0000010017177824 */ /* 0x000fe400078e0206 */
        /* <DEDUP_REMOVED lines=196> */
[----:B------:R-:W4:Y:S02]  /*1e180*/  LDL.LU R7, [R1+0x11c] ;  /* 0x00011c0001077983 */ /* 0x000f240000300800 */
[----:B----4-:R-:W-:-:S15]  /*1e190*/  HMMA.16816.F32 R4, R12, R8, R4 ;  /* 0x000000080c04723c */ /* 0x010fde0000001804 */
[----:B------:R-:W-:-:S04]  /*1e1a0*/  NOP ;  /* 0x0000000000007918 */ /* 0x000fc80000000000 */
[----:B------:R-:W-:Y:S04]  /*1e1b0*/  STL.64 [R1+0x110], R4 ;  /* 0x0001100401007387 */ /* 0x000fe80000100a00 */
[----:B------:R2:W-:Y:S02]  /*1e1c0*/  STL.64 [R1+0x118], R6 ;  /* 0x0001180601007387 */ /* 0x0005e40000100a00 */
[----:B--2---:R-:W-:Y:S02]  /*1e1d0*/  HMMA.16816.F32 R4, R12, R10, R24 ;  /* 0x0000000a0c04723c */ /* 0x004fe40000001818 */
[----:B------:R-:W-:Y:S04]  /*1e1e0*/  STL.64 [R1+0xe70], R10 ;  /* 0x000e700a01007387 */ /* 0x000fe80000100a00 */
[----:B------:R3:W-:Y:S02]  /*1e1f0*/  STL.64 [R1+0xe68], R8 ;  /* 0x000e680801007387 */ /* 0x0007e40000100a00 */
[----:B---3--:R-:W-:-:S11]  /*1e200*/  IMAD.MOV.U32 R9, RZ, RZ, R0 ;  /* 0x000000ffff097224 */ /* 0x008fd600078e0000 */
[----:B------:R0:W-:Y:S04]  /*1e210*/  STL.64 [R1+0x100], R4 ;  /* 0x0001000401007387 */ /* 0x0001e80000100a00 */
[----:B------:R1:W-:Y:S04]  /*1e220*/  STL.64 [R1+0x108], R6 ;  /* 0x0001080601007387 */ /* 0x0003e80000100a00 */
[----:B------:R-:W2:Y:S04]  /*1e230*/  LDL.LU R8, [R1+0x30] ;  /* 0x0000300001087983 */ /* 0x000ea80000300800 */
[----:B------:R-:W3:Y:S04]  /*1e240*/  LDL.LU R0, [R1+0xed4] ;  /* 0x000ed40001007983 */ /* 0x000ee80000300800 */
[----:B------:R-:W4:Y:S04]  /*1e250*/  LDL.LU R10, [R1+0x38] ;  /* 0x00003800010a7983 */ /* 0x000f280000300800 */
[----:B------:R-:W4:Y:S04]  /*1e260*/  LDL.LU R11, [R1+0x3c] ;  /* 0x00003c00010b7983 */ /* 0x000f280000300800 */
[----:B0-----:R-:W2:Y:S04]  /*1e270*/  LDL.LU R4, [R1+0x70] ;  /* 0x0000700001047983 */ /* 0x001ea80000300800 */
[----:B------:R-:W2:Y:S04]  /*1e280*/  LDL.LU R5, [R1+0x74] ;  /* 0x0000740001057983 */ /* 0x000ea80000300800 */
[----:B-1----:R-:W2:Y:S04]  /*1e290*/  LDL.LU R6, [R1+0x78] ;  /* 0x0000780001067983 */ /* 0x002ea80000300800 */
[----:B------:R-:W4:Y:S04]  /*1e2a0*/  LDL.LU R16, [R1+0xb14] ;  /* 0x000b140001107983 */ /* 0x000f280000300800 */
[----:B------:R-:W4:Y:S04]  /*1e2b0*/  LDL.LU R22, [R1+0xb10] ;  /* 0x000b100001167983 */ /* 0x000f280000300800 */
[----:B------:R-:W4:Y:S04]  /*1e2c0*/  LDL.LU R17, [R1+0xb1c] ;  /* 0x000b1c0001117983 */ /* 0x000f280000300800 */
[----:B------:R-:W4:Y:S01]  /*1e2d0*/  LDL.LU R23, [R1+0xb18] ;  /* 0x000b180001177983 */ /* 0x000f220000300800 */
[----:B---3--:R-:W-:-:S03]  /*1e2e0*/  IMAD.MOV.U32 R7, RZ, RZ, R0 ;  /* 0x000000ffff077224 */ /* 0x008fc600078e0000 */
[----:B------:R-:W3:Y:S04]  /*1e2f0*/  LDL.LU R0, [R1+0xb24] ;  /* 0x000b240001007983 */ /* 0x000ee80000300800 */
[----:B------:R-:W3:Y:S04]  /*1e300*/  LDL.LU R28, [R1+0xb20] ;  /* 0x000b2000011c7983 */ /* 0x000ee80000300800 */
[----:B------:R-:W3:Y:S04]  /*1e310*/  LDL.LU R29, [R1+0xb2c] ;  /* 0x000b2c00011d7983 */ /* 0x000ee80000300800 */
[----:B--2---:R-:W-:Y:S04]  /*1e320*/  STL.64 [R1+0xea0], R6 ;  /* 0x000ea00601007387 */ /* 0x004fe80000100a00 */
[----:B------:R0:W-:Y:S04]  /*1e330*/  STL.64 [R1+0xe98], R4 ;  /* 0x000e980401007387 */ /* 0x0001e80000100a00 */
[----:B0-----:R-:W2:Y:S04]  /*1e340*/  LDL.LU R4, [R1+0x90] ;  /* 0x0000900001047983 */ /* 0x001ea80000300800 */
        /* <DEDUP_REMOVED lines=8> */
[----:B------:R-:W2:Y:S01]  /*1e3d0*/  LDL.LU R7, [R1+0xbc] ;  /* 0x0000bc0001077983 */ /* 0x000ea20000300800 */
[----:B----4-:R-:W-:-:S02]  /*1e3e0*/  IMAD R22, R22, 0x100, R16 ;  /* 0x0000010016167824 */ /* 0x010fc400078e0210 */
[----:B------:R-:W-:Y:S01]  /*1e3f0*/  IMAD R23, R23, 0x100, R17 ;  /* 0x0000010017177824 */ /* 0x000fe200078e0211 */
[----:B--2---:R-:W-:Y:S04]  /*1e400*/  STL.64 [R1+0xec0], R6 ;  /* 0x000ec00601007387 */ /* 0x004fe80000100a00 */
[----:B------:R0:W-:Y:S04]  /*1e410*/  STL.64 [R1+0xeb8], R4 ;  /* 0x000eb80401007387 */ /* 0x0001e80000100a00 */
        /* <DEDUP_REMOVED lines=8> */
[----:B------:R-:W4:Y:S04]  /*1e4a0*/  LDL.LU R10, [R1+0x58] ;  /* 0x00005800010a7983 */ /* 0x000f280000300800 */
[----:B------:R-:W4:Y:S04]  /*1e4b0*/  LDL.LU R11, [R1+0x5c] ;  /* 0x00005c00010b7983 */ /* 0x000f280000300800 */
[----:B------:R-:W2:Y:S04]  /*1e4c0*/  LDL.LU R24, [R1+0x10] ;  /* 0x0000100001187983 */ /* 0x000ea80000300800 */
[----:B------:R-:W2:Y:S04]  /*1e4d0*/  LDL.LU R25, [R1+0x14] ;  /* 0x0000140001197983 */ /* 0x000ea80000300800 */
[----:B------:R-:W2:Y:S04]  /*1e4e0*/  LDL.LU R26, [R1+0x18] ;  /* 0x00001800011a7983 */ /* 0x000ea80000300800 */
[----:B------:R-:W2:Y:S04]  /*1e4f0*/  LDL.LU R27, [R1+0x1c] ;  /* 0x00001c00011b7983 */ /* 0x000ea80000300800 */
[----:B------:R-:W2:Y:S04]  /*1e500*/  LDL.LU R16, [R1+0xed0] ;  /* 0x000ed00001107983 */ /* 0x000ea80000300800 */
[----:B------:R-:W2:Y:S01]  /*1e510*/  LDL.LU R17, [R1+0xecc] ;  /* 0x000ecc0001117983 */ /* 0x000ea20000300800 */
[----:B---3--:R-:W-:-:S03]  /*1e520*/  IMAD R28, R28, 0x100, R0 ;  /* 0x000001001c1c7824 */ /* 0x008fc600078e0200 */
[----:B------:R-:W3:Y:S01]  /*1e530*/  LDL.LU R0, [R1+0xec8] ;  /* 0x000ec80001007983 */ /* 0x000ee20000300800 */
[----:B--2---:R-:W-:Y:S03]  /*1e540*/  HMMA.16816.F32 R12, R12, R16, R4 ;  /* 0x000000100c0c723c */ /* 0x004fe60000001804 */
[----:B------:R-:W2:Y:S04]  /*1e550*/  LDL.LU.64 R6, [R1+0xec0] ;  /* 0x000ec00001067983 */ /* 0x000ea80000300a00 */
[----:B------:R-:W2:Y:S01]  /*1e560*/  LDL.LU.64 R4, [R1+0xeb8] ;  /* 0x000eb80001047983 */ /* 0x000ea20000300a00 */
[----:B---3--:R-:W-:-:S11]  /*1e570*/  IMAD R29, R0, 0x100, R29 ;  /* 0x00000100001d7824 */ /* 0x008fd600078e021d */
[----:B------:R0:W-:Y:S04]  /*1e580*/  STL.64 [R1+0xc0], R12 ;  /* 0x0000c00c01007387 */ /* 0x0001e80000100a00 */
[----:B------:R1:W-:Y:S01]  /*1e590*/  STL.64 [R1+0xc8], R14 ;  /* 0x0000c80e01007387 */ /* 0x0003e20000100a00 */
[----:B0-----:R-:W-:Y:S02]  /*1e5a0*/  F2FP.F16.E5M2.UNPACK_B R12, R22 ;  /* 0x00000016ff0c723e */ /* 0x001fe400020004ff */
[----:B------:R-:W-:Y:S02]  /*1e5b0*/  F2FP.F16.E5M2.UNPACK_B R13, R23 ;  /* 0x00000017ff0d723e */ /* 0x000fe400020004ff */
[----:B-1----:R-:W-:Y:S02]  /*1e5c0*/  F2FP.F16.E5M2.UNPACK_B R14, R28 ;  /* 0x0000001cff0e723e */ /* 0x002fe400020004ff */
[----:B------:R-:W-:Y:S01]  /*1e5d0*/  F2FP.F16.E5M2.UNPACK_B R15, R29 ;  /* 0x0000001dff0f723e */ /* 0x000fe200020004ff */
[----:B------:R-:W3:Y:S04]  /*1e5e0*/  LDL.LU R22, [R1+0x1fc] ;  /* 0x0001fc0001167983 */ /* 0x000ee80000300800 */
[----:B------:R-:W3:Y:S04]  /*1e5f0*/  LDL.LU R23, [R1+0x1f8] ;  /* 0x0001f80001177983 */ /* 0x000ee80000300800 */
[----:B------:R-:W3:Y:S04]  /*1e600*/  LDL.LU R28, [R1+0xb48] ;  /* 0x000b4800011c7983 */ /* 0x000ee80000300800 */
[----:B------:R-:W3:Y:S01]  /*1e610*/  LDL.LU R29, [R1+0xb4c] ;  /* 0x000b4c00011d7983 */ /* 0x000ee20000300800 */
[----:B--2---:R-:W-:-:S15]  /*1e620*/  HMMA.16816.F32 R4, R12, R20, R4 ;  /* 0x000000140c04723c */ /* 0x004fde0000001804 */
[----:B------:R-:W-:-:S04]  /*1e630*/  NOP ;  /* 0x0000000000007918 */ /* 0x000fc80000000000 */
[----:B------:R-:W-:Y:S04]  /*1e640*/  STL.64 [R1+0xb0], R4 ;  /* 0x0000b00401007387 */ /* 0x000fe80000100a00 */
[----:B------:R0:W-:Y:S04]  /*1e650*/  STL.64 [R1+0xb8], R6 ;  /* 0x0000b80601007387 */ /* 0x0001e80000100a00 */
[----:B0-----:R-:W2:Y:S04]  /*1e660*/  LDL.LU.64 R6, [R1+0xeb0] ;  /* 0x000eb00001067983 */ /* 0x001ea80000300a00 */
[----:B------:R-:W2:Y:S04]  /*1e670*/  LDL.LU.64 R4, [R1+0xea8] ;  /* 0x000ea80001047983 */ /* 0x000ea80000300a00 */
[----:B------:R-:W3:Y:S04]  /*1e680*/  LDL.LU R20, [R1+0xb44] ;  /* 0x000b440001147983 */ /* 0x000ee80000300800 */
[----:B------:R-:W3:Y:S01]  /*1e690*/  LDL.LU R21, [R1+0xb40] ;  /* 0x000b400001157983 */ /* 0x000ee20000300800 */
[----:B--2---:R-:W-:-:S15]  /*1e6a0*/  HMMA.16816.F32 R4, R12, R18, R4 ;  /* 0x000000120c04723c */ /* 0x004fde0000001804 */
[----:B------:R-:W-:-:S04]  /*1e6b0*/  NOP ;  /* 0x0000000000007918 */ /* 0x000fc80000000000 */
[----:B------:R-:W-:Y:S04]  /*1e6c0*/  STL.64 [R1+0x90], R4 ;  /* 0x0000900401007387 */ /* 0x000fe80000100a00 */
[----:B------:R0:W-:Y:S01]  /*1e6d0*/  STL [R1+0x98], R6 ;  /* 0x0000980601007387 */ /* 0x0001e20000100800 */
[----:B------:R-:W-:-:S03]  /*1e6e0*/  IMAD.MOV.U32 R0, RZ, RZ, R7 ;  /* 0x000000ffff007224 */ /* 0x000fc600078e0007 */
[----:B0-----:R-:W2:Y:S04]  /*1e6f0*/  LDL.LU.64 R6, [R1+0xea0] ;  /* 0x000ea00001067983 */ /* 0x001ea80000300a00 */
[----:B------:R-:W2:Y:S04]  /*1e700*/  LDL.LU.64 R4, [R1+0xe98] ;  /* 0x000e980001047983 */ /* 0x000ea80000300a00 */
[----:B------:R-:W3:Y:S04]  /*1e710*/  LDL.LU R18, [R1+0xb3c] ;  /* 0x000b3c0001127983 */ /* 0x000ee80000300800 */
[----:B------:R-:W3:Y:S04]  /*1e720*/  LDL.LU R19, [R1+0xb38] ;  /* 0x000b380001137983 */ /* 0x000ee80000300800 */
[----:B------:R-:W-:Y:S01]  /*1e730*/  STL [R1+0xd10], R0 ;  /* 0x000d100001007387 */ /* 0x000fe20000100800 */
[----:B--2---:R-:W-:-:S15]  /*1e740*/  HMMA.16816.F32 R4, R12, R2, R4 ;  /* 0x000000020c04723c */ /* 0x004fde0000001804 */
[----:B------:R-:W-:-:S04]  /*1e750*/  NOP ;  /* 0x0000000000007918 */ /* 0x000fc80000000000 */
[----:B------:R-:W-:Y:S04]  /*1e760*/  STL.64 [R1+0x70], R4 ;  /* 0x0000700401007387 */ /* 0x000fe80000100a00 */
[----:B------:R0:W-:Y:S04]  /*1e770*/  STL.64 [R1+0x78], R6 ;  /* 0x0000780601007387 */ /* 0x0001e80000100a00 */
[----:B0-----:R-:W2:Y:S04]  /*1e780*/  LDL.LU.64 R6, [R1+0xe90] ;  /* 0x000e900001067983 */ /* 0x001ea80000300a00 */
[----:B------:R-:W4:Y:S04]  /*1e790*/  LDL.LU.64 R4, [R1+0xe88] ;  /* 0x000e880001047983 */ /* 0x000f280000300a00 */
[----:B------:R-:W2:Y:S04]  /*1e7a0*/  LDL.LU R2, [R1+0xb34] ;  /* 0x000b340001027983 */ /* 0x000ea80000300800 */
[----:B------:R-:W2:Y:S01]  /*1e7b0*/  LDL.LU R3, [R1+0xb30] ;  /* 0x000b300001037983 */ /* 0x000ea20000300800 */
[----:B----4-:R-:W-:-:S15]  /*1e7c0*/  HMMA.16816.F32 R8, R12, R4, R8 ;  /* 0x000000040c08723c */ /* 0x010fde0000001808 */
[----:B------:R-:W-:-:S04]  /*1e7d0*/  NOP ;  /* 0x0000000000007918 */ /* 0x000fc80000000000 */
[----:B------:R-:W-:Y:S04]  /*1e7e0*/  STL.64 [R1+0x50], R8 ;  /* 0x0000500801007387 */ /* 0x000fe80000100a00 */
[----:B------:R0:W-:Y:S04]  /*1e7f0*/  STL.64 [R1+0x58], R10 ;  /* 0x0000580a01007387 */ /* 0x0001e80000100a00 */
[----:B0-----:R-:W2:Y:S04]  /*1e800*/  LDL.LU.64 R10, [R1+0xe80] ;  /* 0x000e8000010a7983 */ /* 0x001ea80000300a00 */
[----:B------:R-:W2:Y:S02]  /*1e810*/  LDL.LU.64 R8, [R1+0xe78] ;  /* 0x000e780001087983 */ /* 0x000ea40000300a00 */
[----:B--2---:R-:W-:Y:S02]  /*1e820*/  HMMA.16816.F32 R4, R12, R6, R8 ;  /* 0x000000060c04723c */ /* 0x004fe40000001808 */
[----:B------:R-:W2:Y:S04]  /*1e830*/  LDL.LU.64 R10, [R1+0xe70] ;  /* 0x000e7000010a7983 */ /* 0x000ea80000300a00 */
[----:B------:R-:W4:-:S13]  /*1e840*/  LDL.LU.64 R8, [R1+0xe68] ;  /* 0x000e680001087983 */ /* 0x000f1a0000300a00 */
[----:B------:R0:W-:Y:S04]  /*1e850*/  STL.64 [R1+0x30], R4 ;  /* 0x0000300401007387 */ /* 0x0001e80000100a00 */
[----:B------:R1:W-:Y:S04]  /*1e860*/  STL.64 [R1+0x38], R6 ;  /* 0x0000380601007387 */ /* 0x0003e80000100a00 */
[----:B0-----:R-:W2:Y:S04]  /*1e870*/  LDL.LU R4, [R1] ;  /* 0x0000000001047983 */ /* 0x001ea80000300800 */
[----:B------:R-:W2:Y:S04]  /*1e880*/  LDL.LU R5, [R1+0x4] ;  /* 0x0000040001057983 */ /* 0x000ea80000300800 */
[----:B-1----:R-:W2:Y:S04]  /*1e890*/  LDL.LU R6, [R1+0x8] ;  /* 0x0000080001067983 */ /* 0x002ea80000300800 */
[----:B------:R-:W2:Y:S01]  /*1e8a0*/  LDL.LU R7, [R1+0xc] ;  /* 0x00000c0001077983 */ /* 0x000ea20000300800 */
[----:B----4-:R-:W-:-:S15]  /*1e8b0*/  HMMA.16816.F32 R24, R12, R8, R24 ;  /* 0x000000080c18723c */ /* 0x010fde0000001818 */
[----:B------:R-:W-:-:S04]  /*1e8c0*/  NOP ;  /* 0x0000000000007918 */ /* 0x000fc80000000000 */
[----:B------:R-:W-:Y:S04]  /*1e8d0*/  STL.64 [R1+0x10], R24 ;  /* 0x0000101801007387 */ /* 0x000fe80000100a00 */
[----:B------:R0:W-:Y:S01]  /*1e8e0*/  STL [R1+0x18], R26 ;  /* 0x0000181a01007387 */ /* 0x0001e20000100800 */
[----:B------:R-:W-:-:S03]  /*1e8f0*/  IMAD.MOV.U32 R0, RZ, RZ, R27 ;  /* 0x000000ffff007224 */ /* 0x000fc600078e001b */
[----:B0-----:R-:W4:Y:S04]  /*1e900*/  LDL.LU.64 R26, [R1+0xe60] ;  /* 0x000e6000011a7983 */ /* 0x001f280000300a00 */
[----:B------:R-:W4:Y:S01]  /*1e910*/  LDL.LU.64 R24, [R1+0xe58] ;  /* 0x000e580001187983 */ /* 0x000f220000300a00 */
[----:B--2---:R-:W-:Y:S03]  /*1e920*/  HMMA.16816.F32 R4, R12, R10, R4 ;  /* 0x0000000a0c04723c */ /* 0x004fe60000001804 */
[----:B------:R-:W-:-:S15]  /*1e930*/  STL [R1+0xd68], R0 ;  /* 0x000d680001007387 */ /* 0x000fde0000100800 */
[----:B------:R-:W-:Y:S01]  /*1e940*/  NOP ;  /* 0x0000000000007918 */ /* 0x000fe20000000000 */
[----:B------:R-:W-:Y:S04]  /*1e950*/  STL.64 [R1], R4 ;  /* 0x0000000401007387 */ /* 0x000fe80000100a00 */
[----:B------:R-:W-:Y:S01]  /*1e960*/  STL.64 [R1+0x8], R6 ;  /* 0x0000080601007387 */ /* 0x000fe20000100a00 */
[----:B----4-:R-:W-:-:S15]  /*1e970*/  HMMA.16816.F32 R24, R12, R16, R24 ;  /* 0x000000100c18723c */ /* 0x010fde0000001818 */
[----:B------:R-:W-:-:S04]  /*1e980*/  NOP ;  /* 0x0000000000007918 */ /* 0x000fc80000000000 */
[----:B------:R-:W-:Y:S04]  /*1e990*/  STL.64 [R1+0xc68], R26 ;  /* 0x000c681a01007387 */ /* 0x000fe80000100a00 */
[----:B------:R0:W-:Y:S04]  /*1e9a0*/  STL.64 [R1+0xc60], R24 ;  /* 0x000c601801007387 */ /* 0x0001e80000100a00 */
[----:B0-----:R-:W2:Y:S04]  /*1e9b0*/  LDL.LU R24, [R1+0x1e0] ;  /* 0x0001e00001187983 */ /* 0x001ea80000300800 */
[----:B------:R-:W2:Y:S04]  /*1e9c0*/  LDL.LU R25, [R1+0x1e4] ;  /* 0x0001e40001197983 */ /* 0x000ea80000300800 */
[----:B------:R-:W4:Y:S04]  /*1e9d0*/  LDL.LU R26, [R1+0x1e8] ;  /* 0x0001e800011a7983 */ /* 0x000f280000300800 */
[----:B------:R-:W4:Y:S04]  /*1e9e0*/  LDL.LU R27, [R1+0x1ec] ;  /* 0x0001ec00011b7983 */ /* 0x000f280000300800 */
[----:B------:R-:W2:Y:S04]  /*1e9f0*/  LDL.LU R10, [R1+0x22c] ;  /* 0x00022c00010a7983 */ /* 0x000ea80000300800 */
        /* <DEDUP_REMOVED lines=8> */
[----:B------:R-:W4:Y:S01]  /*1ea80*/  LDL.LU R27, [R1+0xac] ;  /* 0x0000ac00011b7983 */ /* 0x000f220000300800 */
[----:B------:R-:W-:-:S02]  /*1ea90*/  IMAD R2, R3, 0x100, R2 ;  /* 0x0000010003027824 */ /* 0x000fc400078e0202 */
[----:B---3--:R-:W-:Y:S02]  /*1eaa0*/  IMAD R3, R19, 0x100, R18 ;  /* 0x0000010013037824 */ /* 0x008fe400078e0212 */
        /* <DEDUP_REMOVED lines=9> */
[----:B------:R-:W2:Y:S04]  /*1eb40*/  LDL.LU R18, [R1+0x208] ;  /* 0x0002080001127983 */ /* 0x000ea80000300800 */
        /* <DEDUP_REMOVED lines=10> */
[----:B------:R-:W4:Y:S04]  /*1ebf0*/  LDL.LU R26, [R1+0x48] ;  /* 0x00004800011a7983 */ /* 0x000f280000300800 */
[----:B------:R-:W4:Y:S01]  /*1ec00*/  LDL.LU R27, [R1+0x4c] ;  /* 0x00004c00011b7983 */ /* 0x000f220000300800 */
[----:B------:R-:W-:-:S02]  /*1ec10*/  IMAD R4, R21, 0x100, R20 ;  /* 0x0000010015047824 */ /* 0x000fc400078e0214 */
[----:B------:R-:W-:Y:S01]  /*1ec20*/  IMAD R5, R28, 0x100, R29 ;  /* 0x000001001c057824 */ /* 0x000fe200078e021d */
[----:B----4-:R-:W-:Y:S04]  /*1ec30*/  STL.64 [R1+0xe50], R26 ;  /* 0x000e501a01007387 */ /* 0x010fe80000100a00 */
[----:B--2---:R0:W-:Y:S04]  /*1ec40*/  STL.64 [R1+0xe48], R24 ;  /* 0x000e481801007387 */ /* 0x0041e80000100a00 */
[----:B0-----:R-:W2:Y:S04]  /*1ec50*/  LDL.LU R24, [R1+0x20] ;  /* 0x0000200001187983 */ /* 0x001ea80000300800 */
[----:B------:R-:W2:Y:S04]  /*1ec60*/  LDL.LU R25, [R1+0x24] ;  /* 0x0000240001197983 */ /* 0x000ea80000300800 */
[----:B------:R-:W2:Y:S04]  /*1ec70*/  LDL.LU R26, [R1+0x28] ;  /* 0x00002800011a7983 */ /* 0x000ea80000300800 */
[----:B------:R-:W2:Y:S01]  /*1ec80*/  LDL.LU R27, [R1+0x2c] ;  /* 0x00002c00011b7983 */ /* 0x000ea20000300800 */
[----:B------:R-:W-:-:S02]  /*1ec90*/  F2FP.F16.E5M2.UNPACK_B R20, R23.H1 ;  /* 0x00000017ff14723e */ /* 0x000fc400030004ff */
[----:B------:R-:W-:Y:S02]  /*1eca0*/  F2FP.F16.E5M2.UNPACK_B R21, R22.H1 ;  /* 0x00000016ff15723e */ /* 0x000fe400030004ff */
[----:B------:R-:W-:Y:S02]  /*1ecb0*/  F2FP.F16.E5M2.UNPACK_B R12, R2 ;  /* 0x00000002ff0c723e */ /* 0x000fe400020004ff */
[----:B------:R-:W-:Y:S02]  /*1ecc0*/  F2FP.F16.E5M2.UNPACK_B R13, R3 ;  /* 0x00000003ff0d723e */ /* 0x000fe400020004ff */
[----:B------:R-:W-:Y:S02]  /*1ecd0*/  F2FP.F16.E5M2.UNPACK_B R14, R4 ;  /* 0x00000004ff0e723e */ /* 0x000fe400020004ff */
[----:B------:R-:W-:Y:S01]  /*1ece0*/  F2FP.F16.E5M2.UNPACK_B R15, R5 ;  /* 0x00000005ff0f723e */ /* 0x000fe200020004ff */
[----:B------:R-:W4:Y:S04]  /*1ecf0*/  LDL.LU R9, [R1+0x24c] ;  /* 0x00024c0001097983 */ /* 0x000f280000300800 */
[----:B------:R-:W3:Y:S04]  /*1ed00*/  LDL.LU R11, [R1+0x258] ;  /* 0x00025800010b7983 */ /* 0x000ee80000300800 */
[----:B------:R-:W3:Y:S04]  /*1ed10*/  LDL.LU R0, [R1+0x25c] ;  /* 0x00025c0001007983 */ /* 0x000ee80000300800 */
[----:B------:R-:W3:Y:S04]  /*1ed20*/  LDL.LU R29, [R1+0x268] ;  /* 0x00026800011d7983 */ /* 0x000ee80000300800 */
        /* <DEDUP_REMOVED lines=9> */
[----:B------:R-:W2:Y:S01]  /*1edc0*/  LDL.LU.64 R24, [R1+0xe48] ;  /* 0x000e480001187983 */ /* 0x000ea20000300a00 */
[----:B------:R-:W-:-:S02]  /*1edd0*/  F2FP.F16.E5M2.UNPACK_B R18, R18.H1 ;  /* 0x00000012ff12723e */ /* 0x000fc400030004ff */
[----:B---3--:R-:W-:Y:S01]  /*1ede0*/  F2FP.F16.E5M2.UNPACK_B R19, R19.H1 ;  /* 0x00000013ff13723e */ /* 0x008fe200030004ff */
[----:B------:R-:W-:Y:S04]  /*1edf0*/  STL [R1+0xdfc], R20 ;  /* 0x000dfc1401007387 */ /* 0x000fe80000100800 */
[----:B------:R-:W-:Y:S02]  /*1ee00*/  STL [R1+0xdf8], R21 ;  /* 0x000df81501007387 */ /* 0x000fe40000100800 */
        /* <DEDUP_REMOVED lines=8> */
[----:B------:R-:W-:Y:S06]  /*1ee90*/  STL [R1+0xe00], R19 ;  /* 0x000e001301007387 */ /* 0x000fec0000100800 */
        /* <DEDUP_REMOVED lines=24> */
[----:B0-----:R-:W3:Y:S04]  /*1f020*/  LDL.LU R4, [R1+0xf0] ;  /* 0x0000f00001047983 */ /* 0x001ee80000300800 */
[----:B------:R-:W3:Y:S04]  /*1f030*/  LDL.LU R5, [R1+0xf4] ;  /* 0x0000f40001057983 */ /* 0x000ee80000300800 */
[----:B------:R-:W3:Y:S04]  /*1f040*/  LDL.LU R6, [R1+0xf8] ;  /* 0x0000f80001067983 */ /* 0x000ee80000300800 */
[----:B------:R-:W3:Y:S01]  /*1f050*/  LDL.LU R7, [R1+0xfc] ;  /* 0x0000fc0001077983 */ /* 0x000ee20000300800 */
[----:B------:R-:W-:-:S02]  /*1f060*/  F2FP.F16.E5M2.UNPACK_B R8, R8.H1 ;  /* 0x00000008ff08723e */ /* 0x000fc400030004ff */
[----:B----4-:R-:W-:Y:S02]  /*1f070*/  F2FP.F16.E5M2.UNPACK_B R9, R9.H1 ;  /* 0x00000009ff09723e */ /* 0x010fe400030004ff */
[----:B------:R-:W-:Y:S02]  /*1f080*/  F2FP.F16.E5M2.UNPACK_B R10, R11.H1 ;  /* 0x0000000bff0a723e */ /* 0x000fe400030004ff */
[----:B------:R-:W-:-:S03]  /*1f090*/  F2FP.F16.E5M2.UNPACK_B R11, R0.H1 ;  /* 0x00000000ff0b723e */ /* 0x000fc600030004ff */
[----:B---3--:R-:W-:-:S15]  /*1f0a0*/  HMMA.16816.F32 R4, R12, R8, R4 ;  /* 0x000000080c04723c */ /* 0x008fde0000001804 */
[----:B------:R-:W-:-:S04]  /*1f0b0*/  NOP ;  /* 0x0000000000007918 */ /* 0x000fc80000000000 */
[----:B------:R-:W-:Y:S04]  /*1f0c0*/  STL.64 [R1+0xf0], R4 ;  /* 0x0000f00401007387 */ /* 0x000fe80000100a00 */
[----:B------:R2:W-:Y:S02]  /*1f0d0*/  STL.64 [R1+0xf8], R6 ;  /* 0x0000f80601007387 */ /* 0x0005e40000100a00 */
[----:B--2---:R-:W-:Y:S02]  /*1f0e0*/  HMMA.16816.F32 R4, R12, R10, R24 ;  /* 0x0000000a0c04723c */ /* 0x004fe40000001818 */
[----:B------:R-:W-:Y:S04]  /*1f0f0*/  STL.64 [R1+0xda0], R10 ;  /* 0x000da00a01007387 */ /* 0x000fe80000100a00 */
[----:B------:R-:W-:-:S13]  /*1f100*/  STL.64 [R1+0xd98], R8 ;  /* 0x000d980801007387 */ /* 0x000fda0000100a00 */
        /* <DEDUP_REMOVED lines=27> */
[----:B----4-:R0:W-:Y:S04]  /*1f2c0*/  STL [R1+0xd70], R0 ;  /* 0x000d700001007387 */ /* 0x0101e80000100800 */
[----:B0-----:R-:W4:Y:S04]  /*1f2d0*/  LDL.LU R0, [R1+0xb7c] ;  /* 0x000b7c0001007983 */ /* 0x001f280000300800 */
[----:B----4-:R0:W-:Y:S04]  /*1f2e0*/  STL [R1+0xd74], R0 ;  /* 0x000d740001007387 */ /* 0x0101e80000100800 */
[----:B0-----:R-:W4:Y:S04]  /*1f2f0*/  LDL.LU R0, [R1+0xb74] ;  /* 0x000b740001007983 */ /* 0x001f280000300800 */
        /* <DEDUP_REMOVED lines=18> */
[----:B------:R-:W2:Y:S04]  /*1f420*/  LDL.LU R4, [R1+0x1b0] ;  /* 0x0001b00001047983 */ /* 0x000ea80000300800 */
[----:B------:R-:W2:Y:S04]  /*1f430*/  LDL.LU R5, [R1+0x1b4] ;  /* 0x0001b40001057983 */ /* 0x000ea80000300800 */
[----:B------:R-:W2:Y:S04]  /*1f440*/  LDL.LU R6, [R1+0x1b8] ;  /* 0x0001b80001067983 */ /* 0x000ea80000300800 */
[----:B------:R-:W2:Y:S01]  /*1f450*/  LDL.LU R7, [R1+0x1bc] ;  /* 0x0001bc0001077983 */ /* 0x000ea20000300800 */
[----:B------:R-:W-:-:S03]  /*1f460*/  IMAD R22, R22, 0x100, R23 ;  /* 0x0000010016167824 */ /* 0x000fc600078e0217 */
[----:B--2---:R-:W-:Y:S04]  /*1f470*/  STL.64 [R1+0xde0], R6 ;  /* 0x000de00601007387 */ /* 0x004fe80000100a00 */
[----:B------:R-:W-:Y:S04]  /*1f480*/  STL.64 [R1+0xdd8], R4 ;  /* 0x000dd80401007387 */ /* 0x000fe80000100a00 */
[----:B0-----:R-:W2:Y:S04]  /*1f490*/  LDL.LU R8, [R1+0x1c0] ;  /* 0x0001c00001087983 */ /* 0x001ea80000300800 */
[----:B------:R-:W2:Y:S04]  /*1f4a0*/  LDL.LU R9, [R1+0x1c4] ;  /* 0x0001c40001097983 */ /* 0x000ea80000300800 */
[----:B------:R-:W2:Y:S04]  /*1f4b0*/  LDL.LU R10, [R1+0x1c8] ;  /* 0x0001c800010a7983 */ /* 0x000ea80000300800 */
[----:B------:R-:W2:Y:S04]  /*1f4c0*/  LDL.LU R11, [R1+0x1cc] ;  /* 0x0001cc00010b7983 */ /* 0x000ea80000300800 */
[----:B------:R-:W3:Y:S04]  /*1f4d0*/  LDL.LU R19, [R1+0xb5c] ;  /* 0x000b5c0001137983 */ /* 0x000ee80000300800 */
[----:B------:R-:W3:Y:S01]  /*1f4e0*/  LDL.LU R23, [R1+0xb58] ;  /* 0x000b580001177983 */ /* 0x000ee20000300800 */
[----:B------:R-:W-:-:S03]  /*1f4f0*/  F2FP.F16.E5M2.UNPACK_B R17, R28.H1 ;  /* 0x0000001cff11723e */ /* 0x000fc600030004ff */
[----:B------:R-:W3:Y:S04]  /*1f500*/  LDL.LU R20, [R1+0xb64] ;  /* 0x000b640001147983 */ /* 0x000ee80000300800 */
[----:B------:R-:W3:Y:S01]  /*1f510*/  LDL.LU R28, [R1+0xb60] ;  /* 0x000b6000011c7983 */ /* 0x000ee20000300800 */
[----:B------:R-:W-:-:S03]  /*1f520*/  F2FP.F16.E5M2.UNPACK_B R16, R29.H1 ;  /* 0x0000001dff10723e */ /* 0x000fc600030004ff */
        /* <DEDUP_REMOVED lines=17> */
[----:B------:R-:W2:Y:S04]  /*1f640*/  LDL.LU R27, [R1+0xdc] ;  /* 0x0000dc00011b7983 */ /* 0x000ea80000300800 */
[----:B--2---:R-:W-:Y:S04]  /*1f650*/  STL.64 [R1+0xd80], R26 ;  /* 0x000d801a01007387 */ /* 0x004fe80000100a00 */
[----:B---3--:R0:W-:Y:S04]  /*1f660*/  STL.64 [R1+0xd78], R24 ;  /* 0x000d781801007387 */ /* 0x0081e80000100a00 */
[----:B0-----:R-:W2:Y:S04]  /*1f670*/  LDL.LU R24, [R1+0x170] ;  /* 0x0001700001187983 */ /* 0x001ea80000300800 */
[----:B------:R-:W2:Y:S04]  /*1f680*/  LDL.LU R25, [R1+0x174] ;  /* 0x0001740001197983 */ /* 0x000ea80000300800 */
[----:B------:R-:W3:Y:S04]  /*1f690*/  LDL.LU R26, [R1+0x178] ;  /* 0x00017800011a7983 */ /* 0x000ee80000300800 */
[----:B------:R-:W3:Y:S01]  /*1f6a0*/  LDL.LU R27, [R1+0x17c] ;  /* 0x00017c00011b7983 */ /* 0x000ee20000300800 */
[----:B------:R-:W-:-:S02]  /*1f6b0*/  IMAD R23, R23, 0x100, R19 ;  /* 0x0000010017177824 */ /* 0x000fc400078e0213 */
[----:B------:R-:W-:Y:S02]  /*1f6c0*/  IMAD R28, R28, 0x100, R20 ;  /* 0x000001001c1c7824 */ /* 0x000fe400078e0214 */
[----:B------:R-:W-:Y:S01]  /*1f6d0*/  IMAD R29, R29, 0x100, R21 ;  /* 0x000001001d1d7824 */ /* 0x000fe200078e0215 */
[----:B------:R-:W-:Y:S01]  /*1f6e0*/  HMMA.16816.F32 R12, R12, R16, R8 ;  /* 0x000000100c0c723c */ /* 0x000fe20000001808 */
        /* <DEDUP_REMOVED lines=9> */
[----:B------:R-:W3:Y:S04]  /*1f780*/  LDL.LU.64 R10, [R1+0xdf0] ;  /* 0x000df000010a7983 */ /* 0x000ee80000300a00 */
[----:B------:R-:W3:Y:S04]  /*1f790*/  LDL.LU.64 R8, [R1+0xde8] ;  /* 0x000de80001087983 */ /* 0x000ee80000300a00 */
[----:B------:R0:W-:Y:S04]  /*1f7a0*/  STL.64 [R1+0xe0], R12 ;  /* 0x0000e00c01007387 */ /* 0x0001e80000100a00 */
[----:B------:R1:W-:Y:S01]  /*1f7b0*/  STL.64 [R1+0xe8], R14 ;  /* 0x0000e80e01007387 */ /* 0x0003e20000100a00 */
[----:B0-----:R-:W-:-:S02]  /*1f7c0*/  F2FP.F16.E5M2.UNPACK_B R12, R22 ;  /* 0x00000016ff0c723e */ /* 0x001fc400020004ff */
[----:B------:R-:W-:Y:S02]  /*1f7d0*/  F2FP.F16.E5M2.UNPACK_B R13, R23 ;  /* 0x00000017ff0d723e */ /* 0x000fe400020004ff */
[----:B-1----:R-:W-:Y:S02]  /*1f7e0*/  F2FP.F16.E5M2.UNPACK_B R14, R28 ;  /* 0x0000001cff0e723e */ /* 0x002fe400020004ff */
[----:B------:R-:W-:Y:S01]  /*1f7f0*/  F2FP.F16.E5M2.UNPACK_B R15, R29 ;  /* 0x0000001dff0f723e */ /* 0x000fe200020004ff */
[----:B------:R-:W4:Y:S04]  /*1f800*/  LDL.LU R22, [R1+0xb70] ;  /* 0x000b700001167983 */ /* 0x000f280000300800 */
[----:B------:R-:W3:Y:S04]  /*1f810*/  LDL.LU R23, [R1+0xb78] ;  /* 0x000b780001177983 */ /* 0x000ee80000300800 */
[----:B------:R-:W3:Y:S04]  /*1f820*/  LDL.LU R28, [R1+0xb80] ;  /* 0x000b8000011c7983 */ /* 0x000ee80000300800 */
[----:B------:R-:W4:Y:S01]  /*1f830*/  LDL.LU R29, [R1+0xb88] ;  /* 0x000b8800011d7983 */ /* 0x000f220000300800 */
[----:B--2---:R-:W-:-:S15]  /*1f840*/  HMMA.16816.F32 R4, R12, R20, R4 ;  /* 0x000000140c04723c */ /* 0x004fde0000001804 */
[----:B------:R-:W-:-:S04]  /*1f850*/  NOP ;  /* 0x0000000000007918 */ /* 0x000fc80000000000 */
        /* <DEDUP_REMOVED lines=33> */
[----:B------:R-:W2:Y:S01]  /*1fa70*/  LDL.LU.64 R24, [R1+0xd88] ;  /* 0x000d880001187983 */ /* 0x000ea20000300a00 */
[----:B----4-:R-:W-:Y:S01]  /*1fa80*/  IMAD R22, R22, 0x100, R0 ;  /* 0x0000010016167824 */ /* 0x010fe200078e0200 */
[----:B--2---:R-:W-:-:S15]  /*1fa90*/  HMMA.16816.F32 R24, R12, R10, R24 ;  /* 0x0000000a0c18723c */ /* 0x004fde0000001818 */
[----:B------:R-:W-:-:S04]  /*1faa0*/  NOP ;  /* 0x0000000000007918 */ /* 0x000fc80000000000 */
[----:B------:R-:W-:Y:S04]  /*1fab0*/  STL.64 [R1+0x170], R24 ;  /* 0x0001701801007387 */ /* 0x000fe80000100a00 */
[----:B------:R0:W-:Y:S04]  /*1fac0*/  STL.64 [R1+0x178], R26 ;  /* 0x0001781a01007387 */ /* 0x0001e80000100a00 */
[----:B0-----:R-:W2:Y:S04]  /*1fad0*/  LDL.LU.64 R26, [R1+0xd80] ;  /* 0x000d8000011a7983 */ /* 0x001ea80000300a00 */
[----:B------:R-:W2:Y:S04]  /*1fae0*/  LDL.LU.64 R24, [R1+0xd78] ;  /* 0x000d780001187983 */ /* 0x000ea80000300a00 */
[----:B------:R-:W3:Y:S02]  /*1faf0*/  LDL.LU R0, [R1+0xd74] ;  /* 0x000d740001007983 */ /* 0x000ee40000300800 */
[----:B---3--:R-:W-:-:S02]  /*1fb00*/  IMAD R23, R23, 0x100, R0 ;  /* 0x0000010017177824 */ /* 0x008fc400078e0200 */
[----:B------:R-:W3:Y:S02]  /*1fb10*/  LDL.LU R0, [R1+0xd70] ;  /* 0x000d700001007983 */ /* 0x000ee40000300800 */
[----:B---3--:R-:W-:Y:S02]  /*1fb20*/  IMAD R28, R28, 0x100, R0 ;  /* 0x000001001c1c7824 */ /* 0x008fe400078e0200 */
[----:B------:R-:W3:Y:S01]  /*1fb30*/  LDL.LU R0, [R1+0xd6c] ;  /* 0x000d6c0001007983 */ /* 0x000ee20000300800 */
[----:B--2---:R-:W-:Y:S01]  /*1fb40*/  HMMA.16816.F32 R12, R12, R16, R24 ;  /* 0x000000100c0c723c */ /* 0x004fe20000001818 */
[----:B---3--:R-:W-:Y:S02]  /*1fb50*/  IMAD R29, R29, 0x100, R0 ;  /* 0x000001001d1d7824 */ /* 0x008fe400078e0200 */
[----:B------:R-:W2:Y:S04]  /*1fb60*/  LDL.LU R0, [R1+0xd68] ;  /* 0x000d680001007983 */ /* 0x000ea80000300800 */
[----:B------:R-:W3:Y:S04]  /*1fb70*/  LDL.LU.64 R26, [R1+0xd60] ;  /* 0x000d6000011a7983 */ /* 0x000ee80000300a00 */
[----:B------:R-:W3:Y:S04]  /*1fb80*/  LDL.LU.64 R24, [R1+0xd58] ;  /* 0x000d580001187983 */ /* 0x000ee80000300a00 */
        /* <DEDUP_REMOVED lines=8> */
[----:B---3--:R-:W-:-:S15]  /*1fc10*/  HMMA.16816.F32 R24, R12, R20, R24 ;  /* 0x000000140c18723c */ /* 0x008fde0000001818 */
        /* <DEDUP_REMOVED lines=22> */
[----:B------:R-:W3:Y:S04]  /*1fd80*/  LDL.LU.64 R24, [R1+0xd18] ;  /* 0x000d180001187983 */ /* 0x000ee80000300a00 */
[----:B------:R-:W-:Y:S04]  /*1fd90*/  STL.64 [R1+0xca8], R6 ;  /* 0x000ca80601007387 */ /* 0x000fe80000100a00 */
[----:B------:R-:W-:Y:S01]  /*1fda0*/  STL.64 [R1+0xca0], R4 ;  /* 0x000ca00401007387 */ /* 0x000fe20000100a00 */
[----:B---3--:R-:W-:-:S15]  /*1fdb0*/  HMMA.16816.F32 R24, R12, R6, R24 ;  /* 0x000000060c18723c */ /* 0x008fde0000001818 */
[----:B------:R-:W-:-:S04]  /*1fdc0*/  NOP ;  /* 0x0000000000007918 */ /* 0x000fc80000000000 */
[----:B------:R0:W-:Y:S04]  /*1fdd0*/  STL.64 [R1+0x120], R24 ;  /* 0x0001201801007387 */ /* 0x0001e80000100a00 */
[----:B------:R1:W-:Y:S04]  /*1fde0*/  STL.64 [R1+0x128], R26 ;  /* 0x0001281a01007387 */ /* 0x0003e80000100a00 */
[----:B0-----:R-:W3:Y:S04]  /*1fdf0*/  LDL.LU R24, [R1] ;  /* 0x0000000001187983 */ /* 0x001ee80000300800 */
[----:B------:R-:W3:Y:S04]  /*1fe00*/  LDL.LU R25, [R1+0x4] ;  /* 0x0000040001197983 */ /* 0x000ee80000300800 */
[----:B-1----:R-:W4:Y:S04]  /*1fe10*/  LDL.LU R26, [R1+0x8] ;  /* 0x00000800011a7983 */ /* 0x002f280000300800 */
[----:B------:R-:W4:Y:S04]  /*1fe20*/  LDL.LU R27, [R1+0xc] ;  /* 0x00000c00011b7983 */ /* 0x000f280000300800 */
[----:B----4-:R-:W-:Y:S04]  /*1fe30*/  STL.64 [R1+0xc78], R26 ;  /* 0x000c781a01007387 */ /* 0x010fe80000100a00 */
[----:B---3--:R0:W-:Y:S04]  /*1fe40*/  STL.64 [R1+0xc70], R24 ;  /* 0x000c701801007387 */ /* 0x0081e80000100a00 */
[----:B0-----:R-:W3:Y:S04]  /*1fe50*/  LDL.LU R24, [R1+0x10] ;  /* 0x0000100001187983 */ /* 0x001ee80000300800 */
[----:B------:R-:W3:Y:S04]  /*1fe60*/  LDL.LU R25, [R1+0x14] ;  /* 0x0000140001197983 */ /* 0x000ee80000300800 */
[----:B------:R-:W4:Y:S01]  /*1fe70*/  LDL.LU R26, [R1+0x18] ;  /* 0x00001800011a7983 */ /* 0x000f220000300800 */
[----:B--2---:R-:W-:-:S03]  /*1fe80*/  IMAD.MOV.U32 R27, RZ, RZ, R0 ;  /* 0x000000ffff1b7224 */ /* 0x004fc600078e0000 */
        /* <DEDUP_REMOVED lines=11> */
[----:B------:R-:W-:-:S03]  /*1ff40*/  IMAD.MOV.U32 R7, RZ, RZ, R0 ;  /* 0x000000ffff077224 */ /* 0x000fc600078e0000 */
        /* <DEDUP_REMOVED lines=30> */
[----:B----4-:R-:W-:Y:S04]  /*20130*/  STL.64 [R1+0xc88], R26 ;  /* 0x000c881a01007387 */ /* 0x010fe80000100a00 */
[----:B---3--:R0:W-:Y:S04]  /*20140*/  STL.64 [R1+0xc80], R24 ;  /* 0x000c801801007387 */ /* 0x0081e80000100a00 */
[----:B0-----:R-:W3:Y:S04]  /*20150*/  LDL.LU R24, [R1+0x30] ;  /* 0x0000300001187983 */ /* 0x001ee80000300800 */
[----:B------:R-:W3:Y:S04]  /*20160*/  LDL.LU R25, [R1+0x34] ;  /* 0x0000340001197983 */ /* 0x000ee80000300800 */
[----:B------:R-:W4:Y:S04]  /*20170*/  LDL.LU R26, [R1+0x38] ;  /* 0x00003800011a7983 */ /* 0x000f280000300800 */
[----:B------:R-:W4:Y:S01]  /*20180*/  LDL.LU R27, [R1+0x3c] ;  /* 0x00003c00011b7983 */ /* 0x000f220000300800 */
[C---:B------:R-:W-:Y:S03]  /*20190*/  HMMA.16816.F32 R20, R12.reuse, R8, R20 ;  /* 0x000000080c14723c */ /* 0x040fe60000001814 */
[----:B----4-:R-:W-:Y:S04]  /*201a0*/  STL.64 [R1+0xc98], R26 ;  /* 0x000c981a01007387 */ /* 0x010fe80000100a00 */
[----:B---3--:R0:W-:Y:S04]  /*201b0*/  STL.64 [R1+0xc90], R24 ;  /* 0x000c901801007387 */ /* 0x0081e80000100a00 */
[----:B0-----:R-:W3:Y:S04]  /*201c0*/  LDL.LU R24, [R1+0x50] ;  /* 0x0000500001187983 */ /* 0x001ee80000300800 */
[----:B------:R-:W3:Y:S04]  /*201d0*/  LDL.LU R25, [R1+0x54] ;  /* 0x0000540001197983 */ /* 0x000ee80000300800 */
[----:B------:R-:W3:Y:S04]  /*201e0*/  LDL.LU R26, [R1+0x58] ;  /* 0x00005800011a7983 */ /* 0x000ee80000300800 */
[----:B------:R-:W3:Y:S04]  /*201f0*/  LDL.LU R27, [R1+0x5c] ;  /* 0x00005c00011b7983 */ /* 0x000ee80000300800 */
[----:B------:R-:W-:Y:S04]  /*20200*/  STL.64 [R1+0x110], R20 ;  /* 0x0001101401007387 */ /* 0x000fe80000100a00 */
[----:B------:R0:W-:Y:S04]  /*20210*/  STL.64 [R1+0x118], R22 ;  /* 0x0001181601007387 */ /* 0x0001e80000100a00 */
[----:B0-----:R-:W4:Y:S04]  /*20220*/  LDL.LU.64 R22, [R1+0xd08] ;  /* 0x000d080001167983 */ /* 0x001f280000300a00 */
[----:B------:R-:W4:Y:S02]  /*20230*/  LDL.LU.64 R20, [R1+0xd00] ;  /* 0x000d000001147983 */ /* 0x000f240000300a00 */
[----:B----4-:R-:W-:-:S15]  /*20240*/  HMMA.16816.F32 R20, R12, R10, R20 ;  /* 0x0000000a0c14723c */ /* 0x010fde0000001814 */
[----:B------:R-:W-:-:S04]  /*20250*/  NOP ;  /* 0x0000000000007918 */ /* 0x000fc80000000000 */
[----:B------:R-:W-:Y:S04]  /*20260*/  STL.64 [R1+0x100], R20 ;  /* 0x0001001401007387 */ /* 0x000fe80000100a00 */
[----:B------:R0:W-:Y:S04]  /*20270*/  STL.64 [R1+0x108], R22 ;  /* 0x0001081601007387 */ /* 0x0001e80000100a00 */
[----:B0-----:R-:W4:Y:S04]  /*20280*/  LDL.LU.64 R22, [R1+0xcf8] ;  /* 0x000cf80001167983 */ /* 0x001f280000300a00 */
[----:B------:R-:W2:Y:S01]  /*20290*/  LDL.LU.64 R20, [R1+0xcf0] ;  /* 0x000cf00001147983 */ /* 0x000ea20000300a00 */
[----:B----4-:R-:W-:-:S02]  /*202a0*/  IMAD R22, R22, 0x100, R16 ;  /* 0x0000010016167824 */ /* 0x010fc400078e0210 */
[----:B------:R-:W-:Y:S01]  /*202b0*/  IMAD R23, R23, 0x100, R0 ;  /* 0x0000010017177824 */ /* 0x000fe200078e0200 */
[----:B------:R-:W2:Y:S04]  /*202c0*/  LDL.LU R16, [R1+0xce8] ;  /* 0x000ce80001107983 */ /* 0x000ea80000300800 */
[----:B------:R-:W4:Y:S01]  /*202d0*/  LDL.LU R0, [R1+0xce4] ;  /* 0x000ce40001007983 */ /* 0x000f220000300800 */
[----:B------:R-:W-:Y:S02]  /*202e0*/  IMAD R29, R29, 0x100, R17 ;  /* 0x000001001d1d7824 */ /* 0x000fe400078e0211 */
[----:B----4-:R-:W-:Y:S02]  /*202f0*/  IMAD R28, R0, 0x100, R28 ;  /* 0x00000100001c7824 */ /* 0x010fe400078e021c */
[----:B------:R-:W4:Y:S04]  /*20300*/  LDL.LU R0, [R1+0x6b8] ;  /* 0x0006b80001007983 */ /* 0x000f280000300800 */
[----:B------:R-:W2:Y:S02]  /*20310*/  LDL.LU R17, [R1+0xce0] ;  /* 0x000ce00001117983 */ /* 0x000ea40000300800 */
[----:B--2---:R-:W-:Y:S02]  /*20320*/  HMMA.16816.F32 R12, R12, R16, R4 ;  /* 0x000000100c0c723c */ /* 0x004fe40000001804 */
[----:B------:R-:W2:Y:S04]  /*20330*/  LDL.LU.64 R6, [R1+0xcd8] ;  /* 0x000cd80001067983 */ /* 0x000ea80000300a00 */
[----:B------:R-:W2:-:S13]  /*20340*/  LDL.LU.64 R4, [R1+0xcd0] ;  /* 0x000cd00001047983 */ /* 0x000e9a0000300a00 */
        /* <DEDUP_REMOVED lines=31> */
[----:B------:R-:W3:Y:S04]  /*20540*/  LDL.LU.64 R4, [R1+0xca0] ;  /* 0x000ca00001047983 */ /* 0x000ee80000300a00 */
[----:B------:R-:W2:Y:S04]  /*20550*/  LDL.LU R2, [R1+0x6f0] ;  /* 0x0006f00001027983 */ /* 0x000ea80000300800 */
[----:B------:R-:W2:Y:S01]  /*20560*/  LDL.LU R3, [R1+0x6e0] ;  /* 0x0006e00001037983 */ /* 0x000ea20000300800 */
[----:B---3--:R-:W-:-:S15]  /*20570*/  HMMA.16816.F32 R24, R12, R4, R24 ;  /* 0x000000040c18723c */ /* 0x008fde0000001818 */
        /* <DEDUP_REMOVED lines=19> */
[----:B--2---:R-:W-:Y:S02]  /*206b0*/  HMMA.16816.F32 R8, R12, R10, R24 ;  /* 0x0000000a0c08723c */ /* 0x004fe40000001818 */
[----:B------:R-:W2:Y:S04]  /*206c0*/  LDL.LU.64 R26, [R1+0xc68] ;  /* 0x000c6800011a7983 */ /* 0x000ea80000300a00 */
[----:B------:R-:W2:-:S13]  /*206d0*/  LDL.LU.64 R24, [R1+0xc60] ;  /* 0x000c600001187983 */ /* 0x000e9a0000300a00 */
[----:B------:R0:W-:Y:S02]  /*206e0*/  STL.64 [R1+0x290], R8 ;  /* 0x0002900801007387 */ /* 0x0001e40000100a00 */
[----:B0-----:R-:W0:Y:S01]  /*206f0*/  LDC R8, c[0x0][0x3a8] ;  /* 0x0000ea00ff087b82 */ /* 0x001e220000000800 */
[----:B---3--:R-:W-:Y:S01]  /*20700*/  VIADD R4, R4, 0x1 ;  /* 0x0000000104047836 */ /* 0x008fe20000000000 */
[----:B------:R-:W-:Y:S04]  /*20710*/  STL.64 [R1+0x298], R10 ;  /* 0x0002980a01007387 */ /* 0x000fe80000100a00 */
[----:B------:R-:W-:Y:S01]  /*20720*/  STL [R1+0x4a8], R4 ;  /* 0x0004a80401007387 */ /* 0x000fe20000100800 */
[----:B0-----:R-:W-:-:S05]  /*20730*/  IMAD.SHL.U32 R8, R8, 0x40, RZ ;  /* 0x0000004008087824 */ /* 0x001fca00078e00ff */
[C---:B------:R-:W-:Y:S02]  /*20740*/  IADD3 R29, P6, PT, R8.reuse, R29, RZ ;  /* 0x0000001d081d7210 */ /* 0x040fe40007fde0ff */
[C---:B------:R-:W-:Y:S02]  /*20750*/  IADD3 R5, P4, PT, R8.reuse, R5, RZ ;  /* 0x0000000508057210 */ /* 0x040fe40007f9e0ff */
[C---:B------:R-:W-:Y:S02]  /*20760*/  IADD3 R2, P5, PT, R8.reuse, R2, RZ ;  /* 0x0000000208027210 */ /* 0x040fe40007fbe0ff */
[C---:B------:R-:W-:Y:S02]  /*20770*/  IADD3 R3, P1, PT, R8.reuse, R3, RZ ;  /* 0x0000000308037210 */ /* 0x040fe40007f3e0ff */
[C---:B------:R-:W-:Y:S02]  /*20780*/  IADD3 R18, P2, PT, R8.reuse, R18, RZ ;  /* 0x0000001208127210 */ /* 0x040fe40007f5e0ff */
[----:B------:R-:W-:Y:S01]  /*20790*/  IADD3 R19, P3, PT, R8, R19, RZ ;  /* 0x0000001308137210 */ /* 0x000fe20007f7e0ff */
[----:B--2---:R-:W-:-:S15]  /*207a0*/  HMMA.16816.F32 R12, R12, R16, R24 ;  /* 0x000000100c0c723c */ /* 0x004fde0000001818 */
[----:B------:R-:W-:-:S04]  /*207b0*/  NOP ;  /* 0x0000000000007918 */ /* 0x000fc80000000000 */
[----:B------:R-:W-:Y:S04]  /*207c0*/  STL.64 [R1+0x280], R12 ;  /* 0x0002800c01007387 */ /* 0x000fe80000100a00 */
[----:B------:R-:W-:Y:S04]  /*207d0*/  STL.64 [R1+0x288], R14 ;  /* 0x0002880e01007387 */ /* 0x000fe80000100a00 */
[----:B------:R0:W-:Y:S04]  /*207e0*/  STL [R1+0x6e8], R29 ;  /* 0x0006e81d01007387 */ /* 0x0001e80000100800 */
[----:B------:R-:W-:Y:S04]  /*207f0*/  STL [R1+0x3dc], R5 ;  /* 0x0003dc0501007387 */ /* 0x000fe80000100800 */
[----:B------:R-:W-:Y:S04]  /*20800*/  STL [R1+0x6f0], R2 ;  /* 0x0006f00201007387 */ /* 0x000fe80000100800 */
[----:B------:R-:W-:Y:S01]  /*20810*/  STL [R1+0x6e0], R3 ;  /* 0x0006e00301007387 */ /* 0x000fe20000100800 */
[----:B0-----:R-:W-:-:S03]  /*20820*/  SHF.R.S32.HI R29, RZ, 0x1f, R8 ;  /* 0x0000001fff1d7819 */ /* 0x001fc60000011408 */
[----:B------:R-:W-:Y:S02]  /*20830*/  STL [R1+0x6d8], R18 ;  /* 0x0006d81201007387 */ /* 0x000fe40000100800 */
[C---:B------:R-:W-:Y:S01]  /*20840*/  IMAD.X R20, R29.reuse, 0x1, R20, P4 ;  /* 0x000000011d147824 */ /* 0x040fe200020e0614 */
[C---:B------:R-:W-:Y:S01]  /*20850*/  IADD3 R21, P4, PT, R8.reuse, R21, RZ ;  /* 0x0000001508157210 */ /* 0x040fe20007f9e0ff */
[----:B------:R-:W-:Y:S01]  /*20860*/  IMAD.X R28, R29, 0x1, R28, P5 ;  /* 0x000000011d1c7824 */ /* 0x000fe200028e061c */
[----:B------:R-:W-:Y:S01]  /*20870*/  STL [R1+0x6d0], R19 ;  /* 0x0006d01301007387 */ /* 0x000fe20000100800 */
[----:B------:R-:W-:-:S03]  /*20880*/  IADD3 R23, P5, PT, R8, R23, RZ ;  /* 0x0000001708177210 */ /* 0x000fc60007fbe0ff */
[----:B------:R-:W-:Y:S01]  /*20890*/  STL [R1+0x3d8], R20 ;  /* 0x0003d81401007387 */ /* 0x000fe20000100800 */
[----:B------:R-:W-:-:S03]  /*208a0*/  IMAD.X R22, R29, 0x1, R22, P6 ;  /* 0x000000011d167824 */ /* 0x000fc600030e0616 */
[----:B------:R-:W-:Y:S04]  /*208b0*/  STL [R1+0x6c8], R21 ;  /* 0x0006c81501007387 */ /* 0x000fe80000100800 */
[----:B------:R-:W-:Y:S04]  /*208c0*/  STL [R1+0x6ec], R28 ;  /* 0x0006ec1c01007387 */ /* 0x000fe80000100800 */
[----:B------:R0:W-:Y:S01]  /*208d0*/  STL [R1+0xc58], R8 ;  /* 0x000c580801007387 */ /* 0x0001e20000100800 */
[----:B----4-:R-:W-:-:S03]  /*208e0*/  IADD3 R0, P6, PT, R8, R0, RZ ;  /* 0x0000000008007210 */ /* 0x010fc60007fde0ff */
[----:B------:R-:W-:Y:S04]  /*208f0*/  STL [R1+0x6c0], R23 ;  /* 0x0006c01701007387 */ /* 0x000fe80000100800 */
[----:B0-----:R-:W2:Y:S04]  /*20900*/  LDL.LU R8, [R1+0x6dc] ;  /* 0x0006dc0001087983 */ /* 0x001ea80000300800 */
[----:B------:R-:W-:Y:S04]  /*20910*/  STL [R1+0x6e4], R22 ;  /* 0x0006e41601007387 */ /* 0x000fe80000100800 */
[----:B------:R-:W3:Y:S04]  /*20920*/  LDL.LU R12, [R1+0x6cc] ;  /* 0x0006cc00010c7983 */ /* 0x000ee80000300800 */
[----:B------:R-:W-:Y:S04]  /*20930*/  STL [R1+0x6b8], R0 ;  /* 0x0006b80001007387 */ /* 0x000fe80000100800 */
[----:B---3--:R0:W-:Y:S04]  /*20940*/  STL [R1+0xc4c], R12 ;  /* 0x000c4c0c01007387 */ /* 0x0081e80000100800 */
[----:B0-----:R-:W3:Y:S04]  /*20950*/  LDL.LU R12, [R1+0x6a8] ;  /* 0x0006a800010c7983 */ /* 0x001ee80000300800 */
[----:B---3--:R0:W-:Y:S04]  /*20960*/  STL [R1+0xc50], R12 ;  /* 0x000c500c01007387 */ /* 0x0081e80000100800 */
[----:B0-----:R-:W3:Y:S01]  /*20970*/  LDL.LU R12, [R1+0x6d4] ;  /* 0x0006d400010c7983 */ /* 0x001ee20000300800 */
[----:B------:R-:W-:Y:S01]  /*20980*/  ISETP.NE.U32.AND P0, PT, R4, UR7, PT ;  /* 0x0000000704007c0c */ /* 0x000fe2000bf05070 */
[----:B--2---:R-:W-:-:S02]  /*20990*/  IMAD.X R8, R29, 0x1, R8, P1 ;  /* 0x000000011d087824 */ /* 0x004fc400008e0608 */
[----:B---3--:R0:W-:Y:S04]  /*209a0*/  STL [R1+0xc54], R12 ;  /* 0x000c540c01007387 */ /* 0x0081e80000100800 */
[----:B0-----:R-:W2:Y:S04]  /*209b0*/  LDL.LU R12, [R1+0x6b0] ;  /* 0x0006b000010c7983 */ /* 0x001ea80000300800 */
[----:B------:R-:W3:Y:S04]  /*209c0*/  LDL.LU R13, [R1+0x6a0] ;  /* 0x0006a000010d7983 */ /* 0x000ee80000300800 */
[----:B------:R-:W4:Y:S04]  /*209d0*/  LDL.LU R14, [R1+0x6c4] ;  /* 0x0006c400010e7983 */ /* 0x000f280000300800 */
        /* <DEDUP_REMOVED lines=24> */
[----:B------:R0:W-:Y:S04]  /*20b60*/  STL [R1+0x6dc], R8 ;  /* 0x0006dc0801007387 */ /* 0x0001e80000100800 */
[----:B0-----:R-:W2:Y:S02]  /*20b70*/  LDL.LU R8, [R1+0xc58] ;  /* 0x000c580001087983 */ /* 0x001ea40000300800 */
[----:B--2---:R-:W-:-:S05]  /*20b80*/  IADD3 R12, P1, PT, R8, R12, RZ ;  /* 0x0000000c080c7210 */ /* 0x004fca0007f3e0ff */
[----:B------:R0:W-:Y:S04]  /*20b90*/  STL [R1+0x6b0], R12 ;  /* 0x0006b00c01007387 */ /* 0x0001e80000100800 */
[----:B0-----:R-:W2:Y:S02]  /*20ba0*/  LDL.LU R12, [R1+0xc54] ;  /* 0x000c5400010c7983 */ /* 0x001ea40000300800 */
[----:B--2---:R-:W-:-:S05]  /*20bb0*/  IMAD.X R12, R29, 0x1, R12, P2 ;  /* 0x000000011d0c7824 */ /* 0x004fca00010e060c */
[----:B------:R0:W-:Y:S04]  /*20bc0*/  STL [R1+0x6d4], R12 ;  /* 0x0006d40c01007387 */ /* 0x0001e80000100800 */
[----:B0-----:R-:W2:Y:S02]  /*20bd0*/  LDL.LU R12, [R1+0xc50] ;  /* 0x000c5000010c7983 */ /* 0x001ea40000300800 */
[----:B--2---:R-:W-:-:S05]  /*20be0*/  IADD3 R12, P2, PT, R8, R12, RZ ;  /* 0x0000000c080c7210 */ /* 0x004fca0007f5e0ff */
[----:B------:R0:W-:Y:S04]  /*20bf0*/  STL [R1+0x6a8], R12 ;  /* 0x0006a80c01007387 */ /* 0x0001e80000100800 */
[----:B0-----:R-:W2:Y:S01]  /*20c00*/  LDL.LU R12, [R1+0xc4c] ;  /* 0x000c4c00010c7983 */ /* 0x001ea20000300800 */
[C---:B----4-:R-:W-:Y:S01]  /*20c10*/  IMAD.X R14, R29.reuse, 0x1, R14, P4 ;  /* 0x000000011d0e7824 */ /* 0x050fe200020e060e */
[C---:B------:R-:W-:Y:S01]  /*20c20*/  IADD3 R15, P4, PT, R8.reuse, R15, RZ ;  /* 0x0000000f080f7210 */ /* 0x040fe20007f9e0ff */
[C---:B------:R-:W-:Y:S01]  /*20c30*/  IMAD.X R16, R29.reuse, 0x1, R16, P5 ;  /* 0x000000011d107824 */ /* 0x040fe200028e0610 */
        /* <DEDUP_REMOVED lines=16> */
[----:B------:R-:W-:Y:S01]  /*20d40*/  IADD3 R28, P2, PT, R8, R28, RZ ;  /* 0x0000001c081c7210 */ /* 0x000fe20007f5e0ff */
[----:B------:R-:W-:-:S02]  /*20d50*/  IMAD.X R0, R29, 0x1, R0, P4 ;  /* 0x000000011d007824 */ /* 0x000fc400020e0600 */
[----:B--2---:R-:W-:Y:S01]  /*20d60*/  IMAD.X R12, R29, 0x1, R12, P3 ;  /* 0x000000011d0c7824 */ /* 0x004fe200018e060c */
[----:B---3--:R-:W-:-:S04]  /*20d70*/  IADD3 R13, P3, PT, R8, R13, RZ ;  /* 0x0000000d080d7210 */ /* 0x008fc80007f7e0ff */
        /* <DEDUP_REMOVED lines=8> */
[----:B------:R-:W-:-:S03]  /*20e00*/  IMAD.X R9, R29, 0x1, R9, P3 ;  /* 0x000000011d097824 */ /* 0x000fc600018e0609 */
[----:B------:R-:W-:Y:S01]  /*20e10*/  STL [R1+0x6ac], R26 ;  /* 0x0006ac1a01007387 */ /* 0x000fe20000100800 */
[----:B------:R-:W-:-:S03]  /*20e20*/  IADD3 R6, P3, PT, R8, R6, RZ ;  /* 0x0000000608067210 */ /* 0x000fc60007f7e0ff */
        /* <DEDUP_REMOVED lines=17> */
[----:B------:R0:W-:Y:S04]  /*20f40*/  STL [R1+0xc48], R29 ;  /* 0x000c481d01007387 */ /* 0x0001e80000100800 */
        /* <DEDUP_REMOVED lines=9> */
[----:B--2---:R-:W-:-:S03]  /*20fe0*/  IADD3 R29, P4, PT, R8, R29, RZ ;  /* 0x0000001d081d7210 */ /* 0x004fc60007f9e0ff */
        /* <DEDUP_REMOVED lines=30> */
[----:B--2---:R-:W-:-:S05]  /*211d0*/  IMAD.X R12, R29, 0x1, R12, P5 ;  /* 0x000000011d0c7824 */ /* 0x004fca00028e060c */
[----:B------:R0:W-:Y:S04]  /*211e0*/  STL [R1+0x65c], R12 ;  /* 0x00065c0c01007387 */ /* 0x0001e80000100800 */
[----:B0-----:R-:W2:Y:S02]  /*211f0*/  LDL.LU R12, [R1+0xc44] ;  /* 0x000c4400010c7983 */ /* 0x001ea40000300800 */
[----:B--2---:R-:W-:-:S05]  /*21200*/  IADD3 R12, P5, PT, R8, R12, RZ ;  /* 0x0000000c080c7210 */ /* 0x004fca0007fbe0ff */
[----:B------:R0:W-:Y:S04]  /*21210*/  STL [R1+0x630], R12 ;  /* 0x0006300c01007387 */ /* 0x0001e80000100800 */
[----:B0-----:R-:W2:Y:S02]  /*21220*/  LDL.LU R12, [R1+0xc40] ;  /* 0x000c4000010c7983 */ /* 0x001ea40000300800 */
[----:B--2---:R-:W-:-:S05]  /*21230*/  IMAD.X R12, R29, 0x1, R12, P6 ;  /* 0x000000011d0c7824 */ /* 0x004fca00030e060c */
[----:B------:R0:W-:Y:S04]  /*21240*/  STL [R1+0x654], R12 ;  /* 0x0006540c01007387 */ /* 0x0001e80000100800 */
[----:B0-----:R-:W2:Y:S01]  /*21250*/  LDL.LU R12, [R1+0xc3c] ;  /* 0x000c3c00010c7983 */ /* 0x001ea20000300800 */
[C---:B---3--:R-:W-:Y:S01]  /*21260*/  IMAD.X R13, R29.reuse, 0x1, R13, P1 ;  /* 0x000000011d0d7824 */ /* 0x048fe200008e060d */
[C---:B----4-:R-:W-:Y:S01]  /*21270*/  IADD3 R14, P1, PT, R8.reuse, R14, RZ ;  /* 0x0000000e080e7210 */ /* 0x050fe20007f3e0ff */
        /* <DEDUP_REMOVED lines=18> */
[----:B------:R-:W-:Y:S01]  /*213a0*/  IMAD.X R22, R29, 0x1, R22, P1 ;  /* 0x000000011d167824 */ /* 0x000fe200008e0616 */
[----:B------:R-:W-:-:S02]  /*213b0*/  IADD3 R0, P1, PT, R8, R0, RZ ;  /* 0x0000000008007210 */ /* 0x000fc40007f3e0ff */
[----:B--2---:R-:W-:-:S05]  /*213c0*/  IADD3 R12, P6, PT, R8, R12, RZ ;  /* 0x0000000c080c7210 */ /* 0x004fca0007fde0ff */
        /* <DEDUP_REMOVED lines=22> */
[----:B------:R-:W-:Y:S04]  /*21530*/  STL [R1+0x604], R18 ;  /* 0x0006041201007387 */ /* 0x000fe80000100800 */
[----:B------:R-:W-:Y:S01]  /*21540*/  STL [R1+0x5d8], R19 ;  /* 0x0005d81301007387 */ /* 0x000fe20000100800 */
[----:B------:R-:W-:-:S03]  /*21550*/  IADD3 R23, P6, PT, R8, R23, RZ ;  /* 0x0000001708177210 */ /* 0x000fc60007fde0ff */
[----:B------:R-:W-:Y:S04]  /*21560*/  STL [R1+0x5fc], R20 ;  /* 0x0005fc1401007387 */ /* 0x000fe80000100800 */
        /* <DEDUP_REMOVED lines=12> */
[----:B--2---:R-:W-:-:S03]  /*21630*/  IMAD.X R8, R29, 0x1, R8, P2 ;  /* 0x000000011d087824 */ /* 0x004fc600010e0608 */
        /* <DEDUP_REMOVED lines=150> */
[----:B------:R-:W-:Y:S01]  /*21fa0*/  IMAD.X R6, R29, 0x1, R6, P2 ;  /* 0x000000011d067824 */ /* 0x000fe200010e0606 */
[----:B------:R-:W-:Y:S01]  /*21fb0*/  IADD3 R7, P2, PT, R7, UR6, RZ ;  /* 0x0000000607077c10 */ /* 0x000fe2000ff5e0ff */
[----:B------:R-:W-:Y:S01]  /*21fc0*/  IMAD.X R4, R29, 0x1, R4, P3 ;  /* 0x000000011d047824 */ /* 0x000fe200018e0604 */
[----:B------:R-:W-:Y:S01]  /*21fd0*/  IADD3 R5, P3, PT, R5, UR6, RZ ;  /* 0x0000000605057c10 */ /* 0x000fe2000ff7e0ff */
[----:B------:R-:W-:Y:S01]  /*21fe0*/  IMAD.X R2, R29, 0x1, R2, P4 ;  /* 0x000000011d027824 */ /* 0x000fe200020e0602 */
[----:B------:R-:W-:Y:S01]  /*21ff0*/  IADD3 R3, P4, PT, R3, UR6, RZ ;  /* 0x0000000603037c10 */ /* 0x000fe2000ff9e0ff */
[----:B------:R-:W-:Y:S01]  /*22000*/  IMAD.X R18, R29, 0x1, R18, P5 ;  /* 0x000000011d127824 */ /* 0x000fe200028e0612 */
[----:B------:R-:W-:Y:S01]  /*22010*/  IADD3 R19, P5, PT, R19, UR6, RZ ;  /* 0x0000000613137c10 */ /* 0x000fe2000ffbe0ff */
[----:B------:R-:W-:Y:S01]  /*22020*/  IMAD.X R20, R29, 0x1, R20, P6 ;  /* 0x000000011d147824 */ /* 0x000fe200030e0614 */
[----:B------:R-:W-:-:S02]  /*22030*/  IADD3 R21, P6, PT, R21, UR6, RZ ;  /* 0x0000000615157c10 */ /* 0x000fc4000ffde0ff */
[----:B--2---:R-:W-:-:S05]  /*22040*/  IADD3 R12, P1, PT, R8, R12, RZ ;  /* 0x0000000c080c7210 */ /* 0x004fca0007f3e0ff */
[----:B------:R0:W-:Y:S04]  /*22050*/  STL [R1+0x530], R12 ;  /* 0x0005300c01007387 */ /* 0x0001e80000100800 */
        /* <DEDUP_REMOVED lines=22> */
[----:B------:R-:W-:Y:S04]  /*221c0*/  STL [R1+0xa90], R19 ;  /* 0x000a901301007387 */ /* 0x000fe80000100800 */
[----:B------:R-:W-:Y:S04]  /*221d0*/  STL [R1+0x504], R20 ;  /* 0x0005041401007387 */ /* 0x000fe80000100800 */
[----:B------:R-:W-:Y:S04]  /*221e0*/  STL [R1+0xa8c], R21 ;  /* 0x000a8c1501007387 */ /* 0x000fe80000100800 */
[----:B------:R-:W-:Y:S04]  /*221f0*/  STL [R1+0x4fc], R28 ;  /* 0x0004fc1c01007387 */ /* 0x000fe80000100800 */
[----:B0-----:R-:W2:Y:S01]  /*22200*/  LDL.LU R12, [R1+0x704] ;  /* 0x00070400010c7983 */ /* 0x001ea20000300800 */
[----:B------:R-:W-:-:S02]  /*22210*/  IADD3 R23, P1, PT, R23, UR6, RZ ;  /* 0x0000000617177c10 */ /* 0x000fc4000ff3e0ff */
[----:B------:R-:W-:-:S03]  /*22220*/  IADD3.X R22, PT, PT, R22, UR4, RZ, P2, !PT ;  /* 0x0000000416167c10 */ /* 0x000fc600097fe4ff */
[----:B------:R-:W-:Y:S04]  /*22230*/  STL [R1+0xa88], R23 ;  /* 0x000a881701007387 */ /* 0x000fe80000100800 */
[----:B--2---:R0:W-:Y:S04]  /*22240*/  STL [R1+0xc14], R12 ;  /* 0x000c140c01007387 */ /* 0x0041e80000100800 */
[----:B------:R-:W-:Y:S04]  /*22250*/  STL [R1+0xad4], R22 ;  /* 0x000ad41601007387 */ /* 0x000fe80000100800 */
[----:B0-----:R-:W2:Y:S01]  /*22260*/  LDL.LU R12, [R1+0xa80] ;  /* 0x000a8000010c7983 */ /* 0x001ea20000300800 */
[----:B------:R-:W-:-:S05]  /*22270*/  IADD3 R0, P2, PT, R0, UR6, RZ ;  /* 0x0000000600007c10 */ /* 0x000fca000ff5e0ff */
[----:B------:R-:W-:Y:S04]  /*22280*/  STL [R1+0xa84], R0 ;  /* 0x000a840001007387 */ /* 0x000fe80000100800 */
[----:B--2---:R0:W-:Y:S04]  /*22290*/  STL [R1+0xc18], R12 ;  /* 0x000c180c01007387 */ /* 0x0041e80000100800 */
[----:B0-----:R-:W2:Y:S04]  /*222a0*/  LDL.LU R12, [R1+0x4f8] ;  /* 0x0004f800010c7983 */ /* 0x001ea80000300800 */
        /* <DEDUP_REMOVED lines=28> */
[----:B--2---:R-:W-:-:S05]  /*22470*/  IADD3.X R12, PT, PT, R12, UR4, RZ, P3, !PT ;  /* 0x000000040c0c7c10 */ /* 0x004fca0009ffe4ff */
[----:B------:R0:W-:Y:S04]  /*22480*/  STL [R1+0x4f8], R12 ;  /* 0x0004f80c01007387 */ /* 0x0001e80000100800 */
[----:B0-----:R-:W2:Y:S02]  /*22490*/  LDL.LU R12, [R1+0xc18] ;  /* 0x000c1800010c7983 */ /* 0x001ea40000300800 */
[----:B--2---:R-:W-:-:S05]  /*224a0*/  IADD3 R12, P3, PT, R12, UR6, RZ ;  /* 0x000000060c0c7c10 */ /* 0x004fca000ff7e0ff */
[----:B------:R0:W-:Y:S04]  /*224b0*/  STL [R1+0xa80], R12 ;  /* 0x000a800c01007387 */ /* 0x0001e80000100800 */
[----:B0-----:R-:W2:Y:S01]  /*224c0*/  LDL.LU R12, [R1+0xc14] ;  /* 0x000c1400010c7983 */ /* 0x001ea20000300800 */
[----:B----4-:R-:W-:Y:S02]  /*224d0*/  IADD3.X R14, PT, PT, R14, UR4, RZ, P5, !PT ;  /* 0x000000040e0e7c10 */ /* 0x010fe4000affe4ff */
[----:B---3--:R-:W-:Y:S02]  /*224e0*/  IADD3 R15, P5, PT, R15, UR6, RZ ;  /* 0x000000060f0f7c10 */ /* 0x008fe4000ffbe0ff */
[----:B------:R-:W-:Y:S02]  /*224f0*/  IADD3.X R16, PT, PT, R16, UR4, RZ, P6, !PT ;  /* 0x0000000410107c10 */ /* 0x000fe4000b7fe4ff */
[----:B------:R-:W-:-:S02]  /*22500*/  IADD3 R17, P6, PT, R17, UR6, RZ ;  /* 0x0000000611117c10 */ /* 0x000fc4000ffde0ff */
[----:B------:R-:W-:Y:S02]  /*22510*/  IADD3.X R24, PT, PT, R24, UR4, RZ, P1, !PT ;  /* 0x0000000418187c10 */ /* 0x000fe40008ffe4ff */
[----:B------:R-:W-:Y:S02]  /*22520*/  IADD3 R25, P1, PT, R25, UR6, RZ ;  /* 0x0000000619197c10 */ /* 0x000fe4000ff3e0ff */
[----:B------:R-:W-:Y:S02]  /*22530*/  IADD3.X R26, PT, PT, R26, UR4, RZ, P2, !PT ;  /* 0x000000041a1a7c10 */ /* 0x000fe400097fe4ff */
[----:B------:R-:W-:Y:S02]  /*22540*/  IADD3 R27, P2, PT, R27, UR6, RZ ;  /* 0x000000061b1b7c10 */ /* 0x000fe4000ff5e0ff */
        /* <DEDUP_REMOVED lines=12> */
[----:B--2---:R-:W-:Y:S02]  /*22610*/  IADD3.X R12, PT, PT, R12, UR4, RZ, P4, !PT ;  /* 0x000000040c0c7c10 */ /* 0x004fe4000a7fe4ff */
[----:B------:R-:W-:-:S03]  /*22620*/  IADD3 R13, P4, PT, R13, UR6, RZ ;  /* 0x000000060d0d7c10 */ /* 0x000fc6000ff9e0ff */
[----:B------:R0:W-:Y:S04]  /*22630*/  STL [R1+0x704], R12 ;  /* 0x0007040c01007387 */ /* 0x0001e80000100800 */
[----:B------:R-:W-:Y:S04]  /*22640*/  STL [R1+0xa78], R13 ;  /* 0x000a780d01007387 */ /* 0x000fe80000100800 */
[----:B------:R-:W-:Y:S04]  /*22650*/  STL [R1+0x700], R14 ;  /* 0x0007000e01007387 */ /* 0x000fe80000100800 */
[----:B------:R-:W-:Y:S04]  /*22660*/  STL [R1+0xa70], R15 ;  /* 0x000a700f01007387 */ /* 0x000fe80000100800 */
[----:B------:R-:W-:Y:S04]  /*22670*/  STL [R1+0x6fc], R16 ;  /* 0x0006fc1001007387 */ /* 0x000fe80000100800 */
[----:B------:R-:W-:Y:S04]  /*22680*/  STL [R1+0xa68], R17 ;  /* 0x000a681101007387 */ /* 0x000fe80000100800 */
[----:B------:R-:W-:Y:S04]  /*22690*/  STL [R1+0x6f8], R24 ;  /* 0x0006f81801007387 */ /* 0x000fe80000100800 */
[----:B------:R-:W-:Y:S01]  /*226a0*/  STL [R1+0xa60], R25 ;  /* 0x000a601901007387 */ /* 0x000fe20000100800 */
[----:B------:R-:W-:-:S03]  /*226b0*/  IADD3.X R8, PT, PT, R8, UR4, RZ, P4, !PT ;  /* 0x0000000408087c10 */ /* 0x000fc6000a7fe4ff */
[----:B------:R-:W-:Y:S01]  /*226c0*/  STL [R1+0x6f4], R26 ;  /* 0x0006f41a01007387 */ /* 0x000fe20000100800 */
[----:B------:R-:W-:-:S03]  /*226d0*/  IADD3 R9, P4, PT, R9, UR6, RZ ;  /* 0x0000000609097c10 */ /* 0x000fc6000ff9e0ff */
        /* <DEDUP_REMOVED lines=19> */
[----:B0-----:R-:W2:Y:S01]  /*22810*/  LDL.LU R12, [R1+0xa00] ;  /* 0x000a0000010c7983 */ /* 0x001ea20000300800 */
[----:B------:R-:W-:-:S02]  /*22820*/  IADD3.X R23, PT, PT, R23, UR4, RZ, P5, !PT ;  /* 0x0000000417177c10 */ /* 0x000fc4000affe4ff */
[----:B------:R-:W-:-:S03]  /*22830*/  IADD3 R22, P5, PT, R22, UR6, RZ ;  /* 0x0000000616167c10 */ /* 0x000fc6000ffbe0ff */
[----:B------:R-:W-:Y:S04]  /*22840*/  STL [R1+0xa3c], R23 ;  /* 0x000a3c1701007387 */ /* 0x000fe80000100800 */
[----:B--2---:R0:W-:Y:S04]  /*22850*/  STL [R1+0xc0c], R12 ;  /* 0x000c0c0c01007387 */ /* 0x0041e80000100800 */
[----:B------:R-:W-:Y:S04]  /*22860*/  STL [R1+0xa10], R22 ;  /* 0x000a101601007387 */ /* 0x000fe80000100800 */
[----:B0-----:R-:W2:Y:S01]  /*22870*/  LDL.LU R12, [R1+0xa2c] ;  /* 0x000a2c00010c7983 */ /* 0x001ea20000300800 */
[----:B------:R-:W-:-:S05]  /*22880*/  IADD3.X R0, PT, PT, R0, UR4, RZ, P6, !PT ;  /* 0x0000000400007c10 */ /* 0x000fca000b7fe4ff */
        /* <DEDUP_REMOVED lines=31> */
[----:B--2---:R-:W-:-:S05]  /*22a80*/  IADD3 R12, P6, PT, R12, UR6, RZ ;  /* 0x000000060c0c7c10 */ /* 0x004fca000ffde0ff */
[----:B------:R0:W-:Y:S04]  /*22a90*/  STL [R1+0xa08], R12 ;  /* 0x000a080c01007387 */ /* 0x0001e80000100800 */
[----:B0-----:R-:W2:Y:S02]  /*22aa0*/  LDL.LU R12, [R1+0xc10] ;  /* 0x000c1000010c7983 */ /* 0x001ea40000300800 */
[----:B--2---:R-:W-:-:S05]  /*22ab0*/  IADD3.X R12, PT, PT, R12, UR4, RZ, P1, !PT ;  /* 0x000000040c0c7c10 */ /* 0x004fca0008ffe4ff */
[----:B------:R0:W-:Y:S04]  /*22ac0*/  STL [R1+0xa2c], R12 ;  /* 0x000a2c0c01007387 */ /* 0x0001e80000100800 */
[----:B0-----:R-:W2:Y:S01]  /*22ad0*/  LDL.LU R12, [R1+0xc0c] ;  /* 0x000c0c00010c7983 */ /* 0x001ea20000300800 */
[----:B---3--:R-:W-:Y:S02]  /*22ae0*/  IADD3.X R13, PT, PT, R13, UR4, RZ, P2, !PT ;  /* 0x000000040d0d7c10 */ /* 0x008fe400097fe4ff */
[----:B----4-:R-:W-:Y:S02]  /*22af0*/  IADD3 R14, P2, PT, R14, UR6, RZ ;  /* 0x000000060e0e7c10 */ /* 0x010fe4000ff5e0ff */
        /* <DEDUP_REMOVED lines=19> */
[----:B--2---:R-:W-:-:S05]  /*22c30*/  IADD3 R12, P1, PT, R12, UR6, RZ ;  /* 0x000000060c0c7c10 */ /* 0x004fca000ff3e0ff */
[----:B------:R0:W-:Y:S04]  /*22c40*/  STL [R1+0xa00], R12 ;  /* 0x000a000c01007387 */ /* 0x0001e80000100800 */
        /* <DEDUP_REMOVED lines=483> */
[----:B------:R-:W-:-:S02]  /*24a80*/  IADD3.X R23, PT, PT, R23, UR4, RZ, P2, !PT ;  /* 0x0000000417177c10 */ /* 0x000fc400097fe4ff */
[----:B--2---:R-:W-:Y:S02]  /*24a90*/  IADD3.X R12, PT, PT, R12, UR4, RZ, P1, !PT ;  /* 0x000000040c0c7c10 */ /* 0x004fe40008ffe4ff */
        /* <DEDUP_REMOVED lines=31> */
[----:B------:R0:W-:Y:S04]  /*24c90*/  STL [R1+0x74c], R0 ;  /* 0x00074c0001007387 */ /* 0x0001e80000100800 */
[----:B------:R-:W-:Y:S04]  /*24ca0*/  STL [R1+0x754], R23 ;  /* 0x0007541701007387 */ /* 0x000fe80000100800 */
[----:B0-----:R-:W2:Y:S01]  /*24cb0*/  LDL.LU R0, [R1+0xaa4] ;  /* 0x000aa40001007983 */ /* 0x001ea20000300800 */
[----:B------:R-:W-:-:S05]  /*24cc0*/  IADD3 R22, P2, PT, R22, UR6, RZ ;  /* 0x0000000616167c10 */ /* 0x000fca000ff5e0ff */
[----:B------:R-:W-:Y:S04]  /*24cd0*/  STL [R1+0x728], R22 ;  /* 0x0007281601007387 */ /* 0x000fe80000100800 */
[----:B--2---:R0:W-:Y:S04]  /*24ce0*/  STL [R1+0xbdc], R0 ;  /* 0x000bdc0001007387 */ /* 0x0041e80000100800 */
[----:B0-----:R-:W2:Y:S04]  /*24cf0*/  LDL.LU R0, [R1+0x744] ;  /* 0x0007440001007983 */ /* 0x001ea80000300800 */
        /* <DEDUP_REMOVED lines=58> */
[----:B------:R-:W-:Y:S02]  /*250a0*/  IADD3.X R28, PT, PT, R28, UR4, RZ, P1, !PT ;  /* 0x000000041c1c7c10 */ /* 0x000fe40008ffe4ff */
[----:B------:R-:W-:Y:S02]  /*250b0*/  IADD3.X R22, PT, PT, R22, UR4, RZ, P3, !PT ;  /* 0x0000000416167c10 */ /* 0x000fe40009ffe4ff */
[----:B------:R-:W-:Y:S02]  /*250c0*/  IADD3.X R23, PT, PT, R23, UR4, RZ, P2, !PT ;  /* 0x0000000417177c10 */ /* 0x000fe400097fe4ff */
[----:B--2---:R-:W-:-:S05]  /*250d0*/  IADD3 R0, P4, PT, R0, UR6, RZ ;  /* 0x0000000600007c10 */ /* 0x004fca000ff9e0ff */
[----:B------:R0:W-:Y:S01]  /*250e0*/  STL [R1+0xaa4], R0 ;  /* 0x000aa40001007387 */ /* 0x0001e20000100800 */
[----:B------:R-:W-:Y:S02]  /*250f0*/  IADD3.X R10, PT, PT, R10, UR4, RZ, P4, !PT ;  /* 0x000000040a0a7c10 */ /* 0x000fe4000a7fe4ff */
[----:B------:R-:W-:Y:S01]  /*25100*/  IADD3 R11, P4, PT, R11, UR6, RZ ;  /* 0x000000060b0b7c10 */ /* 0x000fe2000ff9e0ff */
[----:B0-----:R0:W5:Y:S04]  /*25110*/  LDL.LU R0, [R1+0xbd8] ;  /* 0x000bd80001007983 */ /* 0x0011680000300800 */
[----:B------:R0:W-:Y:S04]  /*25120*/  STL [R1+0x73c], R12 ;  /* 0x00073c0c01007387 */ /* 0x0001e80000100800 */
        /* <DEDUP_REMOVED lines=16> */
[----:B------:R0:W-:Y:S01]  /*25230*/  STL [R1+0xae0], R5 ;  /* 0x000ae00501007387 */ /* 0x0001e20000100800 */
[----:B------:R-:W-:-:S03]  /*25240*/  IADD3.X R20, PT, PT, R20, UR4, RZ, P4, !PT ;  /* 0x0000000414147c10 */ /* 0x000fc6000a7fe4ff */
        /* <DEDUP_REMOVED lines=10> */
[----:B------:R-:W-:Y:S05]  /*252f0*/  @P0 BRA `(.L_x_2) ;  /* 0xfffffea800640947 */ /* 0x000fea000383ffff */
.L_x_1:
[----:B0-----:R-:W2:Y:S01]  /*25300*/  LDL.LU R9, [R1+0x2dc] ;  /* 0x0002dc0001097983 */ /* 0x001ea20000300800 */
[----:B------:R-:W0:Y:S01]  /*25310*/  LDCU.128 UR12, c[0x0][0x390] ;  /* 0x00007200ff0c77ac */ /* 0x000e220008000c00 */
[----:B------:R-:W3:Y:S01]  /*25320*/  LDCU UR11, c[0x0][0x39c] ;  /* 0x00007380ff0b77ac */ /* 0x000ee20008000800 */
[----:B------:R-:W4:Y:S01]  /*25330*/  LDCU UR6, c[0x0][0x3b4] ;  /* 0x00007680ff0677ac */ /* 0x000f220008000800 */
[----:B------:R-:W1:Y:S01]  /*25340*/  LDCU UR10, c[0x0][0x39c] ;  /* 0x00007380ff0a77ac */ /* 0x000e620008000800 */
[----:B------:R-:W0:Y:S01]  /*25350*/  S2UR UR5, SR_CgaCtaId ;  /* 0x00000000000579c3 */ /* 0x000e220000008800 */
[----:B------:R-:W0:Y:S01]  /*25360*/  LDCU UR4, c[0x0][0x39c] ;  /* 0x00007380ff0477ac */ /* 0x000e220008000800 */
[----:B------:R-:W0:Y:S06]  /*25370*/  LDCU UR7, c[0x0][0x39c] ;  /* 0x00007380ff0777ac */ /* 0x000e2c0008000800 */
[----:B------:R-:W-:Y:S06]  /*25380*/  BAR.SYNC.DEFER_BLOCKING 0x0 ;  /* 0x0000000000007b1d */ /* 0x000fec0000010000 */
[----:B--2---:R2:W-:Y:S04]  /*25390*/  STL [R1+0xcc8], R9 ;  /* 0x000cc80901007387 */ /* 0x0045e80000100800 */
[----:B--2---:R-:W2:Y:S04]  /*253a0*/  LDL.LU R9, [R1+0x2d4] ;  /* 0x0002d40001097983 */ /* 0x004ea80000300800 */
[----:B--2---:R2:W-:Y:S04]  /*253b0*/  STL [R1+0xcd0], R9 ;  /* 0x000cd00901007387 */ /* 0x0045e80000100800 */
[----:B--2---:R-:W2:Y:S04]  /*253c0*/  LDL.LU R9, [R1+0x2cc] ;  /* 0x0002cc0001097983 */ /* 0x004ea80000300800 */
[----:B--2---:R2:W-:Y:S04]  /*253d0*/  STL [R1+0xcd8], R9 ;  /* 0x000cd80901007387 */ /* 0x0045e80000100800 */
[----:B--2---:R-:W2:Y:S04]  /*253e0*/  LDL.LU R9, [R1+0x2c4] ;  /* 0x0002c40001097983 */ /* 0x004ea80000300800 */
[----:B-1---5:R-:W2:Y:S04]  /*253f0*/  LDL.LU R0, [R1+0x1e8] ;  /* 0x0001e80001007983 */ /* 0x022ea80000300800 */
[----:B--2---:R1:W-:Y:S04]  /*25400*/  STL [R1+0xc80], R0 ;  /* 0x000c800001007387 */ /* 0x0043e80000100800 */
[----:B-1----:R-:W2:Y:S04]  /*25410*/  LDL.LU R0, [R1+0x1e0] ;  /* 0x0001e00001007983 */ /* 0x002ea80000300800 */
        /* <DEDUP_REMOVED lines=24> */
[----:B------:R-:W2:Y:S04]  /*255a0*/  LDL.LU R29, [R1+0x1ec] ;  /* 0x0001ec00011d7983 */ /* 0x000ea80000300800 */
        /* <DEDUP_REMOVED lines=13> */
[----:B-1----:R-:W2:Y:S01]  /*25680*/  LDL.LU R29, [R1+0x68] ;  /* 0x00006800011d7983 */ /* 0x002ea20000300800 */
[----:B------:R-:W-:-:S03]  /*25690*/  F2FP.SATFINITE.E5M2.F32.PACK_AB_MERGE_C R9, R9, R0, RZ ;  /* 0x000000000909723e */ /* 0x000fc600048060ff */
[----:B--2---:R1:W-:Y:S04]  /*256a0*/  STL [R1+0xcc0], R29 ;  /* 0x000cc01d01007387 */ /* 0x0043e80000100800 */
[----:B-1----:R-:W2:Y:S04]  /*256b0*/  LDL.LU R29, [R1+0x60] ;  /* 0x00006000011d7983 */ /* 0x002ea80000300800 */
        /* <DEDUP_REMOVED lines=28> */
[----:B-1----:R-:W2:Y:S02]  /*25880*/  LDL.LU R9, [R1+0xcd8] ;  /* 0x000cd80001097983 */ /* 0x002ea40000300800 */
[----:B--2---:R-:W-:-:S02]  /*25890*/  F2FP.SATFINITE.E5M2.F32.PACK_AB_MERGE_C R9, R9, R0, RZ ;  /* 0x000000000909723e */ /* 0x004fc400048060ff */
        /* <DEDUP_REMOVED lines=10> */
[----:B-1----:R-:W3:Y:S01]  /*25940*/  LDL.LU R9, [R1+0x1e4] ;  /* 0x0001e40001097983 */ /* 0x002ee20000300800 */
[----:B--2---:R-:W-:-:S03]  /*25950*/  F2FP.SATFINITE.E5M2.F32.PACK_AB_MERGE_C R0, R0, R29, RZ ;  /* 0x0000001d0000723e */ /* 0x004fc600048060ff */
        /* <DEDUP_REMOVED lines=30> */
[----:B-1----:R-:W3:Y:S02]  /*25b40*/  LDL.LU R0, [R1+0xc84] ;  /* 0x000c840001007983 */ /* 0x002ee40000300800 */
[----:B---3--:R-:W-:-:S02]  /*25b50*/  F2FP.SATFINITE.E5M2.F32.PACK_AB_MERGE_C R9, R9, R0, RZ ;  /* 0x000000000909723e */ /* 0x008fc400048060ff */
[----:B------:R-:W2:Y:S01]  /*25b60*/  LDL.LU R0, [R1+0xc80] ;  /* 0x000c800001007983 */ /* 0x000ea20000300800 */
[----:B------:R-:W-:Y:S02]  /*25b70*/  F2FP.SATFINITE.E5M2.F32.PACK_AB_MERGE_C R25, R25, R26, RZ ;  /* 0x0000001a1919723e */ /* 0x000fe400048060ff */
[----:B------:R-:W-:Y:S01]  /*25b80*/  F2FP.SATFINITE.E5M2.F32.PACK_AB_MERGE_C R10, R10, R20, RZ ;  /* 0x000000140a0a723e */ /* 0x000fe200048060ff */
[----:B------:R2:W-:Y:S01]  /*25b90*/  STL [R1+0xf4], R9 ;  /* 0x0000f40901007387 */ /* 0x0005e20000100800 */
[----:B------:R-:W-:Y:S02]  /*25ba0*/  F2FP.SATFINITE.E5M2.F32.PACK_AB_MERGE_C R11, R11, R19, RZ ;  /* 0x000000130b0b723e */ /* 0x000fe400048060ff */
[----:B------:R-:W-:Y:S02]  /*25bb0*/  F2FP.SATFINITE.E5M2.F32.PACK_AB_MERGE_C R6, R6, R7, RZ ;  /* 0x000000070606723e */ /* 0x000fe400048060ff */
[----:B------:R-:W-:Y:S02]  /*25bc0*/  F2FP.SATFINITE.E5M2.F32.PACK_AB_MERGE_C R4, R4, R5, RZ ;  /* 0x000000050404723e */ /* 0x000fe400048060ff */
[----:B--2---:R-:W-:-:S02]  /*25bd0*/  F2FP.SATFINITE.E5M2.F32.PACK_AB_MERGE_C R9, R29, R0, RZ ;  /* 0x000000001d09723e */ /* 0x004fc400048060ff */
[----:B------:R-:W-:-:S03]  /*25be0*/  F2FP.SATFINITE.E5M2.F32.PACK_AB_MERGE_C R0, R27, R28, RZ ;  /* 0x0000001c1b00723e */ /* 0x000fc600048060ff */
[----:B------:R1:W-:Y:S04]  /*25bf0*/  STL [R1+0xf0], R9 ;  /* 0x0000f00901007387 */ /* 0x0003e80000100800 */
[----:B------:R2:W-:Y:S04]  /*25c00*/  STL [R1+0xac], R0 ;  /* 0x0000ac0001007387 */ /* 0x0005e80000100800 */
[----:B------:R-:W-:Y:S01]  /*25c10*/  STL [R1+0xa8], R25 ;  /* 0x0000a81901007387 */ /* 0x000fe20000100800 */
[----:B-1----:R-:W-:Y:S02]  /*25c20*/  F2FP.SATFINITE.E5M2.F32.PACK_AB_MERGE_C R9, R23, R24, RZ ;  /* 0x000000181709723e */ /* 0x002fe400048060ff */
[----:B--2---:R-:W-:-:S03]  /*25c30*/  F2FP.SATFINITE.E5M2.F32.PACK_AB_MERGE_C R0, R21, R22, RZ ;  /* 0x000000161500723e */ /* 0x004fc600048060ff */
[----:B------:R1:W-:Y:S04]  /*25c40*/  STL [R1+0x38], R9 ;  /* 0x0000380901007387 */ /* 0x0003e80000100800 */
[----:B------:R2:W-:Y:S04]  /*25c50*/  STL [R1+0xc1c], R10 ;  /* 0x000c1c0a01007387 */ /* 0x0005e80000100800 */
[----:B------:R3:W-:Y:S01]  /*25c60*/  STL [R1+0x18], R0 ;  /* 0x0000180001007387 */ /* 0x0007e20000100800 */
[----:B-1----:R-:W-:-:S03]  /*25c70*/  F2FP.SATFINITE.E5M2.F32.PACK_AB_MERGE_C R9, R13, R14, RZ ;  /* 0x0000000e0d09723e */ /* 0x002fc600048060ff */
[----:B------:R-:W-:Y:S01]  /*25c80*/  STL [R1+0xc18], R11 ;  /* 0x000c180b01007387 */ /* 0x000fe20000100800 */
[----:B--2---:R-:W-:Y:S02]  /*25c90*/  F2FP.SATFINITE.E5M2.F32.PACK_AB_MERGE_C R10, R15, R16, RZ ;  /* 0x000000100f0a723e */ /* 0x004fe400048060ff */
[----:B---3--:R-:W-:-:S05]  /*25ca0*/  F2FP.SATFINITE.E5M2.F32.PACK_AB_MERGE_C R0, R17, R18, RZ ;  /* 0x000000121100723e */ /* 0x008fca00048060ff */
[----:B------:R1:W-:Y:S04]  /*25cb0*/  STL [R1+0x3c], R0 ;  /* 0x00003c0001007387 */ /* 0x0003e80000100800 */
[----:B------:R-:W-:Y:S04]  /*25cc0*/  STL [R1+0x34], R10 ;  /* 0x0000340a01007387 */ /* 0x000fe80000100800 */
[----:B------:R-:W-:Y:S01]  /*25cd0*/  STL [R1+0x30], R9 ;  /* 0x0000300901007387 */ /* 0x000fe20000100800 */
[----:B-1----:R-:W-:-:S05]  /*25ce0*/  F2FP.SATFINITE.E5M2.F32.PACK_AB_MERGE_C R0, R8, R12, RZ ;  /* 0x0000000c0800723e */ /* 0x002fca00048060ff */
[----:B------:R1:W-:Y:S04]  /*25cf0*/  STL [R1+0xc], R0 ;  /* 0x00000c0001007387 */ /* 0x0003e80000100800 */
[----:B------:R-:W-:Y:S04]  /*25d00*/  STL [R1+0x4c], R6 ;  /* 0x00004c0601007387 */ /* 0x000fe80000100800 */
[----:B------:R-:W2:Y:S01]  /*25d10*/  LDL.LU R15, [R1+0x164] ;  /* 0x00016400010f7983 */ /* 0x000ea20000300800 */
[----:B-1----:R-:W-:-:S03]  /*25d20*/  F2FP.SATFINITE.E5M2.F32.PACK_AB_MERGE_C R0, R2, R3, RZ ;  /* 0x000000030200723e */ /* 0x002fc600048060ff */
[----:B------:R-:W-:Y:S04]  /*25d30*/  STL [R1+0x48], R4 ;  /* 0x0000480401007387 */ /* 0x000fe80000100800 */
[----:B--2---:R1:W-:Y:S04]  /*25d40*/  STL [R1+0xc58], R15 ;  /* 0x000c580f01007387 */ /* 0x0043e80000100800 */
[----:B------:R-:W-:Y:S04]  /*25d50*/  STL [R1+0x44], R0 ;  /* 0x0000440001007387 */ /* 0x000fe80000100800 */
        /* <DEDUP_REMOVED lines=9> */
[----:B------:R-:W3:Y:S04]  /*25df0*/  LDL.LU R11, [R1+0x168] ;  /* 0x00016800010b7983 */ /* 0x000ee80000300800 */
[----:B---3--:R1:W-:Y:S04]  /*25e00*/  STL [R1+0xc54], R11 ;  /* 0x000c540b01007387 */ /* 0x0083e80000100800 */
[----:B-1----:R-:W3:Y:S04]  /*25e10*/  LDL.LU R11, [R1+0x160] ;  /* 0x00016000010b7983 */ /* 0x002ee80000300800 */
        /* <DEDUP_REMOVED lines=9> */
[----:B-1----:R-:W2:Y:S04]  /*25eb0*/  LDL.LU R11, [R1+0x188] ;  /* 0x00018800010b7983 */ /* 0x002ea80000300800 */
        /* <DEDUP_REMOVED lines=48> */
[----:B------:R-:W2:Y:S01]  /*261c0*/  LDL.LU R11, [R1+0xc54] ;  /* 0x000c5400010b7983 */ /* 0x000ea20000300800 */
[----:B---3--:R-:W-:Y:S02]  /*261d0*/  F2FP.SATFINITE.E5M2.F32.PACK_AB_MERGE_C R13, R12, R13, RZ ;  /* 0x0000000d0c0d723e */ /* 0x008fe400048060ff */
[----:B------:R-:W-:Y:S01]  /*261e0*/  F2FP.SATFINITE.E5M2.F32.PACK_AB_MERGE_C R12, R2, R3, RZ ;  /* 0x00000003020c723e */ /* 0x000fe200048060ff */
[----:B------:R-:W-:Y:S01]  /*261f0*/  STL [R1+0xc14], R15 ;  /* 0x000c140f01007387 */ /* 0x000fe20000100800 */
[----:B------:R-:W-:Y:S02]  /*26200*/  F2FP.SATFINITE.E5M2.F32.PACK_AB_MERGE_C R23, R23, R10, RZ ;  /* 0x0000000a1717723e */ /* 0x000fe400048060ff */
[----:B------:R-:W-:Y:S02]  /*26210*/  F2FP.SATFINITE.E5M2.F32.PACK_AB_MERGE_C R22, R22, R9, RZ ;  /* 0x000000091616723e */ /* 0x000fe400048060ff */
[----:B------:R-:W-:Y:S02]  /*26220*/  F2FP.SATFINITE.E5M2.F32.PACK_AB_MERGE_C R21, R21, R0, RZ ;  /* 0x000000001515723e */ /* 0x000fe400048060ff */
[----:B------:R-:W-:-:S02]  /*26230*/  F2FP.SATFINITE.E5M2.F32.PACK_AB_MERGE_C R20, R20, R29, RZ ;  /* 0x0000001d1414723e */ /* 0x000fc400048060ff */
[----:B------:R-:W-:Y:S02]  /*26240*/  F2FP.SATFINITE.E5M2.F32.PACK_AB_MERGE_C R10, R27, R28, RZ ;  /* 0x0000001c1b0a723e */ /* 0x000fe400048060ff */
[----:B------:R-:W-:Y:S02]  /*26250*/  F2FP.SATFINITE.E5M2.F32.PACK_AB_MERGE_C R9, R25, R26, RZ ;  /* 0x0000001a1909723e */ /* 0x000fe400048060ff */
[----:B------:R-:W-:Y:S02]  /*26260*/  F2FP.SATFINITE.E5M2.F32.PACK_AB_MERGE_C R28, R17, R18, RZ ;  /* 0x00000012111c723e */ /* 0x000fe400048060ff */
[----:B------:R-:W-:Y:S02]  /*26270*/  F2FP.SATFINITE.E5M2.F32.PACK_AB_MERGE_C R0, R19, R24, RZ ;  /* 0x000000181300723e */ /* 0x000fe400048060ff */
[----:B------:R-:W-:Y:S02]  /*26280*/  F2FP.SATFINITE.E5M2.F32.PACK_AB_MERGE_C R8, R8, R16, RZ ;  /* 0x000000100808723e */ /* 0x000fe400048060ff */
[----:B------:R-:W-:-:S02]  /*26290*/  F2FP.SATFINITE.E5M2.F32.PACK_AB_MERGE_C R6, R6, R7, RZ ;  /* 0x000000070606723e */ /* 0x000fc400048060ff */
[----:B--2---:R-:W-:-:S05]  /*262a0*/  F2FP.SATFINITE.E5M2.F32.PACK_AB_MERGE_C R14, R14, R11, RZ ;  /* 0x0000000b0e0e723e */ /* 0x004fca00048060ff */
[----:B------:R-:W-:Y:S04]  /*262b0*/  STL [R1+0xc24], R14 ;  /* 0x000c240e01007387 */ /* 0x000fe80000100800 */
[----:B------:R-:W-:Y:S04]  /*262c0*/  STL [R1+0xc28], R13 ;  /* 0x000c280d01007387 */ /* 0x000fe80000100800 */
[----:B------:R-:W2:Y:S04]  /*262d0*/  LDL.LU R3, [R1+0xc8] ;  /* 0x0000c80001037983 */ /* 0x000ea80000300800 */
[----:B------:R-:W2:Y:S04]  /*262e0*/  LDL.LU R2, [R1+0xcc] ;  /* 0x0000cc0001027983 */ /* 0x000ea80000300800 */
        /* <DEDUP_REMOVED lines=8> */
[----:B------:R-:W-:Y:S04]  /*26370*/  STL [R1], R0 ;  /* 0x0000000001007387 */ /* 0x000fe80000100800 */
[----:B------:R-:W-:Y:S04]  /*26380*/  STL [R1+0x2c], R8 ;  /* 0x00002c0801007387 */ /* 0x000fe80000100800 */
[----:B------:R-:W3:Y:S04]  /*26390*/  LDL.LU R7, [R1+0xb4] ;  /* 0x0000b40001077983 */ /* 0x000ee80000300800 */
[----:B------:R1:W-:Y:S04]  /*263a0*/  STL [R1+0x28], R6 ;  /* 0x0000280601007387 */ /* 0x0003e80000100800 */
[----:B-1----:R-:W2:Y:S01]  /*263b0*/  LDL.LU R6, [R1+0xbc] ;  /* 0x0000bc0001067983 */ /* 0x002ea20000300800 */
[----:B------:R-:W-:-:S05]  /*263c0*/  F2FP.SATFINITE.E5M2.F32.PACK_AB_MERGE_C R0, R4, R5, RZ ;  /* 0x000000050400723e */ /* 0x000fca00048060ff */
[----:B------:R-:W-:Y:S04]  /*263d0*/  STL [R1+0x24], R0 ;  /* 0x0000240001007387 */ /* 0x000fe80000100800 */
[----:B--2---:R1:W-:Y:S04]  /*263e0*/  STL [R1+0xc50], R6 ;  /* 0x000c500601007387 */ /* 0x0043e80000100800 */
[----:B-1----:R-:W3:Y:S04]  /*263f0*/  LDL.LU R6, [R1+0xb0] ;  /* 0x0000b00001067983 */ /* 0x002ee80000300800 */
[----:B------:R-:W2:Y:S04]  /*26400*/  LDL.LU R5, [R1+0x94] ;  /* 0x0000940001057983 */ /* 0x000ea80000300800 */
[----:B--2---:R1:W-:Y:S04]  /*26410*/  STL [R1+0xc4c], R5 ;  /* 0x000c4c0501007387 */ /* 0x0043e80000100800 */
[----:B-1----:R-:W2:Y:S04]  /*26420*/  LDL.LU R5, [R1+0xb8] ;  /* 0x0000b80001057983 */ /* 0x002ea80000300800 */
[----:B------:R-:W2:Y:S01]  /*26430*/  LDL.LU R14, [R1+0x98] ;  /* 0x00009800010e7983 */ /* 0x000ea20000300800 */
        /* <DEDUP_REMOVED lines=10> */
[----:B------:R-:W-:Y:S04]  /*264e0*/  STL [R1+0x10], R0 ;  /* 0x0000100001007387 */ /* 0x000fe80000100800 */
        /* <DEDUP_REMOVED lines=8> */
[----:B---3--:R-:W-:-:S03]  /*26570*/  F2FP.SATFINITE.E5M2.F32.PACK_AB_MERGE_C R7, R7, R6, RZ ;  /* 0x000000060707723e */ /* 0x008fc600048060ff */
[----:B--2---:R1:W-:Y:S04]  /*26580*/  STL [R1+0xc44], R28 ;  /* 0x000c441c01007387 */ /* 0x0043e80000100800 */
[----:B-1----:R-:W2:Y:S04]  /*26590*/  LDL.LU R28, [R1+0x2a0] ;  /* 0x0002a000011c7983 */ /* 0x002ea80000300800 */
        /* <DEDUP_REMOVED lines=9> */
[----:B------:R-:W2:Y:S02]  /*26630*/  LDL.LU R6, [R1+0xc50] ;  /* 0x000c500001067983 */ /* 0x000ea40000300800 */
[----:B--2---:R-:W-:-:S02]  /*26640*/  F2FP.SATFINITE.E5M2.F32.PACK_AB_MERGE_C R6, R6, R5, RZ ;  /* 0x000000050606723e */ /* 0x004fc400048060ff */
[----:B------:R-:W2:Y:S02]  /*26650*/  LDL.LU R5, [R1+0xc4c] ;  /* 0x000c4c0001057983 */ /* 0x000ea40000300800 */
[----:B--2---:R-:W-:Y:S02]  /*26660*/  F2FP.SATFINITE.E5M2.F32.PACK_AB_MERGE_C R5, R5, R14, RZ ;  /* 0x0000000e0505723e */ /* 0x004fe400048060ff */
[----:B------:R-:W2:Y:S01]  /*26670*/  LDL.LU R14, [R1+0xc48] ;  /* 0x000c4800010e7983 */ /* 0x000ea20000300800 */
[----:B------:R-:W-:Y:S02]  /*26680*/  F2FP.SATFINITE.E5M2.F32.PACK_AB_MERGE_C R18, R8, R18, RZ ;  /* 0x000000120812723e */ /* 0x000fe400048060ff */
[----:B------:R-:W-:Y:S01]  /*26690*/  F2FP.SATFINITE.E5M2.F32.PACK_AB_MERGE_C R26, R3, R26, RZ ;  /* 0x0000001a031a723e */ /* 0x000fe200048060ff */
[----:B------:R-:W0:Y:S01]  /*266a0*/  LDL.LU R8, [R1+0xbd4] ;  /* 0x000bd40001087983 */ /* 0x000e220000300800 */
[----:B------:R-:W-:Y:S02]  /*266b0*/  F2FP.SATFINITE.E5M2.F32.PACK_AB_MERGE_C R27, R27, R9, RZ ;  /* 0x000000091b1b723e */ /* 0x000fe400048060ff */
[----:B------:R-:W-:-:S02]  /*266c0*/  F2FP.SATFINITE.E5M2.F32.PACK_AB_MERGE_C R16, R16, R10, RZ ;  /* 0x0000000a1010723e */ /* 0x000fc400048060ff */
[----:B------:R-:W-:Y:S02]  /*266d0*/  F2FP.SATFINITE.E5M2.F32.PACK_AB_MERGE_C R17, R17, R11, RZ ;  /* 0x0000000b1111723e */ /* 0x000fe400048060ff */
[----:B------:R-:W-:Y:S02]  /*266e0*/  F2FP.SATFINITE.E5M2.F32.PACK_AB_MERGE_C R19, R19, R15, RZ ;  /* 0x0000000f1313723e */ /* 0x000fe400048060ff */
[----:B------:R-:W-:Y:S02]  /*266f0*/  F2FP.SATFINITE.E5M2.F32.PACK_AB_MERGE_C R25, R25, R28, RZ ;  /* 0x0000001c1919723e */ /* 0x000fe400048060ff */
[----:B--2---:R-:W-:Y:S02]  /*26700*/  F2FP.SATFINITE.E5M2.F32.PACK_AB_MERGE_C R4, R4, R14, RZ ;  /* 0x0000000e0404723e */ /* 0x004fe400048060ff */
[----:B------:R-:W2:Y:S04]  /*26710*/  LDL R14, [R1+0x270] ;  /* 0x00027000010e7983 */ /* 0x000ea80000100800 */
[----:B------:R-:W3:Y:S04]  /*26720*/  LDL.LU R3, [R1+0xbd0] ;  /* 0x000bd00001037983 */ /* 0x000ee80000300800 */
[----:B------:R-:W3:Y:S04]  /*26730*/  LDL.LU R9, [R1+0x1f0] ;  /* 0x0001f00001097983 */ /* 0x000ee80000300800 */
[----:B------:R-:W3:Y:S04]  /*26740*/  LDL.LU R10, [R1+0x1f4] ;  /* 0x0001f400010a7983 */ /* 0x000ee80000300800 */
[----:B------:R-:W3:Y:S04]  /*26750*/  LDL.LU R11, [R1+0x38] ;  /* 0x00003800010b7983 */ /* 0x000ee80000300800 */
[----:B------:R-:W3:Y:S04]  /*26760*/  LDL.LU R15, [R1+0x18] ;  /* 0x00001800010f7983 */ /* 0x000ee80000300800 */
[----:B------:R-:W3:Y:S01]  /*26770*/  LDL.LU R28, [R1+0xc44] ;  /* 0x000c4400011c7983 */ /* 0x000ee20000300800 */
[----:B------:R-:W-:-:S02]  /*26780*/  F2FP.SATFINITE.E5M2.F32.PACK_AB_MERGE_C R2, R2, R0, RZ ;  /* 0x000000000202723e */ /* 0x000fc400048060ff */
[----:B------:R-:W-:Y:S02]  /*26790*/  F2FP.SATFINITE.E5M2.F32.PACK_AB_MERGE_C R21, R21, R20, RZ ;  /* 0x000000141515723e */ /* 0x000fe400048060ff */
[----:B0-----:R-:W-:Y:S02]  /*267a0*/  ISETP.GE.AND P0, PT, R8, UR14, PT ;  /* 0x0000000e08007c0c */ /* 0x001fe4000bf06270 */
[----:B------:R-:W-:Y:S02]  /*267b0*/  F2FP.SATFINITE.E5M2.F32.PACK_AB_MERGE_C R23, R23, R22, RZ ;  /* 0x000000161717723e */ /* 0x000fe400048060ff */
[----:B------:R-:W-:Y:S01]  /*267c0*/  F2FP.SATFINITE.E5M2.F32.PACK_AB_MERGE_C R29, R29, R12, RZ ;  /* 0x0000000c1d1d723e */ /* 0x000fe200048060ff */
[----:B--2---:R-:W-:-:S05]  /*267d0*/  VIADD R0, R14, 0x7f ;  /* 0x0000007f0e007836 */ /* 0x004fca0000000000 */
[----:B------:R-:W-:Y:S01]  /*267e0*/  ISETP.LT.AND P1, PT, R0, UR11, !P0 ;  /* 0x0000000b00007c0c */ /* 0x000fe2000c721270 */
[----:B----4-:R-:W-:Y:S01]  /*267f0*/  IMAD R0, R8, UR6, RZ ;  /* 0x0000000608007c24 */ /* 0x010fe2000f8e02ff */
[----:B---3--:R-:W-:Y:S01]  /*26800*/  F2FP.SATFINITE.E5M2.F32.PACK_AB_MERGE_C R24, R24, R28, RZ ;  /* 0x0000001c1818723e */ /* 0x008fe200048060ff */
[----:B------:R-:W-:Y:S01]  /*26810*/  VIADD R8, R14, 0x3 ;  /* 0x000000030e087836 */ /* 0x000fe20000000000 */
[----:B------:R-:W2:Y:S01]  /*26820*/  LDL.LU R28, [R1+0xc40] ;  /* 0x000c4000011c7983 */ /* 0x000ea20000300800 */
[----:B------:R-:W0:Y:S01]  /*26830*/  S2R R13, SR_TID.X ;  /* 0x00000000000d7919 */ /* 0x000e220000002100 */
[----:B------:R-:W-:Y:S01]  /*26840*/  LOP3.LUT R3, R3, 0x1f0, RZ, 0xc0, !PT ;  /* 0x000001f003037812 */ /* 0x000fe200078ec0ff */
[----:B------:R-:W1:Y:S01]  /*26850*/  LDCU UR6, c[0x0][0x39c] ;  /* 0x00007380ff0677ac */ /* 0x000e620008000800 */
[----:B------:R-:W3:Y:S04]  /*26860*/  LDL.LU R20, [R1+0xc3c] ;  /* 0x000c3c0001147983 */ /* 0x000ee80000300800 */
[----:B------:R4:W-:Y:S01]  /*26870*/  STL [R1+0x20], R21 ;  /* 0x0000201501007387 */ /* 0x0009e20000100800 */
[----:B------:R-:W-:-:S03]  /*26880*/  ISETP.LT.AND P3, PT, R8, UR10, !P0 ;  /* 0x0000000a08007c0c */ /* 0x000fc6000c761270 */
[----:B----4-:R-:W4:Y:S04]  /*26890*/  LDL.LU R21, [R1+0xc38] ;  /* 0x000c380001157983 */ /* 0x010f280000300800 */
[----:B------:R-:W-:Y:S04]  /*268a0*/  STL [R1+0x1c], R2 ;  /* 0x00001c0201007387 */ /* 0x000fe80000100800 */
[----:B------:R-:W3:Y:S04]  /*268b0*/  LDL.LU R22, [R1+0xc34] ;  /* 0x000c340001167983 */ /* 0x000ee80000300800 */
[----:B------:R0:W-:Y:S04]  /*268c0*/  STL [R1+0x14], R23 ;  /* 0x0000141701007387 */ /* 0x0001e80000100800 */
[----:B0-----:R-:W4:Y:S04]  /*268d0*/  LDL.LU R23, [R1+0xc30] ;  /* 0x000c300001177983 */ /* 0x001f280000300800 */
[----:B------:R-:W2:Y:S04]  /*268e0*/  LDL.LU R12, [R1+0xc2c] ;  /* 0x000c2c00010c7983 */ /* 0x000ea80000300800 */
[----:B------:R-:W2:Y:S01]  /*268f0*/  LDL.LU R8, [R1+0x200] ;  /* 0x0002000001087983 */ /* 0x000ea20000300800 */
[----:B------:R-:W-:-:S02]  /*26900*/  VIADD R2, R14, 0x1 ;  /* 0x000000010e027836 */ /* 0x000fc40000000000 */
[----:B------:R-:W-:-:S03]  /*26910*/  IMAD.SHL.U32 R13, R13, 0x20, RZ ;  /* 0x000000200d0d7824 */ /* 0x000fc600078e00ff */
[----:B------:R-:W-:Y:S01]  /*26920*/  ISETP.LT.AND P5, PT, R2, UR4, !P0 ;  /* 0x0000000402007c0c */ /* 0x000fe2000c7a1270 */
[----:B------:R-:W-:Y:S01]  /*26930*/  VIADD R2, R14, 0x2 ;  /* 0x000000020e027836 */ /* 0x000fe20000000000 */
[----:B------:R-:W-:Y:S01]  /*26940*/  UMOV UR4, 0x400 ;  /* 0x0000040000047882 */ /* 0x000fe20000000000 */
[----:B------:R-:W-:Y:S01]  /*26950*/  LOP3.LUT R13, R13, 0x400, RZ, 0xc0, !PT ;  /* 0x000004000d0d7812 */ /* 0x000fe200078ec0ff */
[----:B------:R-:W-:Y:S02]  /*26960*/  ULEA UR4, UR5, UR4, 0x18 ;  /* 0x0000000405047291 */ /* 0x000fe4000f8ec0ff */
[----:B------:R-:W-:Y:S01]  /*26970*/  ISETP.LT.AND P4, PT, R2, UR7, !P0 ;  /* 0x0000000702007c0c */ /* 0x000fe2000c781270 */
[----:B------:R-:W0:Y:S01]  /*26980*/  LDCU UR5, c[0x0][0x39c] ;  /* 0x00007380ff0577ac */ /* 0x000e220008000800 */
[C---:B------:R-:W-:Y:S02]  /*26990*/  IADD3 R2, P6, PT, R0.reuse, UR12, RZ ;  /* 0x0000000c00027c10 */ /* 0x040fe4000ffde0ff */
[----:B------:R-:W-:Y:S01]  /*269a0*/  IADD3 R3, PT, PT, R3, UR4, R13 ;  /* 0x0000000403037c10 */ /* 0x000fe2000fffe00d */
[----:B------:R-:W0:Y:S01]  /*269b0*/  LDCU UR7, c[0x0][0x39c] ;  /* 0x00007380ff0777ac */ /* 0x000e220008000800 */
[----:B------:R-:W-:Y:S01]  /*269c0*/  LEA.HI.X.SX32 R0, R0, UR13, 0x1, P6 ;  /* 0x0000000d00007c11 */ /* 0x000fe2000b0f0eff */
[----:B------:R-:W3:Y:S01]  /*269d0*/  LDL.LU R13, [R1+0xc28] ;  /* 0x000c2800010d7983 */ /* 0x000ee20000300800 */
[----:B------:R-:W-:-:S03]  /*269e0*/  ISETP.LT.AND P2, PT, R14, UR15, !P0 ;  /* 0x0000000f0e007c0c */ /* 0x000fc6000c741270 */
[----:B------:R-:W3:Y:S04]  /*269f0*/  LDL.LU R14, [R1+0xc24] ;  /* 0x000c2400010e7983 */ /* 0x000ee80000300800 */
[----:B------:R0:W-:Y:S04]  /*26a00*/  STL [R1+0xc10], R0 ;  /* 0x000c100001007387 */ /* 0x0001e80000100800 */
[----:B0-----:R-:W3:Y:S01]  /*26a10*/  LDL.LU R0, [R1+0x1fc] ;  /* 0x0001fc0001007983 */ /* 0x001ee20000300800 */
[----:B--2---:R-:W-:-:S03]  /*26a20*/  PRMT R8, R8, 0x5410, R9 ;  /* 0x0000541008087816 */ /* 0x004fc60000000009 */
[----:B------:R-:W2:Y:S02]  /*26a30*/  LDL.LU R9, [R1+0xc20] ;  /* 0x000c200001097983 */ /* 0x000ea40000300800 */
[----:B--2---:R-:W-:Y:S02]  /*26a40*/  PRMT R9, R10, 0x5410, R9 ;  /* 0x000054100a097816 */ /* 0x004fe40000000009 */
[----:B------:R-:W2:Y:S02]  /*26a50*/  LDL.LU R10, [R1+0xc1c] ;  /* 0x000c1c00010a7983 */ /* 0x000ea40000300800 */
[----:B--2---:R-:W-:Y:S02]  /*26a60*/  PRMT R10, R11, 0x5410, R10 ;  /* 0x000054100b0a7816 */ /* 0x004fe4000000000a */
[----:B------:R-:W2:Y:S02]  /*26a70*/  LDL.LU R11, [R1+0xc18] ;  /* 0x000c1800010b7983 */ /* 0x000ea40000300800 */
[----:B--2---:R-:W-:-:S02]  /*26a80*/  PRMT R11, R15, 0x5410, R11 ;  /* 0x000054100f0b7816 */ /* 0x004fc4000000000b */
[----:B------:R-:W2:Y:S04]  /*26a90*/  LDL.LU R15, [R1+0xc14] ;  /* 0x000c1400010f7983 */ /* 0x000ea80000300800 */
[----:B------:R0:W-:Y:S02]  /*26aa0*/  STSM.16.M88.4 [R3], R8 ;  /* 0x0000000803007844 */ /* 0x0001e40000000200 */
[----:B0-----:R-:W0:Y:S01]  /*26ab0*/  S2R R11, SR_TID.X ;  /* 0x00000000000b7919 */ /* 0x001e220000002100 */
[----:B---3--:R-:W-:Y:S02]  /*26ac0*/  PRMT R9, R14, 0x5410, R12 ;  /* 0x000054100e097816 */ /* 0x008fe4000000000c */
[----:B------:R-:W-:Y:S02]  /*26ad0*/  PRMT R10, R7, 0x5410, R5 ;  /* 0x00005410070a7816 */ /* 0x000fe40000000005 */
[----:B0-----:R-:W-:-:S02]  /*26ae0*/  LOP3.LUT R5, R11, 0x3f, RZ, 0xc0, !PT ;  /* 0x0000003f0b057812 */ /* 0x001fc400078ec0ff */
[----:B------:R-:W-:Y:S02]  /*26af0*/  PRMT R11, R6, 0x5410, R4 ;  /* 0x00005410060b7816 */ /* 0x000fe40000000004 */
[----:B--2---:R-:W-:Y:S02]  /*26b00*/  PRMT R8, R15, 0x5410, R13 ;  /* 0x000054100f087816 */ /* 0x004fe4000000000d */
[----:B------:R-:W2:Y:S04]  /*26b10*/  LDL.LU R13, [R1+0x1f8] ;  /* 0x0001f800010d7983 */ /* 0x000ea80000300800 */
[----:B------:R-:W3:Y:S04]  /*26b20*/  LDL.LU R15, [R1+0x34] ;  /* 0x00003400010f7983 */ /* 0x000ee80000300800 */
[----:B------:R-:W2:Y:S04]  /*26b30*/  LDL.LU R12, [R1+0x84] ;  /* 0x00008400010c7983 */ /* 0x000ea80000300800 */
[----:B------:R-:W3:Y:S04]  /*26b40*/  LDL.LU R14, [R1+0x3c] ;  /* 0x00003c00010e7983 */ /* 0x000ee80000300800 */
[----:B------:R-:W3:Y:S04]  /*26b50*/  LDL.LU R7, [R1+0xc] ;  /* 0x00000c0001077983 */ /* 0x000ee80000300800 */
[----:B------:R-:W4:Y:S04]  /*26b60*/  LDL.LU R6, [R1+0x80] ;  /* 0x0000800001067983 */ /* 0x000f280000300800 */
[----:B------:R-:W4:Y:S04]  /*26b70*/  LDL.LU R4, [R1+0x30] ;  /* 0x0000300001047983 */ /* 0x000f280000300800 */
[----:B------:R-:W-:Y:S01]  /*26b80*/  STSM.16.M88.4 [R3+0x200], R8 ;  /* 0x0002000803007844 */ /* 0x000fe20000000200 */
[----:B------:R-:W-:Y:S01]  /*26b90*/  BAR.SYNC.DEFER_BLOCKING 0x0 ;  /* 0x0000000000007b1d */ /* 0x000fe20000010000 */
[----:B--2---:R-:W-:-:S02]  /*26ba0*/  PRMT R12, R0, 0x5410, R12 ;  /* 0x00005410000c7816 */ /* 0x004fc4000000000c */
[----:B------:R-:W-:-:S03]  /*26bb0*/  LEA R0, R5, UR4, 0x4 ;  /* 0x0000000405007c11 */ /* 0x000fc6000f8e20ff */
[----:B------:R-:W0:Y:S02]  /*26bc0*/  LDCU UR4, c[0x0][0x3b8] ;  /* 0x00007700ff0477ac */ /* 0x000e240008000800 */
[----:B------:R-:W-:Y:S01]  /*26bd0*/  LDS.128 R8, [R0+0x400] ;  /* 0x0004000000087984 */ /* 0x000fe20000000c00 */
[----:B---3--:R-:W-:Y:S02]  /*26be0*/  PRMT R15, R15, 0x5410, R7 ;  /* 0x000054100f0f7816 */ /* 0x008fe40000000007 */
[----:B----4-:R-:W-:Y:S02]  /*26bf0*/  PRMT R13, R13, 0x5410, R6 ;  /* 0x000054100d0d7816 */ /* 0x010fe40000000006 */
[----:B------:R-:W-:Y:S02]  /*26c00*/  PRMT R14, R14, 0x5410, R4 ;  /* 0x000054100e0e7816 */ /* 0x000fe40000000004 */
[----:B------:R-:W2:Y:S01]  /*26c10*/  LDS.128 R4, [R0] ;  /* 0x0000000000047984 */ /* 0x000ea20000000c00 */
[----:B------:R-:W-:Y:S06]  /*26c20*/  BAR.SYNC.DEFER_BLOCKING 0x0 ;  /* 0x0000000000007b1d */ /* 0x000fec0000010000 */
[----:B------:R-:W-:Y:S04]  /*26c30*/  STL [R1+0x18], R0 ;  /* 0x0000180001007387 */ /* 0x000fe80000100800 */
[----:B------:R3:W-:Y:S04]  /*26c40*/  STSM.16.M88.4 [R3], R12 ;  /* 0x0000000c03007844 */ /* 0x0007e80000000200 */
[----:B--2---:R2:W-:Y:S01]  /*26c50*/  STL.64 [R1+0xbf8], R6 ;  /* 0x000bf80601007387 */ /* 0x0045e20000100a00 */
[----:B---3--:R-:W-:-:S03]  /*26c60*/  PRMT R12, R23, 0x5410, R21 ;  /* 0x00005410170c7816 */ /* 0x008fc60000000015 */
[----:B--2---:R-:W2:Y:S04]  /*26c70*/  LDL.LU R6, [R1+0x40] ;  /* 0x0000400001067983 */ /* 0x004ea80000300800 */
[----:B------:R-:W2:Y:S04]  /*26c80*/  LDL.LU R7, [R1+0x48] ;  /* 0x0000480001077983 */ /* 0x000ea80000300800 */
[----:B------:R3:W-:Y:S04]  /*26c90*/  STL.64 [R1+0xbf0], R4 ;  /* 0x000bf00401007387 */ /* 0x0007e80000100a00 */
[----:B---3--:R-:W3:Y:S04]  /*26ca0*/  LDL.LU R4, [R1+0x44] ;  /* 0x0000440001047983 */ /* 0x008ee80000300800 */
[----:B------:R-:W3:Y:S04]  /*26cb0*/  LDL.LU R5, [R1+0x4c] ;  /* 0x00004c0001057983 */ /* 0x000ee80000300800 */
[----:B------:R4:W-:Y:S04]  /*26cc0*/  STL.64 [R1+0xc08], R10 ;  /* 0x000c080a01007387 */ /* 0x0009e80000100a00 */
[----:B----4-:R-:W4:Y:S04]  /*26cd0*/  LDL.LU R10, [R1+0x8c] ;  /* 0x00008c00010a7983 */ /* 0x010f280000300800 */
[----:B------:R-:W4:Y:S04]  /*26ce0*/  LDL.LU R11, [R1+0xa4] ;  /* 0x0000a400010b7983 */ /* 0x000f280000300800 */
[----:B------:R0:W-:Y:S04]  /*26cf0*/  STL.64 [R1+0xc00], R8 ;  /* 0x000c000801007387 */ /* 0x0001e80000100a00 */
[----:B------:R-:W2:Y:S04]  /*26d00*/  LDL.LU R23, [R1+0x88] ;  /* 0x0000880001177983 */ /* 0x000ea80000300800 */
[----:B------:R-:W2:Y:S01]  /*26d10*/  LDL.LU R21, [R1+0xa0] ;  /* 0x0000a00001157983 */ /* 0x000ea20000300800 */
[----:B------:R-:W-:-:S02]  /*26d20*/  PRMT R13, R22, 0x5410, R20 ;  /* 0x00005410160d7816 */ /* 0x000fc40000000014 */
[----:B------:R-:W-:Y:S01]  /*26d30*/  PRMT R14, R19, 0x5410, R17 ;  /* 0x00005410130e7816 */ /* 0x000fe20000000011 */
[----:B0-----:R-:W2:Y:S01]  /*26d40*/  LDL.LU R8, [R1+0xf4] ;  /* 0x0000f40001087983 */ /* 0x001ea20000300800 */
[----:B------:R-:W-:-:S03]  /*26d50*/  PRMT R15, R18, 0x5410, R16 ;  /* 0x00005410120f7816 */ /* 0x000fc60000000010 */
[----:B------:R-:W2:Y:S04]  /*26d60*/  LDL.LU R9, [R1+0xf0] ;  /* 0x0000f00001097983 */ /* 0x000ea80000300800 */
[----:B------:R-:W-:Y:S01]  /*26d70*/  STSM.16.M88.4 [R3+0x200], R12 ;  /* 0x0002000c03007844 */ /* 0x000fe20000000200 */
[----:B------:R-:W-:Y:S06]  /*26d80*/  BAR.SYNC.DEFER_BLOCKING 0x0 ;  /* 0x0000000000007b1d */ /* 0x000fec0000010000 */
[----:B------:R-:W0:Y:S04]  /*26d90*/  LDS.128 R12, [R0] ;  /* 0x00000000000c7984 */ /* 0x000e280000000c00 */
[----:B------:R-:W0:Y:S01]  /*26da0*/  LDS.128 R16, [R0+0x400] ;  /* 0x0004000000107984 */ /* 0x000e220000000c00 */
[----:B------:R-:W-:Y:S01]  /*26db0*/  BAR.SYNC.DEFER_BLOCKING 0x0 ;  /* 0x0000000000007b1d */ /* 0x000fe20000010000 */
[----:B---3--:R-:W-:-:S02]  /*26dc0*/  PRMT R22, R5, 0x5410, R4 ;  /* 0x0000541005167816 */ /* 0x008fc40000000004 */
[----:B----4-:R-:W-:-:S03]  /*26dd0*/  PRMT R20, R11, 0x5410, R10 ;  /* 0x000054100b147816 */ /* 0x010fc6000000000a */
[----:B------:R-:W3:Y:S04]  /*26de0*/  LDL.LU R10, [R1+0x6c] ;  /* 0x00006c00010a7983 */ /* 0x000ee80000300800 */
[----:B------:R-:W4:Y:S04]  /*26df0*/  LDL.LU R11, [R1+0x68] ;  /* 0x00006800010b7983 */ /* 0x000f280000300800 */
[----:B------:R-:W3:Y:S01]  /*26e00*/  LDL.LU R4, [R1+0x2c] ;  /* 0x00002c0001047983 */ /* 0x000ee20000300800 */
[----:B--2---:R-:W-:Y:S02]  /*26e10*/  PRMT R21, R21, 0x5410, R23 ;  /* 0x0000541015157816 */ /* 0x004fe40000000017 */
[----:B------:R-:W-:Y:S01]  /*26e20*/  PRMT R23, R7, 0x5410, R6 ;  /* 0x0000541007177816 */ /* 0x000fe20000000006 */
[----:B------:R-:W2:Y:S04]  /*26e30*/  LDL.LU R5, [R1+0x28] ;  /* 0x0000280001057983 */ /* 0x000ea80000300800 */
[----:B------:R-:W2:Y:S04]  /*26e40*/  LDL.LU R6, [R1+0x20] ;  /* 0x0000200001067983 */ /* 0x000ea80000300800 */
[----:B------:R-:W2:Y:S04]  /*26e50*/  LDL.LU R7, [R1+0x1c] ;  /* 0x00001c0001077983 */ /* 0x000ea80000300800 */
[----:B0-----:R0:W-:Y:S04]  /*26e60*/  STL [R1+0xbe4], R12 ;  /* 0x000be40c01007387 */ /* 0x0011e80000100800 */
[----:B0-----:R-:W2:Y:S04]  /*26e70*/  LDL.LU R12, [R1+0x14] ;  /* 0x00001400010c7983 */ /* 0x001ea80000300800 */
[----:B------:R0:W-:Y:S04]  /*26e80*/  STL [R1+0xbe0], R13 ;  /* 0x000be00d01007387 */ /* 0x0001e80000100800 */
[----:B0-----:R-:W2:Y:S04]  /*26e90*/  LDL R13, [R1+0x270] ;  /* 0x00027000010d7983 */ /* 0x001ea80000100800 */
[----:B------:R0:W-:Y:S04]  /*26ea0*/  STL [R1+0xbdc], R14 ;  /* 0x000bdc0e01007387 */ /* 0x0001e80000100800 */
[----:B------:R-:W-:Y:S04]  /*26eb0*/  STSM.16.M88.4 [R3], R20 ;  /* 0x0000001403007844 */ /* 0x000fe80000000200 */
[----:B0-----:R-:W2:Y:S04]  /*26ec0*/  LDL.LU R14, [R1+0x10] ;  /* 0x00001000010e7983 */ /* 0x001ea80000300800 */
[----:B------:R0:W-:Y:S04]  /*26ed0*/  STL [R1+0xbd8], R15 ;  /* 0x000bd80f01007387 */ /* 0x0001e80000100800 */
[----:B0-----:R-:W2:Y:S04]  /*26ee0*/  LDL.LU R15, [R1+0x24] ;  /* 0x00002400010f7983 */ /* 0x001ea80000300800 */
[----:B------:R0:W-:Y:S04]  /*26ef0*/  STL.64 [R1+0xbe8], R18 ;  /* 0x000be81201007387 */ /* 0x0001e80000100a00 */
[----:B0-----:R-:W3:Y:S04]  /*26f00*/  LDL.LU R18, [R1+0x64] ;  /* 0x0000640001127983 */ /* 0x001ee80000300800 */
[----:B------:R-:W4:Y:S04]  /*26f10*/  LDL.LU R19, [R1+0x60] ;  /* 0x0000600001137983 */ /* 0x000f280000300800 */
[----:B------:R-:W2:Y:S04]  /*26f20*/  LDL.LU R21, [R1] ;  /* 0x0000000001157983 */ /* 0x000ea80000300800 */
[----:B------:R-:W2:Y:S04]  /*26f30*/  LDL.LU R22, [R1+0x8] ;  /* 0x0000080001167983 */ /* 0x000ea80000300800 */
[----:B------:R-:W3:Y:S01]  /*26f40*/  LDL.LU R23, [R1+0x4] ;  /* 0x0000040001177983 */ /* 0x000ee20000300800 */
[----:B--2---:R-:W-:-:S02]  /*26f50*/  PRMT R20, R22, 0x5410, R21 ;  /* 0x0000541016147816 */ /* 0x004fc40000000015 */
[----:B------:R-:W-:Y:S02]  /*26f60*/  PRMT R22, R27, 0x5410, R25 ;  /* 0x000054101b167816 */ /* 0x000fe40000000019 */
[----:B---3--:R-:W-:Y:S02]  /*26f70*/  PRMT R21, R23, 0x5410, R28 ;  /* 0x0000541017157816 */ /* 0x008fe4000000001c */
[----:B------:R-:W2:Y:S04]  /*26f80*/  LDL.LU R28, [R1+0xa8] ;  /* 0x0000a800011c7983 */ /* 0x000ea80000300800 */
[----:B------:R-:W3:Y:S01]  /*26f90*/  LDL.LU R25, [R1+0xac] ;  /* 0x0000ac0001197983 */ /* 0x000ee20000300800 */
[----:B------:R-:W-:-:S05]  /*26fa0*/  PRMT R23, R26, 0x5410, R24 ;  /* 0x000054101a177816 */ /* 0x000fca0000000018 */
[----:B------:R-:W-:Y:S01]  /*26fb0*/  STSM.16.M88.4 [R3+0x200], R20 ;  /* 0x0002001403007844 */ /* 0x000fe20000000200 */
[----:B------:R-:W-:Y:S01]  /*26fc0*/  BAR.SYNC.DEFER_BLOCKING 0x0 ;  /* 0x0000000000007b1d */ /* 0x000fe20000010000 */
[----:B------:R-:W-:Y:S02]  /*26fd0*/  PRMT R10, R10, 0x5410, R18 ;  /* 0x000054100a0a7816 */ /* 0x000fe40000000012 */
[----:B----4-:R-:W-:-:S03]  /*26fe0*/  PRMT R11, R11, 0x5410, R19 ;  /* 0x000054100b0b7816 */ /* 0x010fc60000000013 */
[----:B------:R-:W0:Y:S01]  /*26ff0*/  LDS.128 R20, [R0] ;  /* 0x0000000000147984 */ /* 0x000e220000000c00 */
[----:B------:R-:W-:Y:S02]  /*27000*/  PRMT R4, R4, 0x5410, R15 ;  /* 0x0000541004047816 */ /* 0x000fe4000000000f */
[----:B------:R-:W-:Y:S02]  /*27010*/  PRMT R5, R5, 0x5410, R14 ;  /* 0x0000541005057816 */ /* 0x000fe4000000000e */
[----:B------:R-:W-:Y:S02]  /*27020*/  PRMT R6, R6, 0x5410, R12 ;  /* 0x0000541006067816 */ /* 0x000fe4000000000c */
[----:B------:R-:W-:Y:S02]  /*27030*/  PRMT R7, R7, 0x5410, R29 ;  /* 0x0000541007077816 */ /* 0x000fe4000000001d */
[----:B---3--:R-:W-:Y:S02]  /*27040*/  PRMT R8, R8, 0x5410, R25 ;  /* 0x0000541008087816 */ /* 0x008fe40000000019 */
[----:B------:R3:W4:Y:S01]  /*27050*/  LDS.128 R24, [R0+0x400] ;  /* 0x0004000000187984 */ /* 0x0007220000000c00 */
[----:B--2---:R-:W-:Y:S01]  /*27060*/  PRMT R9, R9, 0x5410, R28 ;  /* 0x0000541009097816 */ /* 0x004fe2000000001c */
[----:B------:R-:W-:Y:S06]  /*27070*/  BAR.SYNC.DEFER_BLOCKING 0x0 ;  /* 0x0000000000007b1d */ /* 0x000fec0000010000 */
[----:B---3--:R-:W2:Y:S04]  /*27080*/  LDL.LU R0, [R1+0xc10] ;  /* 0x000c100001007983 */ /* 0x008ea80000300800 */
[----:B------:R3:W-:Y:S04]  /*27090*/  STSM.16.M88.4 [R3], R8 ;  /* 0x0000000803007844 */ /* 0x0007e80000000200 */
[----:B------:R0:W-:Y:S04]  /*270a0*/  STSM.16.M88.4 [R3+0x200], R4 ;  /* 0x0002000403007844 */ /* 0x0001e80000000200 */
[----:B---3--:R-:W3:Y:S04]  /*270b0*/  LDL.LU.64 R10, [R1+0xc08] ;  /* 0x000c0800010a7983 */ /* 0x008ee80000300a00 */
[----:B------:R-:W3:Y:S04]  /*270c0*/  LDL.LU.64 R8, [R1+0xc00] ;  /* 0x000c000001087983 */ /* 0x000ee80000300a00 */
[----:B0-----:R-:W3:Y:S04]  /*270d0*/  LDL.LU.64 R6, [R1+0xbf8] ;  /* 0x000bf80001067983 */ /* 0x001ee80000300a00 */
[----:B------:R-:W3:Y:S01]  /*270e0*/  LDL.LU.64 R4, [R1+0xbf0] ;  /* 0x000bf00001047983 */ /* 0x000ee20000300a00 */
[----:B------:R-:W-:-:S04]  /*270f0*/  IMAD R28, R13, UR4, RZ ;  /* 0x000000040d1c7c24 */ /* 0x000fc8000f8e02ff */
[C---:B------:R-:W-:Y:S01]  /*27100*/  VIADD R29, R28.reuse, UR4 ;  /* 0x000000041c1d7c36 */ /* 0x040fe20008000000 */
[----:B------:R-:W-:Y:S01]  /*27110*/  BAR.SYNC.DEFER_BLOCKING 0x0 ;  /* 0x0000000000007b1d */ /* 0x000fe20000010000 */
[C---:B------:R-:W-:Y:S02]  /*27120*/  IADD3 R14, P6, PT, R28.reuse, R2, RZ ;  /* 0x000000021c0e7210 */ /* 0x040fe40007fde0ff */
[C---:B------:R-:W-:Y:S02]  /*27130*/  VIADD R12, R29.reuse, UR4 ;  /* 0x000000041d0c7c36 */ /* 0x040fe40008000000 */
[----:B--2---:R-:W-:Y:S02]  /*27140*/  LEA.HI.X.SX32 R15, R28, R0, 0x1, P6 ;  /* 0x000000001c0f7211 */ /* 0x004fe400030f0eff */
[----:B------:R-:W-:-:S04]  /*27150*/  IADD3 R28, P6, PT, R29, R2, RZ ;  /* 0x000000021d1c7210 */ /* 0x000fc80007fde0ff */
[----:B------:R-:W-:Y:S02]  /*27160*/  LEA.HI.X.SX32 R29, R29, R0, 0x1, P6 ;  /* 0x000000001d1d7211 */ /* 0x000fe400030f0eff */
[C---:B---3--:R-:W-:Y:S02]  /*27170*/  PRMT R3, R4.reuse, 0x7770, RZ ;  /* 0x0000777004037816 */ /* 0x048fe400000000ff */
[----:B------:R-:W-:-:S03]  /*27180*/  PRMT R18, R4, 0x7771, RZ ;  /* 0x0000777104127816 */ /* 0x000fc600000000ff */
[----:B------:R0:W-:Y:S04]  /*27190*/  @P2 STG.E.U8 desc[UR8][R14.64], R3 ;  /* 0x000000030e002986 */ /* 0x0001e8000c101108 */
[----:B------:R2:W-:Y:S01]  /*271a0*/  @P5 STG.E.U8 desc[UR8][R28.64], R18 ;  /* 0x000000121c005986 */ /* 0x0005e2000c101108 */
[C---:B0-----:R-:W-:Y:S01]  /*271b0*/  VIADD R3, R13.reuse, 0x4 ;  /* 0x000000040d037836 */ /* 0x041fe20000000000 */
[----:B------:R-:W-:Y:S01]  /*271c0*/  IADD3 R14, P6, PT, R12, R2, RZ ;  /* 0x000000020c0e7210 */ /* 0x000fe20007fde0ff */
[----:B--2---:R-:W-:-:S03]  /*271d0*/  VIADD R28, R13, 0x5 ;  /* 0x000000050d1c7836 */ /* 0x004fc60000000000 */
[----:B------:R-:W-:Y:S01]  /*271e0*/  ISETP.LT.AND P2, PT, R3, UR5, !P0 ;  /* 0x0000000503007c0c */ /* 0x000fe2000c741270 */
[C---:B------:R-:W-:Y:S01]  /*271f0*/  VIADD R3, R12.reuse, UR4 ;  /* 0x000000040c037c36 */ /* 0x040fe20008000000 */
[----:B------:R-:W-:Y:S01]  /*27200*/  LEA.HI.X.SX32 R15, R12, R0, 0x1, P6 ;  /* 0x000000000c0f7211 */ /* 0x000fe200030f0eff */
[----:B------:R-:W0:Y:S01]  /*27210*/  LDCU UR5, c[0x0][0x39c] ;  /* 0x00007380ff0577ac */ /* 0x000e220008000800 */
[----:B------:R-:W-:Y:S02]  /*27220*/  PRMT R29, R5, 0x7770, RZ ;  /* 0x00007770051d7816 */ /* 0x000fe400000000ff */
[----:B-1----:R-:W-:Y:S01]  /*27230*/  ISETP.LT.AND P5, PT, R28, UR6, !P0 ;  /* 0x000000061c007c0c */ /* 0x002fe2000c7a1270 */
[C---:B------:R-:W-:Y:S01]  /*27240*/  VIADD R12, R3.reuse, UR4 ;  /* 0x00000004030c7c36 */ /* 0x040fe20008000000 */
[C---:B------:R-:W-:Y:S01]  /*27250*/  IADD3 R28, P6, PT, R3.reuse, R2, RZ ;  /* 0x00000002031c7210 */ /* 0x040fe20007fde0ff */
[----:B------:R1:W-:Y:S01]  /*27260*/  @P4 STG.E.U8 desc[UR8][R14.64], R29 ;  /* 0x0000001d0e004986 */ /* 0x0003e2000c101108 */
[----:B------:R-:W2:Y:S02]  /*27270*/  LDCU UR6, c[0x0][0x39c] ;  /* 0x00007380ff0677ac */ /* 0x000ea40008000800 */
[----:B-1----:R-:W-:Y:S01]  /*27280*/  LEA.HI.X.SX32 R29, R3, R0, 0x1, P6 ;  /* 0x00000000031d7211 */ /* 0x002fe200030f0eff */
[----:B------:R-:W-:Y:S01]  /*27290*/  VIADD R14, R13, 0x6 ;  /* 0x000000060d0e7836 */ /* 0x000fe20000000000 */
[----:B------:R-:W-:-:S04]  /*272a0*/  PRMT R3, R5, 0x7771, RZ ;  /* 0x0000777105037816 */ /* 0x000fc800000000ff */
[----:B------:R-:W-:Y:S01]  /*272b0*/  ISETP.LT.AND P4, PT, R14, UR7, !P0 ;  /* 0x000000070e007c0c */ /* 0x000fe2000c781270 */
[----:B------:R1:W-:Y:S01]  /*272c0*/  @P3 STG.E.U8 desc[UR8][R28.64], R3 ;  /* 0x000000031c003986 */ /* 0x0003e2000c101108 */
[C---:B------:R-:W-:Y:S01]  /*272d0*/  IADD3 R14, P6, PT, R12.reuse, R2, RZ ;  /* 0x000000020c0e7210 */ /* 0x040fe20007fde0ff */
[----:B------:R-:W3:Y:S03]  /*272e0*/  LDCU UR7, c[0x0][0x39c] ;  /* 0x00007380ff0777ac */ /* 0x000ee60008000800 */
[C---:B------:R-:W-:Y:S01]  /*272f0*/  LEA.HI.X.SX32 R15, R12.reuse, R0, 0x1, P6 ;  /* 0x000000000c0f7211 */ /* 0x040fe200030f0eff */
[----:B-1----:R-:W-:Y:S02]  /*27300*/  VIADD R28, R13, 0x7 ;  /* 0x000000070d1c7836 */ /* 0x002fe40000000000 */
[----:B------:R-:W-:Y:S01]  /*27310*/  VIADD R3, R12, UR4 ;  /* 0x000000040c037c36 */ /* 0x000fe20008000000 */
[----:B------:R-:W-:-:S02]  /*27320*/  PRMT R29, R6, 0x7770, RZ ;  /* 0x00007770061d7816 */ /* 0x000fc400000000ff */
[----:B0-----:R-:W-:Y:S01]  /*27330*/  ISETP.LT.AND P3, PT, R28, UR5, !P0 ;  /* 0x000000051c007c0c */ /* 0x001fe2000c761270 */
[C---:B------:R-:W-:Y:S01]  /*27340*/  VIADD R12, R3.reuse, UR4 ;  /* 0x00000004030c7c36 */ /* 0x040fe20008000000 */
[----:B------:R-:W-:Y:S01]  /*27350*/  IADD3 R28, P6, PT, R3, R2, RZ ;  /* 0x00000002031c7210 */ /* 0x000fe20007fde0ff */
[----:B------:R0:W-:Y:S01]  /*27360*/  @P2 STG.E.U8 desc[UR8][R14.64], R29 ;  /* 0x0000001d0e002986 */ /* 0x0001e2000c101108 */
[----:B------:R-:W1:Y:S01]  /*27370*/  LDCU UR5, c[0x0][0x39c] ;  /* 0x00007380ff0577ac */ /* 0x000e620008000800 */
[----:B0-----:R-:W-:Y:S01]  /*27380*/  VIADD R14, R13, 0x8 ;  /* 0x000000080d0e7836 */ /* 0x001fe20000000000 */
[----:B------:R-:W-:Y:S02]  /*27390*/  LEA.HI.X.SX32 R29, R3, R0, 0x1, P6 ;  /* 0x00000000031d7211 */ /* 0x000fe400030f0eff */
[----:B------:R-:W-:Y:S02]  /*273a0*/  PRMT R3, R6, 0x7771, RZ ;  /* 0x0000777106037816 */ /* 0x000fe400000000ff */
[----:B--2---:R-:W-:Y:S01]  /*273b0*/  ISETP.LT.AND P2, PT, R14, UR6, !P0 ;  /* 0x000000060e007c0c */ /* 0x004fe2000c741270 */
[----:B------:R-:W0:Y:S01]  /*273c0*/  LDCU UR6, c[0x0][0x39c] ;  /* 0x00007380ff0677ac */ /* 0x000e220008000800 */
[C---:B------:R-:W-:Y:S01]  /*273d0*/  IADD3 R14, P6, PT, R12.reuse, R2, RZ ;  /* 0x000000020c0e7210 */ /* 0x040fe20007fde0ff */
[----:B------:R2:W-:Y:S03]  /*273e0*/  @P5 STG.E.U8 desc[UR8][R28.64], R3 ;  /* 0x000000031c005986 */ /* 0x0005e6000c101108 */
[----:B------:R-:W-:Y:S01]  /*273f0*/  LEA.HI.X.SX32 R15, R12, R0, 0x1, P6 ;  /* 0x000000000c0f7211 */ /* 0x000fe200030f0eff */
[----:B--2---:R-:W-:-:S02]  /*27400*/  VIADD R28, R13, 0x9 ;  /* 0x000000090d1c7836 */ /* 0x004fc40000000000 */
[----:B------:R-:W-:Y:S01]  /*27410*/  VIADD R3, R12, UR4 ;  /* 0x000000040c037c36 */ /* 0x000fe20008000000 */
[----:B------:R-:W-:Y:S02]  /*27420*/  PRMT R29, R7, 0x7770, RZ ;  /* 0x00007770071d7816 */ /* 0x000fe400000000ff */
[----:B---3--:R-:W-:Y:S01]  /*27430*/  ISETP.LT.AND P5, PT, R28, UR7, !P0 ;  /* 0x000000071c007c0c */ /* 0x008fe2000c7a1270 */
[C---:B------:R-:W-:Y:S01]  /*27440*/  VIADD R12, R3.reuse, UR4 ;  /* 0x00000004030c7c36 */ /* 0x040fe20008000000 */
[----:B------:R-:W-:Y:S01]  /*27450*/  IADD3 R28, P6, PT, R3, R2, RZ ;  /* 0x00000002031c7210 */ /* 0x000fe20007fde0ff */
[----:B------:R2:W-:Y:S01]  /*27460*/  @P4 STG.E.U8 desc[UR8][R14.64], R29 ;  /* 0x0000001d0e004986 */ /* 0x0005e2000c101108 */
[----:B------:R-:W3:Y:S01]  /*27470*/  LDCU UR7, c[0x0][0x39c] ;  /* 0x00007380ff0777ac */ /* 0x000ee20008000800 */
[----:B--2---:R-:W-:Y:S01]  /*27480*/  VIADD R14, R13, 0xa ;  /* 0x0000000a0d0e7836 */ /* 0x004fe20000000000 */
[----:B------:R-:W-:Y:S02]  /*27490*/  LEA.HI.X.SX32 R29, R3, R0, 0x1, P6 ;  /* 0x00000000031d7211 */ /* 0x000fe400030f0eff */
[----:B------:R-:W-:-:S02]  /*274a0*/  PRMT R3, R7, 0x7771, RZ ;  /* 0x0000777107037816 */ /* 0x000fc400000000ff */
[----:B-1----:R-:W-:Y:S01]  /*274b0*/  ISETP.LT.AND P4, PT, R14, UR5, !P0 ;  /* 0x000000050e007c0c */ /* 0x002fe2000c781270 */
[----:B------:R-:W1:Y:S01]  /*274c0*/  LDCU UR5, c[0x0][0x39c] ;  /* 0x00007380ff0577ac */ /* 0x000e620008000800 */
[C---:B------:R-:W-:Y:S01]  /*274d0*/  IADD3 R14, P6, PT, R12.reuse, R2, RZ ;  /* 0x000000020c0e7210 */ /* 0x040fe20007fde0ff */
[----:B------:R2:W-:Y:S03]  /*274e0*/  @P3 STG.E.U8 desc[UR8][R28.64], R3 ;  /* 0x000000031c003986 */ /* 0x0005e6000c101108 */
[C---:B------:R-:W-:Y:S01]  /*274f0*/  LEA.HI.X.SX32 R15, R12.reuse, R0, 0x1, P6 ;  /* 0x000000000c0f7211 */ /* 0x040fe200030f0eff */
[----:B--2---:R-:W-:Y:S02]  /*27500*/  VIADD R28, R13, 0xb ;  /* 0x0000000b0d1c7836 */ /* 0x004fe40000000000 */
[----:B------:R-:W-:Y:S01]  /*27510*/  VIADD R3, R12, UR4 ;  /* 0x000000040c037c36 */ /* 0x000fe20008000000 */
[----:B------:R-:W-:-:S02]  /*27520*/  PRMT R29, R8, 0x7770, RZ ;  /* 0x00007770081d7816 */ /* 0x000fc400000000ff */
[----:B0-----:R-:W-:Y:S01]  /*27530*/  ISETP.LT.AND P3, PT, R28, UR6, !P0 ;  /* 0x000000061c007c0c */ /* 0x001fe2000c761270 */
[C---:B------:R-:W-:Y:S01]  /*27540*/  VIADD R12, R3.reuse, UR4 ;  /* 0x00000004030c7c36 */ /* 0x040fe20008000000 */
[C---:B------:R-:W-:Y:S01]  /*27550*/  IADD3 R28, P6, PT, R3.reuse, R2, RZ ;  /* 0x00000002031c7210 */ /* 0x040fe20007fde0ff */
[----:B------:R0:W-:Y:S01]  /*27560*/  @P2 STG.E.U8 desc[UR8][R14.64], R29 ;  /* 0x0000001d0e002986 */ /* 0x0001e2000c101108 */
[----:B------:R-:W2:Y:S02]  /*27570*/  LDCU UR6, c[0x0][0x39c] ;  /* 0x00007380ff0677ac */ /* 0x000ea40008000800 */
[----:B0-----:R-:W-:Y:S01]  /*27580*/  LEA.HI.X.SX32 R29, R3, R0, 0x1, P6 ;  /* 0x00000000031d7211 */ /* 0x001fe200030f0eff */
[----:B------:R-:W-:Y:S01]  /*27590*/  VIADD R14, R13, 0xc ;  /* 0x0000000c0d0e7836 */ /* 0x000fe20000000000 */
[----:B------:R-:W-:-:S04]  /*275a0*/  PRMT R3, R8, 0x7771, RZ ;  /* 0x0000777108037816 */ /* 0x000fc800000000ff */
[----:B-1----:R-:W-:Y:S01]  /*275b0*/  ISETP.LT.AND P2, PT, R14, UR5, !P0 ;  /* 0x000000050e007c0c */ /* 0x002fe2000c741270 */
[----:B------:R0:W-:Y:S01]  /*275c0*/  @P5 STG.E.U8 desc[UR8][R28.64], R3 ;  /* 0x000000031c005986 */ /* 0x0001e2000c101108 */
[C---:B------:R-:W-:Y:S01]  /*275d0*/  IADD3 R14, P6, PT, R12.reuse, R2, RZ ;  /* 0x000000020c0e7210 */ /* 0x040fe20007fde0ff */
[----:B------:R-:W1:Y:S03]  /*275e0*/  LDCU UR5, c[0x0][0x39c] ;  /* 0x00007380ff0577ac */ /* 0x000e660008000800 */
[C---:B------:R-:W-:Y:S01]  /*275f0*/  LEA.HI.X.SX32 R15, R12.reuse, R0, 0x1, P6 ;  /* 0x000000000c0f7211 */ /* 0x040fe200030f0eff */
[----:B0-----:R-:W-:Y:S02]  /*27600*/  VIADD R28, R13, 0xd ;  /* 0x0000000d0d1c7836 */ /* 0x001fe40000000000 */
[----:B------:R-:W-:Y:S01]  /*27610*/  VIADD R3, R12, UR4 ;  /* 0x000000040c037c36 */ /* 0x000fe20008000000 */
[----:B------:R-:W-:-:S02]  /*27620*/  PRMT R29, R9, 0x7770, RZ ;  /* 0x00007770091d7816 */ /* 0x000fc400000000ff */
[----:B---3--:R-:W-:Y:S01]  /*27630*/  ISETP.LT.AND P5, PT, R28, UR7, !P0 ;  /* 0x000000071c007c0c */ /* 0x008fe2000c7a1270 */
[C---:B------:R-:W-:Y:S01]  /*27640*/  VIADD R12, R3.reuse, UR4 ;  /* 0x00000004030c7c36 */ /* 0x040fe20008000000 */
[C---:B------:R-:W-:Y:S01]  /*27650*/  IADD3 R28, P6, PT, R3.reuse, R2, RZ ;  /* 0x00000002031c7210 */ /* 0x040fe20007fde0ff */
[----:B------:R0:W-:Y:S01]  /*27660*/  @P4 STG.E.U8 desc[UR8][R14.64], R29 ;  /* 0x0000001d0e004986 */ /* 0x0001e2000c101108 */
[----:B------:R-:W3:Y:S02]  /*27670*/  LDCU UR7, c[0x0][0x39c] ;  /* 0x00007380ff0777ac */ /* 0x000ee40008000800 */
[----:B0-----:R-:W-:Y:S01]  /*27680*/  LEA.HI.X.SX32 R29, R3, R0, 0x1, P6 ;  /* 0x00000000031d7211 */ /* 0x001fe200030f0eff */
[----:B------:R-:W-:Y:S01]  /*27690*/  VIADD R14, R13, 0xe ;  /* 0x0000000e0d0e7836 */ /* 0x000fe20000000000 */
[----:B------:R-:W-:-:S04]  /*276a0*/  PRMT R3, R9, 0x7771, RZ ;  /* 0x0000777109037816 */ /* 0x000fc800000000ff */
[----:B--2---:R-:W-:Y:S01]  /*276b0*/  ISETP.LT.AND P4, PT, R14, UR6, !P0 ;  /* 0x000000060e007c0c */ /* 0x004fe2000c781270 */
[----:B------:R0:W-:Y:S01]  /*276c0*/  @P3 STG.E.U8 desc[UR8][R28.64], R3 ;  /* 0x000000031c003986 */ /* 0x0001e2000c101108 */
[C---:B------:R-:W-:Y:S01]  /*276d0*/  IADD3 R14, P6, PT, R12.reuse, R2, RZ ;  /* 0x000000020c0e7210 */ /* 0x040fe20007fde0ff */
[----:B------:R-:W2:Y:S03]  /*276e0*/  LDCU UR6, c[0x0][0x39c] ;  /* 0x00007380ff0677ac */ /* 0x000ea60008000800 */
[C---:B------:R-:W-:Y:S01]  /*276f0*/  LEA.HI.X.SX32 R15, R12.reuse, R0, 0x1, P6 ;  /* 0x000000000c0f7211 */ /* 0x040fe200030f0eff */
[----:B0-----:R-:W-:Y:S02]  /*27700*/  VIADD R28, R13, 0xf ;  /* 0x0000000f0d1c7836 */ /* 0x001fe40000000000 */
[----:B------:R-:W-:Y:S01]  /*27710*/  VIADD R3, R12, UR4 ;  /* 0x000000040c037c36 */ /* 0x000fe20008000000 */
[----:B------:R-:W-:-:S02]  /*27720*/  PRMT R29, R10, 0x7770, RZ ;  /* 0x000077700a1d7816 */ /* 0x000fc400000000ff */
[----:B-1----:R-:W-:Y:S01]  /*27730*/  ISETP.LT.AND P3, PT, R28, UR5, !P0 ;  /* 0x000000051c007c0c */ /* 0x002fe2000c761270 */
[C---:B------:R-:W-:Y:S01]  /*27740*/  VIADD R12, R3.reuse, UR4 ;  /* 0x00000004030c7c36 */ /* 0x040fe20008000000 */
[C---:B------:R-:W-:Y:S01]  /*27750*/  IADD3 R28, P6, PT, R3.reuse, R2, RZ ;  /* 0x00000002031c7210 */ /* 0x040fe20007fde0ff */
[----:B------:R0:W-:Y:S01]  /*27760*/  @P2 STG.E.U8 desc[UR8][R14.64], R29 ;  /* 0x0000001d0e002986 */ /* 0x0001e2000c101108 */
[----:B------:R-:W1:Y:S02]  /*27770*/  LDCU UR5, c[0x0][0x39c] ;  /* 0x00007380ff0577ac */ /* 0x000e640008000800 */
[----:B0-----:R-:W-:Y:S02]  /*27780*/  LEA.HI.X.SX32 R29, R3, R0, 0x1, P6 ;  /* 0x00000000031d7211 */ /* 0x001fe400030f0eff */
[----:B------:R-:W-:Y:S02]  /*27790*/  PRMT R3, R10, 0x7771, RZ ;  /* 0x000077710a037816 */ /* 0x000fe400000000ff */
[----:B------:R-:W-:-:S03]  /*277a0*/  IADD3 R18, P6, PT, R12, R2, RZ ;  /* 0x000000020c127210 */ /* 0x000fc60007fde0ff */
[----:B------:R0:W-:Y:S01]  /*277b0*/  @P5 STG.E.U8 desc[UR8][R28.64], R3 ;  /* 0x000000031c005986 */ /* 0x0001e2000c101108 */
[C---:B------:R-:W-:Y:S01]  /*277c0*/  LEA.HI.X.SX32 R19, R12.reuse, R0, 0x1, P6 ;  /* 0x000000000c137211 */ /* 0x040fe200030f0eff */
[----:B------:R-:W-:Y:S01]  /*277d0*/  VIADD R14, R13, 0x10 ;  /* 0x000000100d0e7836 */ /* 0x000fe20000000000 */
[----:B0-----:R-:W-:Y:S01]  /*277e0*/  PRMT R29, R11, 0x7770, RZ ;  /* 0x000077700b1d7816 */ /* 0x001fe200000000ff */
[----:B------:R-:W-:Y:S02]  /*277f0*/  VIADD R3, R13, 0x11 ;  /* 0x000000110d037836 */ /* 0x000fe40000000000 */
[----:B------:R-:W-:Y:S02]  /*27800*/  VIADD R28, R12, UR4 ;  /* 0x000000040c1c7c36 */ /* 0x000fe40008000000 */
[----:B------:R0:W-:Y:S01]  /*27810*/  @P4 STG.E.U8 desc[UR8][R18.64], R29 ;  /* 0x0000001d12004986 */ /* 0x0001e2000c101108 */
[----:B--2---:R-:W-:Y:S01]  /*27820*/  ISETP.LT.AND P2, PT, R14, UR6, !P0 ;  /* 0x000000060e007c0c */ /* 0x004fe2000c741270 */
[----:B------:R-:W2:Y:S01]  /*27830*/  LDCU UR6, c[0x0][0x39c] ;  /* 0x00007380ff0677ac */ /* 0x000ea20008000800 */
[----:B---3--:R-:W-:Y:S01]  /*27840*/  ISETP.LT.AND P5, PT, R3, UR7, !P0 ;  /* 0x0000000703007c0c */ /* 0x008fe2000c7a1270 */
[C---:B------:R-:W-:Y:S01]  /*27850*/  VIADD R3, R28.reuse, UR4 ;  /* 0x000000041c037c36 */ /* 0x040fe20008000000 */
[----:B------:R-:W-:Y:S01]  /*27860*/  IADD3 R14, P6, PT, R28, R2, RZ ;  /* 0x000000021c0e7210 */ /* 0x000fe20007fde0ff */
[----:B------:R-:W3:Y:S01]  /*27870*/  LDCU UR7, c[0x0][0x39c] ;  /* 0x00007380ff0777ac */ /* 0x000ee20008000800 */
[----:B0-----:R-:W-:-:S02]  /*27880*/  VIADD R29, R13, 0x12 ;  /* 0x000000120d1d7836 */ /* 0x001fc40000000000 */
[----:B------:R-:W-:Y:S01]  /*27890*/  LEA.HI.X.SX32 R15, R28, R0, 0x1, P6 ;  /* 0x000000001c0f7211 */ /* 0x000fe200030f0eff */
[----:B------:R-:W4:Y:S01]  /*278a0*/  LDL.LU.64 R18, [R1+0xbe8] ;  /* 0x000be80001127983 */ /* 0x000f220000300a00 */
[----:B------:R-:W-:Y:S02]  /*278b0*/  PRMT R12, R11, 0x7771, RZ ;  /* 0x000077710b0c7816 */ /* 0x000fe400000000ff */
[----:B-1----:R-:W-:Y:S01]  /*278c0*/  ISETP.LT.AND P4, PT, R29, UR5, !P0 ;  /* 0x000000051d007c0c */ /* 0x002fe2000c781270 */
[----:B------:R-:W0:Y:S01]  /*278d0*/  LDCU UR5, c[0x0][0x39c] ;  /* 0x00007380ff0577ac */ /* 0x000e220008000800 */
[C---:B------:R-:W-:Y:S01]  /*278e0*/  IADD3 R28, P6, PT, R3.reuse, R2, RZ ;  /* 0x00000002031c7210 */ /* 0x040fe20007fde0ff */
[----:B------:R1:W-:Y:S03]  /*278f0*/  @P3 STG.E.U8 desc[UR8][R14.64], R12 ;  /* 0x0000000c0e003986 */ /* 0x0003e6000c101108 */
[----:B------:R-:W-:-:S02]  /*27900*/  LEA.HI.X.SX32 R29, R3, R0, 0x1, P6 ;  /* 0x00000000031d7211 */ /* 0x000fc400030f0eff */
[----:B-1----:R-:W-:Y:S01]  /*27910*/  PRMT R14, R4, 0x7772, RZ ;  /* 0x00007772040e7816 */ /* 0x002fe200000000ff */
[----:B------:R-:W-:Y:S02]  /*27920*/  VIADD R12, R3, UR4 ;  /* 0x00000004030c7c36 */ /* 0x000fe40008000000 */
[----:B------:R-:W-:Y:S02]  /*27930*/  VIADD R15, R13, 0x13 ;  /* 0x000000130d0f7836 */ /* 0x000fe40000000000 */
[----:B------:R1:W-:Y:S01]  /*27940*/  @P2 STG.E.U8 desc[UR8][R28.64], R14 ;  /* 0x0000000e1c002986 */ /* 0x0003e2000c101108 */
[C---:B------:R-:W-:Y:S02]  /*27950*/  VIADD R3, R12.reuse, UR4 ;  /* 0x000000040c037c36 */ /* 0x040fe40008000000 */
[----:B--2---:R-:W-:Y:S01]  /*27960*/  ISETP.LT.AND P3, PT, R15, UR6, !P0 ;  /* 0x000000060f007c0c */ /* 0x004fe2000c761270 */
[----:B------:R-:W2:Y:S01]  /*27970*/  LDCU UR6, c[0x0][0x39c] ;  /* 0x00007380ff0677ac */ /* 0x000ea20008000800 */
[----:B-1----:R-:W-:Y:S01]  /*27980*/  IADD3 R14, P2, PT, R12, R2, RZ ;  /* 0x000000020c0e7210 */ /* 0x002fe20007f5e0ff */
[----:B------:R-:W-:Y:S01]  /*27990*/  VIADD R28, R13, 0x14 ;  /* 0x000000140d1c7836 */ /* 0x000fe20000000000 */
[----:B------:R-:W-:-:S02]  /*279a0*/  PRMT R29, R4, 0x7773, RZ ;  /* 0x00007773041d7816 */ /* 0x000fc400000000ff */
[----:B------:R-:W-:Y:S02]  /*279b0*/  LEA.HI.X.SX32 R15, R12, R0, 0x1, P2 ;  /* 0x000000000c0f7211 */ /* 0x000fe400010f0eff */
[----:B0-----:R-:W-:Y:S01]  /*279c0*/  ISETP.LT.AND P2, PT, R28, UR5, !P0 ;  /* 0x000000051c007c0c */ /* 0x001fe2000c741270 */
[----:B------:R-:W-:Y:S01]  /*279d0*/  VIADD R4, R13, 0x15 ;  /* 0x000000150d047836 */ /* 0x000fe20000000000 */
[----:B------:R-:W-:Y:S01]  /*279e0*/  IADD3 R28, P6, PT, R3, R2, RZ ;  /* 0x00000002031c7210 */ /* 0x000fe20007fde0ff */
[----:B------:R0:W-:Y:S01]  /*279f0*/  @P5 STG.E.U8 desc[UR8][R14.64], R29 ;  /* 0x0000001d0e005986 */ /* 0x0001e2000c101108 */
[----:B------:R-:W-:Y:S01]  /*27a00*/  PRMT R12, R5, 0x7772, RZ ;  /* 0x00007772050c7816 */ /* 0x000fe200000000ff */
[----:B------:R-:W1:Y:S01]  /*27a10*/  LDCU UR5, c[0x0][0x39c] ;  /* 0x00007380ff0577ac */ /* 0x000e620008000800 */
[----:B---3--:R-:W-:Y:S01]  /*27a20*/  ISETP.LT.AND P5, PT, R4, UR7, !P0 ;  /* 0x0000000704007c0c */ /* 0x008fe2000c7a1270 */
[C---:B------:R-:W-:Y:S01]  /*27a30*/  VIADD R4, R3.reuse, UR4 ;  /* 0x0000000403047c36 */ /* 0x040fe20008000000 */
[----:B------:R-:W3:Y:S01]  /*27a40*/  LDCU UR7, c[0x0][0x39c] ;  /* 0x00007380ff0777ac */ /* 0x000ee20008000800 */
[----:B0-----:R-:W-:-:S02]  /*27a50*/  LEA.HI.X.SX32 R29, R3, R0, 0x1, P6 ;  /* 0x00000000031d7211 */ /* 0x001fc400030f0eff */
[----:B------:R-:W-:-:S03]  /*27a60*/  VIADD R3, R4, UR4 ;  /* 0x0000000404037c36 */ /* 0x000fc60008000000 */
[----:B------:R0:W-:Y:S01]  /*27a70*/  @P4 STG.E.U8 desc[UR8][R28.64], R12 ;  /* 0x0000000c1c004986 */ /* 0x0001e2000c101108 */
[----:B------:R-:W-:Y:S01]  /*27a80*/  PRMT R14, R6, 0x7772, RZ ;  /* 0x00007772060e7816 */ /* 0x000fe200000000ff */
[----:B0-----:R-:W-:Y:S01]  /*27a90*/  VIADD R29, R13, 0x16 ;  /* 0x000000160d1d7836 */ /* 0x001fe20000000000 */
[----:B------:R-:W-:-:S04]  /*27aa0*/  IADD3 R28, P4, PT, R4, R2, RZ ;  /* 0x00000002041c7210 */ /* 0x000fc80007f9e0ff */
[----:B--2---:R-:W-:Y:S01]  /*27ab0*/  ISETP.LT.AND P6, PT, R29, UR6, !P0 ;  /* 0x000000061d007c0c */ /* 0x004fe2000c7c1270 */
[----:B------:R-:W0:Y:S01]  /*27ac0*/  LDCU UR6, c[0x0][0x39c] ;  /* 0x00007380ff0677ac */ /* 0x000e220008000800 */
[----:B------:R-:W-:Y:S02]  /*27ad0*/  LEA.HI.X.SX32 R29, R4, R0, 0x1, P4 ;  /* 0x00000000041d7211 */ /* 0x000fe400020f0eff */
[----:B------:R-:W-:Y:S02]  /*27ae0*/  IADD3 R4, P4, PT, R3, R2, RZ ;  /* 0x0000000203047210 */ /* 0x000fe40007f9e0ff */
[----:B------:R-:W-:Y:S02]  /*27af0*/  PRMT R12, R5, 0x7773, RZ ;  /* 0x00007773050c7816 */ /* 0x000fe400000000ff */
[C---:B------:R-:W-:Y:S01]  /*27b00*/  LEA.HI.X.SX32 R5, R3.reuse, R0, 0x1, P4 ;  /* 0x0000000003057211 */ /* 0x040fe200020f0eff */
[----:B------:R-:W-:Y:S02]  /*27b10*/  VIADD R3, R3, UR4 ;  /* 0x0000000403037c36 */ /* 0x000fe40008000000 */
[----:B------:R2:W-:Y:S04]  /*27b20*/  @P3 STG.E.U8 desc[UR8][R28.64], R12 ;  /* 0x0000000c1c003986 */ /* 0x0005e8000c101108 */
[----:B------:R0:W-:Y:S01]  /*27b30*/  @P2 STG.E.U8 desc[UR8][R4.64], R14 ;  /* 0x0000000e04002986 */ /* 0x0001e2000c101108 */
[----:B------:R-:W-:Y:S01]  /*27b40*/  PRMT R6, R6, 0x7773, RZ ;  /* 0x0000777306067816 */ /* 0x000fe200000000ff */
[----:B--2---:R-:W-:-:S02]  /*27b50*/  VIADD R28, R13, 0x18 ;  /* 0x000000180d1c7836 */ /* 0x004fc40000000000 */
[----:B------:R-:W2:Y:S01]  /*27b60*/  LDL.LU R12, [R1+0xbe4] ;  /* 0x000be400010c7983 */ /* 0x000ea20000300800 */
[----:B0-----:R-:W-:-:S04]  /*27b70*/  IADD3 R4, P2, PT, R3, R2, RZ ;  /* 0x0000000203047210 */ /* 0x001fc80007f5e0ff */
[C---:B------:R-:W-:Y:S01]  /*27b80*/  LEA.HI.X.SX32 R5, R3.reuse, R0, 0x1, P2 ;  /* 0x0000000003057211 */ /* 0x040fe200010f0eff */
[----:B------:R-:W-:Y:S01]  /*27b90*/  VIADD R3, R3, UR4 ;  /* 0x0000000403037c36 */ /* 0x000fe20008000000 */
[----:B---3--:R-:W-:Y:S01]  /*27ba0*/  ISETP.LT.AND P2, PT, R28, UR7, !P0 ;  /* 0x000000071c007c0c */ /* 0x008fe2000c741270 */
[C---:B------:R-:W-:Y:S02]  /*27bb0*/  VIADD R15, R13.reuse, 0x17 ;  /* 0x000000170d0f7836 */ /* 0x040fe40000000000 */
[----:B------:R-:W-:Y:S01]  /*27bc0*/  VIADD R29, R13, 0x19 ;  /* 0x000000190d1d7836 */ /* 0x000fe20000000000 */
[----:B------:R0:W-:Y:S01]  /*27bd0*/  @P5 STG.E.U8 desc[UR8][R4.64], R6 ;  /* 0x0000000604005986 */ /* 0x0001e2000c101108 */
[----:B------:R-:W-:Y:S01]  /*27be0*/  VIADD R28, R3, UR4 ;  /* 0x00000004031c7c36 */ /* 0x000fe20008000000 */
[----:B-1----:R-:W-:Y:S01]  /*27bf0*/  ISETP.LT.AND P3, PT, R15, UR5, !P0 ;  /* 0x000000050f007c0c */ /* 0x002fe2000c761270 */
[----:B------:R-:W1:Y:S01]  /*27c00*/  LDCU UR5, c[0x0][0x39c] ;  /* 0x00007380ff0577ac */ /* 0x000e620008000800 */
[----:B------:R-:W-:-:S02]  /*27c10*/  PRMT R15, R7, 0x7773, RZ ;  /* 0x00007773070f7816 */ /* 0x000fc400000000ff */
[----:B------:R-:W-:Y:S01]  /*27c20*/  PRMT R14, R7, 0x7772, RZ ;  /* 0x00007772070e7816 */ /* 0x000fe200000000ff */
[----:B------:R-:W3:Y:S01]  /*27c30*/  LDCU UR7, c[0x0][0x39c] ;  /* 0x00007380ff0777ac */ /* 0x000ee20008000800 */
[----:B0-----:R-:W-:-:S04]  /*27c40*/  IADD3 R4, P5, PT, R3, R2, RZ ;  /* 0x0000000203047210 */ /* 0x001fc80007fbe0ff */
[----:B------:R-:W-:Y:S02]  /*27c50*/  LEA.HI.X.SX32 R5, R3, R0, 0x1, P5 ;  /* 0x0000000003057211 */ /* 0x000fe400028f0eff */
[C---:B------:R-:W-:Y:S01]  /*27c60*/  IADD3 R6, P5, PT, R28.reuse, R2, RZ ;  /* 0x000000021c067210 */ /* 0x040fe20007fbe0ff */
[C---:B------:R-:W-:Y:S01]  /*27c70*/  VIADD R3, R28.reuse, UR4 ;  /* 0x000000041c037c36 */ /* 0x040fe20008000000 */
[----:B------:R-:W-:Y:S01]  /*27c80*/  ISETP.LT.AND P4, PT, R29, UR6, !P0 ;  /* 0x000000061d007c0c */ /* 0x000fe2000c781270 */
[----:B------:R-:W-:Y:S01]  /*27c90*/  VIADD R29, R13, 0x1a ;  /* 0x0000001a0d1d7836 */ /* 0x000fe20000000000 */
[----:B------:R-:W-:Y:S01]  /*27ca0*/  LEA.HI.X.SX32 R7, R28, R0, 0x1, P5 ;  /* 0x000000001c077211 */ /* 0x000fe200028f0eff */
[----:B------:R-:W-:Y:S01]  /*27cb0*/  IMAD.MOV.U32 R28, RZ, RZ, R13 ;  /* 0x000000ffff1c7224 */ /* 0x000fe200078e000d */
[----:B------:R0:W-:Y:S01]  /*27cc0*/  @P6 STG.E.U8 desc[UR8][R4.64], R14 ;  /* 0x0000000e04006986 */ /* 0x0001e2000c101108 */
[----:B------:R-:W1:Y:S03]  /*27cd0*/  LDCU UR6, c[0x0][0x39c] ;  /* 0x00007380ff0677ac */ /* 0x000e660008000800 */
[----:B------:R-:W4:Y:S04]  /*27ce0*/  LDL.LU R13, [R1+0xbe0] ;  /* 0x000be000010d7983 */ /* 0x000f280000300800 */
[----:B0-----:R-:W4:Y:S04]  /*27cf0*/  LDL.LU R14, [R1+0xbdc] ;  /* 0x000bdc00010e7983 */ /* 0x001f280000300800 */
[----:B------:R0:W-:Y:S04]  /*27d00*/  @P3 STG.E.U8 desc[UR8][R6.64], R15 ;  /* 0x0000000f06003986 */ /* 0x0001e8000c101108 */
[----:B0-----:R-:W4:Y:S01]  /*27d10*/  LDL.LU R15, [R1+0xbd8] ;  /* 0x000bd800010f7983 */ /* 0x001f220000300800 */
[----:B-1----:R-:W-:Y:S01]  /*27d20*/  ISETP.LT.AND P5, PT, R29, UR5, !P0 ;  /* 0x000000051d007c0c */ /* 0x002fe2000c7a1270 */
[----:B------:R-:W0:Y:S01]  /*27d30*/  LDCU UR5, c[0x0][0x39c] ;  /* 0x00007380ff0577ac */ /* 0x000e220008000800 */
[----:B------:R-:W-:Y:S01]  /*27d40*/  IMAD.MOV.U32 R29, RZ, RZ, R28 ;  /* 0x000000ffff1d7224 */ /* 0x000fe200078e001c */
[----:B------:R-:W-:-:S02]  /*27d50*/  IADD3 R4, P6, PT, R3, R2, RZ ;  /* 0x0000000203047210 */ /* 0x000fc40007fde0ff */
[----:B------:R-:W-:Y:S01]  /*27d60*/  PRMT R7, R8, 0x7772, RZ ;  /* 0x0000777208077816 */ /* 0x000fe200000000ff */
[----:B------:R-:W-:Y:S01]  /*27d70*/  VIADD R6, R29, 0x1b ;  /* 0x0000001b1d067836 */ /* 0x000fe20000000000 */
[C---:B------:R-:W-:Y:S01]  /*27d80*/  LEA.HI.X.SX32 R5, R3.reuse, R0, 0x1, P6 ;  /* 0x0000000003057211 */ /* 0x040fe200030f0eff */
[----:B------:R-:W-:-:S03]  /*27d90*/  VIADD R3, R3, UR4 ;  /* 0x0000000403037c36 */ /* 0x000fc60008000000 */
[----:B------:R-:W-:Y:S01]  /*27da0*/  ISETP.LT.AND P3, PT, R6, UR6, !P0 ;  /* 0x0000000606007c0c */ /* 0x000fe2000c761270 */
[----:B------:R1:W-:Y:S01]  /*27db0*/  @P2 STG.E.U8 desc[UR8][R4.64], R7 ;  /* 0x0000000704002986 */ /* 0x0003e2000c101108 */
[C---:B------:R-:W-:Y:S01]  /*27dc0*/  IADD3 R6, P2, PT, R3.reuse, R2, RZ ;  /* 0x0000000203067210 */ /* 0x040fe20007f5e0ff */
[----:B------:R-:W-:Y:S01]  /*27dd0*/  VIADD R28, R3, UR4 ;  /* 0x00000004031c7c36 */ /* 0x000fe20008000000 */
[----:B------:R-:W-:Y:S01]  /*27de0*/  PRMT R8, R8, 0x7773, RZ ;  /* 0x0000777308087816 */ /* 0x000fe200000000ff */
[----:B------:R-:W3:Y:S01]  /*27df0*/  LDCU UR6, c[0x0][0x39c] ;  /* 0x00007380ff0677ac */ /* 0x000ee20008000800 */
[----:B-1----:R-:W-:Y:S01]  /*27e00*/  VIADD R4, R29, 0x1c ;  /* 0x0000001c1d047836 */ /* 0x002fe20000000000 */
[----:B------:R-:W-:-:S04]  /*27e10*/  LEA.HI.X.SX32 R7, R3, R0, 0x1, P2 ;  /* 0x0000000003077211 */ /* 0x000fc800010f0eff */
[----:B0-----:R-:W-:Y:S01]  /*27e20*/  ISETP.LT.AND P2, PT, R4, UR5, !P0 ;  /* 0x0000000504007c0c */ /* 0x001fe2000c741270 */
[----:B------:R0:W-:Y:S01]  /*27e30*/  @P4 STG.E.U8 desc[UR8][R6.64], R8 ;  /* 0x0000000806004986 */ /* 0x0001e2000c101108 */
[C---:B------:R-:W-:Y:S01]  /*27e40*/  IADD3 R4, P6, PT, R28.reuse, R2, RZ ;  /* 0x000000021c047210 */ /* 0x040fe20007fde0ff */
[----:B------:R-:W-:Y:S01]  /*27e50*/  VIADD R3, R29, 0x1d ;  /* 0x0000001d1d037836 */ /* 0x000fe20000000000 */
[----:B------:R-:W1:Y:S02]  /*27e60*/  LDCU UR5, c[0x0][0x39c] ;  /* 0x00007380ff0577ac */ /* 0x000e640008000800 */
[C---:B------:R-:W-:Y:S02]  /*27e70*/  LEA.HI.X.SX32 R5, R28.reuse, R0, 0x1, P6 ;  /* 0x000000001c057211 */ /* 0x040fe400030f0eff */
[----:B0-----:R-:W-:Y:S01]  /*27e80*/  PRMT R8, R9, 0x7772, RZ ;  /* 0x0000777209087816 */ /* 0x001fe200000000ff */
[----:B------:R-:W-:Y:S02]  /*27e90*/  IMAD.MOV.U32 R7, RZ, RZ, R29 ;  /* 0x000000ffff077224 */ /* 0x000fe400078e001d */
[----:B------:R-:W-:-:S02]  /*27ea0*/  VIADD R29, R28, UR4 ;  /* 0x000000041c1d7c36 */ /* 0x000fc40008000000 */
[----:B------:R0:W-:Y:S01]  /*27eb0*/  @P5 STG.E.U8 desc[UR8][R4.64], R8 ;  /* 0x0000000804005986 */ /* 0x0001e2000c101108 */
[----:B---3--:R-:W-:Y:S01]  /*27ec0*/  ISETP.LT.AND P4, PT, R3, UR7, !P0 ;  /* 0x0000000703007c0c */ /* 0x008fe2000c781270 */
[C---:B------:R-:W-:Y:S01]  /*27ed0*/  VIADD R3, R29.reuse, UR4 ;  /* 0x000000041d037c36 */ /* 0x040fe20008000000 */
[C---:B------:R-:W-:Y:S01]  /*27ee0*/  IADD3 R6, P5, PT, R29.reuse, R2, RZ ;  /* 0x000000021d067210 */ /* 0x040fe20007fbe0ff */
[----:B------:R-:W3:Y:S01]  /*27ef0*/  LDCU UR7, c[0x0][0x39c] ;  /* 0x00007380ff0777ac */ /* 0x000ee20008000800 */
[----:B0-----:R-:W-:Y:S02]  /*27f00*/  IMAD.MOV.U32 R5, RZ, RZ, R7 ;  /* 0x000000ffff057224 */ /* 0x001fe400078e0007 */
[----:B------:R-:W-:Y:S02]  /*27f10*/  LEA.HI.X.SX32 R7, R29, R0, 0x1, P5 ;  /* 0x000000001d077211 */ /* 0x000fe400028f0eff */
[----:B------:R-:W-:Y:S01]  /*27f20*/  VIADD R28, R5, 0x1e ;  /* 0x0000001e051c7836 */ /* 0x000fe20000000000 */
[----:B------:R-:W-:Y:S01]  /*27f30*/  IADD3 R4, P5, PT, R3, R2, RZ ;  /* 0x0000000203047210 */ /* 0x000fe20007fbe0ff */
[----:B------:R-:W-:Y:S01]  /*27f40*/  IMAD.MOV.U32 R29, RZ, RZ, R5 ;  /* 0x000000ffff1d7224 */ /* 0x000fe200078e0005 */
[----:B------:R-:W-:-:S02]  /*27f50*/  PRMT R9, R9, 0x7773, RZ ;  /* 0x0000777309097816 */ /* 0x000fc400000000ff */
[----:B------:R-:W-:Y:S01]  /*27f60*/  ISETP.LT.AND P6, PT, R28, UR6, !P0 ;  /* 0x000000061c007c0c */ /* 0x000fe2000c7c1270 */
[----:B------:R-:W0:Y:S01]  /*27f70*/  LDCU UR6, c[0x0][0x39c] ;  /* 0x00007380ff0677ac */ /* 0x000e220008000800 */
[----:B------:R-:W-:Y:S01]  /*27f80*/  VIADD R8, R29, 0x1f ;  /* 0x0000001f1d087836 */ /* 0x000fe20000000000 */
[----:B------:R-:W-:Y:S01]  /*27f90*/  PRMT R28, R10, 0x7772, RZ ;  /* 0x000077720a1c7816 */ /* 0x000fe200000000ff */
[----:B------:R3:W-:Y:S01]  /*27fa0*/  @P3 STG.E.U8 desc[UR8][R6.64], R9 ;  /* 0x0000000906003986 */ /* 0x0007e2000c101108 */
[C---:B------:R-:W-:Y:S01]  /*27fb0*/  LEA.HI.X.SX32 R5, R3.reuse, R0, 0x1, P5 ;  /* 0x0000000003057211 */ /* 0x040fe200028f0eff */
[----:B------:R-:W-:Y:S01]  /*27fc0*/  VIADD R3, R3, UR4 ;  /* 0x0000000403037c36 */ /* 0x000fe20008000000 */
[----:B-1----:R-:W-:Y:S01]  /*27fd0*/  ISETP.LT.AND P3, PT, R8, UR5, !P0 ;  /* 0x0000000508007c0c */ /* 0x002fe2000c761270 */
[----:B------:R-:W1:Y:S02]  /*27fe0*/  LDCU UR5, c[0x0][0x39c] ;  /* 0x00007380ff0577ac */ /* 0x000e640008000800 */
[----:B------:R0:W-:Y:S01]  /*27ff0*/  @P2 STG.E.U8 desc[UR8][R4.64], R28 ;  /* 0x0000001c04002986 */ /* 0x0001e2000c101108 */
[----:B------:R-:W-:Y:S01]  /*28000*/  IADD3 R8, P2, PT, R3, R2, RZ ;  /* 0x0000000203087210 */ /* 0x000fe20007f5e0ff */
[----:B---3--:R-:W-:-:S04]  /*28010*/  IMAD.MOV.U32 R7, RZ, RZ, R29 ;  /* 0x000000ffff077224 */ /* 0x008fc800078e001d */
[----:B------:R-:W-:Y:S01]  /*28020*/  VIADD R29, R7, 0x20 ;  /* 0x00000020071d7836 */ /* 0x000fe20000000000 */
[----:B------:R-:W-:Y:S01]  /*28030*/  LEA.HI.X.SX32 R9, R3, R0, 0x1, P2 ;  /* 0x0000000003097211 */ /* 0x000fe200010f0eff */
[----:B0-----:R-:W-:Y:S01]  /*28040*/  VIADD R4, R7, 0x21 ;  /* 0x0000002107047836 */ /* 0x001fe20000000000 */
[----:B------:R-:W-:Y:S02]  /*28050*/  PRMT R10, R10, 0x7773, RZ ;  /* 0x000077730a0a7816 */ /* 0x000fe400000000ff */
[----:B------:R-:W-:Y:S01]  /*28060*/  ISETP.LT.AND P2, PT, R29, UR7, !P0 ;  /* 0x000000071d007c0c */ /* 0x000fe2000c741270 */
[----:B------:R-:W-:Y:S01]  /*28070*/  VIADD R29, R3, UR4 ;  /* 0x00000004031d7c36 */ /* 0x000fe20008000000 */
[----:B------:R-:W-:Y:S01]  /*28080*/  ISETP.LT.AND P5, PT, R4, UR6, !P0 ;  /* 0x0000000604007c0c */ /* 0x000fe2000c7a1270 */
[----:B------:R0:W-:Y:S01]  /*28090*/  @P4 STG.E.U8 desc[UR8][R8.64], R10 ;  /* 0x0000000a08004986 */ /* 0x0001e2000c101108 */
[----:B------:R-:W-:Y:S01]  /*280a0*/  PRMT R3, R11, 0x7773, RZ ;  /* 0x000077730b037816 */ /* 0x000fe200000000ff */
[----:B------:R-:W3:Y:S01]  /*280b0*/  LDCU UR6, c[0x0][0x39c] ;  /* 0x00007380ff0677ac */ /* 0x000ee20008000800 */
[C---:B------:R-:W-:Y:S01]  /*280c0*/  IADD3 R4, P4, PT, R29.reuse, R2, RZ ;  /* 0x000000021d047210 */ /* 0x040fe20007f9e0ff */
[----:B------:R-:W1:Y:S03]  /*280d0*/  LDCU UR7, c[0x0][0x39c] ;  /* 0x00007380ff0777ac */ /* 0x000e660008000800 */
[----:B------:R-:W-:Y:S01]  /*280e0*/  LEA.HI.X.SX32 R5, R29, R0, 0x1, P4 ;  /* 0x000000001d057211 */ /* 0x000fe200020f0eff */
[----:B0-----:R-:W-:-:S02]  /*280f0*/  IMAD.MOV.U32 R9, RZ, RZ, R7 ;  /* 0x000000ffff097224 */ /* 0x001fc400078e0007 */
[----:B------:R-:W-:Y:S01]  /*28100*/  VIADD R7, R29, UR4 ;  /* 0x000000041d077c36 */ /* 0x000fe20008000000 */
[----:B------:R-:W-:Y:S01]  /*28110*/  PRMT R10, R11, 0x7772, RZ ;  /* 0x000077720b0a7816 */ /* 0x000fe200000000ff */
[----:B------:R-:W-:Y:S02]  /*28120*/  VIADD R28, R9, 0x22 ;  /* 0x00000022091c7836 */ /* 0x000fe40000000000 */
[C---:B------:R-:W-:Y:S01]  /*28130*/  VIADD R11, R7.reuse, UR4 ;  /* 0x00000004070b7c36 */ /* 0x040fe20008000000 */
[C---:B------:R-:W-:Y:S01]  /*28140*/  IADD3 R6, P4, PT, R7.reuse, R2, RZ ;  /* 0x0000000207067210 */ /* 0x040fe20007f9e0ff */
[----:B------:R0:W-:Y:S03]  /*28150*/  @P6 STG.E.U8 desc[UR8][R4.64], R10 ;  /* 0x0000000a04006986 */ /* 0x0001e6000c101108 */
[----:B------:R-:W-:Y:S02]  /*28160*/  LEA.HI.X.SX32 R7, R7, R0, 0x1, P4 ;  /* 0x0000000007077211 */ /* 0x000fe400020f0eff */
[----:B-1----:R-:W-:Y:S01]  /*28170*/  ISETP.LT.AND P4, PT, R28, UR5, !P0 ;  /* 0x000000051c007c0c */ /* 0x002fe2000c781270 */
[----:B------:R-:W1:Y:S01]  /*28180*/  LDCU UR5, c[0x0][0x39c] ;  /* 0x00007380ff0577ac */ /* 0x000e620008000800 */
[C---:B------:R-:W-:Y:S01]  /*28190*/  IADD3 R8, P6, PT, R11.reuse, R2, RZ ;  /* 0x000000020b087210 */ /* 0x040fe20007fde0ff */
[----:B------:R-:W-:-:S02]  /*281a0*/  VIADD R29, R11, UR4 ;  /* 0x000000040b1d7c36 */ /* 0x000fc40008000000 */
[----:B0-----:R-:W-:Y:S01]  /*281b0*/  IMAD.MOV.U32 R10, RZ, RZ, R9 ;  /* 0x000000ffff0a7224 */ /* 0x001fe200078e0009 */
[----:B------:R-:W-:Y:S01]  /*281c0*/  LEA.HI.X.SX32 R9, R11, R0, 0x1, P6 ;  /* 0x000000000b097211 */ /* 0x000fe200030f0eff */
[----:B------:R0:W-:Y:S01]  /*281d0*/  @P3 STG.E.U8 desc[UR8][R6.64], R3 ;  /* 0x0000000306003986 */ /* 0x0001e2000c101108 */
[C---:B------:R-:W-:Y:S01]  /*281e0*/  IADD3 R4, P6, PT, R29.reuse, R2, RZ ;  /* 0x000000021d047210 */ /* 0x040fe20007fde0ff */
[----:B------:R-:W-:-:S03]  /*281f0*/  VIADD R11, R29, UR4 ;  /* 0x000000041d0b7c36 */ /* 0x000fc60008000000 */
[----:B------:R-:W-:Y:S01]  /*28200*/  LEA.HI.X.SX32 R5, R29, R0, 0x1, P6 ;  /* 0x000000001d057211 */ /* 0x000fe200030f0eff */
[----:B0-----:R-:W-:Y:S01]  /*28210*/  VIADD R3, R10, 0x23 ;  /* 0x000000230a037836 */ /* 0x001fe20000000000 */
[----:B------:R-:W-:-:S04]  /*28220*/  IADD3 R6, P6, PT, R11, R2, RZ ;  /* 0x000000020b067210 */ /* 0x000fc80007fde0ff */
[----:B---3--:R-:W-:Y:S01]  /*28230*/  ISETP.LT.AND P3, PT, R3, UR6, !P0 ;  /* 0x0000000603007c0c */ /* 0x008fe2000c761270 */
[----:B------:R-:W0:Y:S01]  /*28240*/  LDCU UR6, c[0x0][0x39c] ;  /* 0x00007380ff0677ac */ /* 0x000e220008000800 */
[C---:B------:R-:W-:Y:S01]  /*28250*/  LEA.HI.X.SX32 R7, R11.reuse, R0, 0x1, P6 ;  /* 0x000000000b077211 */ /* 0x040fe200030f0eff */
[----:B------:R-:W-:-:S04]  /*28260*/  VIADD R3, R11, UR4 ;  /* 0x000000040b037c36 */ /* 0x000fc80008000000 */
[----:B------:R-:W-:Y:S01]  /*28270*/  VIADD R11, R3, UR4 ;  /* 0x00000004030b7c36 */ /* 0x000fe20008000000 */
[----:B--2---:R-:W-:-:S05]  /*28280*/  PRMT R28, R12, 0x7770, RZ ;  /* 0x000077700c1c7816 */ /* 0x004fca00000000ff */
[----:B------:R2:W-:Y:S01]  /*28290*/  @P2 STG.E.U8 desc[UR8][R8.64], R28 ;  /* 0x0000001c08002986 */ /* 0x0005e2000c101108 */
[----:B------:R-:W-:Y:S01]  /*282a0*/  PRMT R29, R12, 0x7771, RZ ;  /* 0x000077710c1d7816 */ /* 0x000fe200000000ff */
[----:B--2---:R-:W-:-:S04]  /*282b0*/  IMAD.MOV.U32 R28, RZ, RZ, R10 ;  /* 0x000000ffff1c7224 */ /* 0x004fc800078e000a */
[----:B------:R-:W-:-:S05]  /*282c0*/  VIADD R10, R28, 0x24 ;  /* 0x000000241c0a7836 */ /* 0x000fca0000000000 */
[----:B-1----:R-:W-:Y:S01]  /*282d0*/  ISETP.LT.AND P2, PT, R10, UR5, !P0 ;  /* 0x000000050a007c0c */ /* 0x002fe2000c741270 */
[----:B------:R1:W-:Y:S01]  /*282e0*/  @P5 STG.E.U8 desc[UR8][R4.64], R29 ;  /* 0x0000001d04005986 */ /* 0x0003e2000c101108 */
[----:B------:R-:W-:Y:S01]  /*282f0*/  IADD3 R8, P6, PT, R3, R2, RZ ;  /* 0x0000000203087210 */ /* 0x000fe20007fde0ff */
[----:B------:R-:W2:Y:S01]  /*28300*/  LDCU UR5, c[0x0][0x39c] ;  /* 0x00007380ff0577ac */ /* 0x000ea20008000800 */
[----:B----4-:R-:W-:Y:S01]  /*28310*/  PRMT R10, R13, 0x7770, RZ ;  /* 0x000077700d0a7816 */ /* 0x010fe200000000ff */
[----:B-1----:R-:W-:-:S04]  /*28320*/  VIADD R4, R28, 0x25 ;  /* 0x000000251c047836 */ /* 0x002fc80000000000 */
[----:B------:R1:W-:Y:S01]  /*28330*/  @P4 STG.E.U8 desc[UR8][R6.64], R10 ;  /* 0x0000000a06004986 */ /* 0x0003e2000c101108 */
[----:B------:R-:W-:Y:S02]  /*28340*/  LEA.HI.X.SX32 R9, R3, R0, 0x1, P6 ;  /* 0x0000000003097211 */ /* 0x000fe400030f0eff */
[----:B------:R-:W-:Y:S01]  /*28350*/  PRMT R29, R13, 0x7771, RZ ;  /* 0x000077710d1d7816 */ /* 0x000fe200000000ff */
[----:B-1----:R-:W-:-:S04]  /*28360*/  IMAD.MOV.U32 R7, RZ, RZ, R28 ;  /* 0x000000ffff077224 */ /* 0x002fc800078e001c */
[----:B------:R-:W-:Y:S01]  /*28370*/  VIADD R28, R7, 0x26 ;  /* 0x00000026071c7836 */ /* 0x000fe20000000000 */
[----:B------:R-:W-:Y:S01]  /*28380*/  ISETP.LT.AND P5, PT, R4, UR7, !P0 ;  /* 0x0000000704007c0c */ /* 0x000fe2000c7a1270 */
[C---:B------:R-:W-:Y:S01]  /*28390*/  VIADD R3, R11.reuse, UR4 ;  /* 0x000000040b037c36 */ /* 0x040fe20008000000 */
[C---:B------:R-:W-:Y:S01]  /*283a0*/  IADD3 R4, P6, PT, R11.reuse, R2, RZ ;  /* 0x000000020b047210 */ /* 0x040fe20007fde0ff */
[----:B------:R1:W-:Y:S01]  /*283b0*/  @P3 STG.E.U8 desc[UR8][R8.64], R29 ;  /* 0x0000001d08003986 */ /* 0x0003e2000c101108 */
[----:B0-----:R-:W-:Y:S01]  /*283c0*/  ISETP.LT.AND P4, PT, R28, UR6, !P0 ;  /* 0x000000061c007c0c */ /* 0x001fe2000c781270 */
[----:B------:R-:W0:Y:S01]  /*283d0*/  LDCU UR6, c[0x0][0x39c] ;  /* 0x00007380ff0677ac */ /* 0x000e220008000800 */
[----:B------:R-:W-:Y:S02]  /*283e0*/  LEA.HI.X.SX32 R5, R11, R0, 0x1, P6 ;  /* 0x000000000b057211 */ /* 0x000fe400030f0eff */
[----:B------:R-:W-:Y:S01]  /*283f0*/  PRMT R10, R14, 0x7770, RZ ;  /* 0x000077700e0a7816 */ /* 0x000fe200000000ff */
[----:B------:R-:W3:Y:S01]  /*28400*/  LDCU UR7, c[0x0][0x39c] ;  /* 0x00007380ff0777ac */ /* 0x000ee20008000800 */
[C---:B------:R-:W-:Y:S01]  /*28410*/  IADD3 R6, P6, PT, R3.reuse, R2, RZ ;  /* 0x0000000203067210 */ /* 0x040fe20007fde0ff */
[----:B------:R-:W-:-:S02]  /*28420*/  VIADD R11, R3, UR4 ;  /* 0x00000004030b7c36 */ /* 0x000fc40008000000 */
[----:B-1----:R-:W-:Y:S01]  /*28430*/  IMAD.MOV.U32 R9, RZ, RZ, R7 ;  /* 0x000000ffff097224 */ /* 0x002fe200078e0007 */
[----:B------:R1:W-:Y:S03]  /*28440*/  @P2 STG.E.U8 desc[UR8][R4.64], R10 ;  /* 0x0000000a04002986 */ /* 0x0003e6000c101108 */
[----:B------:R-:W-:Y:S01]  /*28450*/  VIADD R28, R9, 0x27 ;  /* 0x00000027091c7836 */ /* 0x000fe20000000000 */
[----:B------:R-:W-:Y:S02]  /*28460*/  LEA.HI.X.SX32 R7, R3, R0, 0x1, P6 ;  /* 0x0000000003077211 */ /* 0x000fe400030f0eff */
[----:B------:R-:W-:Y:S02]  /*28470*/  PRMT R29, R14, 0x7771, RZ ;  /* 0x000077710e1d7816 */ /* 0x000fe400000000ff */
[----:B--2---:R-:W-:Y:S01]  /*28480*/  ISETP.LT.AND P3, PT, R28, UR5, !P0 ;  /* 0x000000051c007c0c */ /* 0x004fe2000c761270 */
[----:B------:R-:W2:Y:S01]  /*28490*/  LDCU UR5, c[0x0][0x39c] ;  /* 0x00007380ff0577ac */ /* 0x000ea20008000800 */
[C---:B------:R-:W-:Y:S01]  /*284a0*/  IADD3 R8, P6, PT, R11.reuse, R2, RZ ;  /* 0x000000020b087210 */ /* 0x040fe20007fde0ff */
[----:B-1----:R-:W-:Y:S01]  /*284b0*/  IMAD.MOV.U32 R5, RZ, RZ, R9 ;  /* 0x000000ffff057224 */ /* 0x002fe200078e0009 */
[----:B------:R1:W-:Y:S02]  /*284c0*/  @P5 STG.E.U8 desc[UR8][R6.64], R29 ;  /* 0x0000001d06005986 */ /* 0x0003e4000c101108 */
[----:B------:R-:W-:Y:S01]  /*284d0*/  LEA.HI.X.SX32 R9, R11, R0, 0x1, P6 ;  /* 0x000000000b097211 */ /* 0x000fe200030f0eff */
[----:B------:R-:W-:Y:S01]  /*284e0*/  VIADD R28, R5, 0x28 ;  /* 0x00000028051c7836 */ /* 0x000fe20000000000 */
[----:B------:R-:W-:Y:S01]  /*284f0*/  PRMT R10, R15, 0x7770, RZ ;  /* 0x000077700f0a7816 */ /* 0x000fe200000000ff */
[----:B------:R-:W-:-:S03]  /*28500*/  VIADD R3, R11, UR4 ;  /* 0x000000040b037c36 */ /* 0x000fc60008000000 */
[----:B0-----:R-:W-:Y:S01]  /*28510*/  ISETP.LT.AND P2, PT, R28, UR6, !P0 ;  /* 0x000000061c007c0c */ /* 0x001fe2000c741270 */
[----:B-1----:R-:W-:Y:S01]  /*28520*/  IMAD.MOV.U32 R7, RZ, RZ, R5 ;  /* 0x000000ffff077224 */ /* 0x002fe200078e0005 */
[----:B------:R0:W-:Y:S01]  /*28530*/  @P4 STG.E.U8 desc[UR8][R8.64], R10 ;  /* 0x0000000a08004986 */ /* 0x0001e2000c101108 */
[----:B------:R-:W1:Y:S02]  /*28540*/  LDCU UR6, c[0x0][0x39c] ;  /* 0x00007380ff0677ac */ /* 0x000e640008000800 */
[----:B------:R-:W-:Y:S01]  /*28550*/  VIADD R28, R7, 0x29 ;  /* 0x00000029071c7836 */ /* 0x000fe20000000000 */
[C---:B------:R-:W-:Y:S01]  /*28560*/  IADD3 R4, P6, PT, R3.reuse, R2, RZ ;  /* 0x0000000203047210 */ /* 0x040fe20007fde0ff */
[----:B------:R-:W-:-:S03]  /*28570*/  VIADD R11, R3, UR4 ;  /* 0x00000004030b7c36 */ /* 0x000fc60008000000 */
[----:B---3--:R-:W-:Y:S01]  /*28580*/  ISETP.LT.AND P5, PT, R28, UR7, !P0 ;  /* 0x000000071c007c0c */ /* 0x008fe2000c7a1270 */
[----:B------:R-:W3:Y:S01]  /*28590*/  LDCU UR7, c[0x0][0x39c] ;  /* 0x00007380ff0777ac */ /* 0x000ee20008000800 */
[----:B0-----:R-:W-:-:S04]  /*285a0*/  IMAD.MOV.U32 R10, RZ, RZ, R7 ;  /* 0x000000ffff0a7224 */ /* 0x001fc800078e0007 */
[----:B------:R-:W-:Y:S01]  /*285b0*/  VIADD R28, R10, 0x2a ;  /* 0x0000002a0a1c7836 */ /* 0x000fe20000000000 */
[----:B------:R-:W-:Y:S02]  /*285c0*/  LEA.HI.X.SX32 R5, R3, R0, 0x1, P6 ;  /* 0x0000000003057211 */ /* 0x000fe400030f0eff */
[----:B------:R-:W-:Y:S02]  /*285d0*/  IADD3 R6, P6, PT, R11, R2, RZ ;  /* 0x000000020b067210 */ /* 0x000fe40007fde0ff */
[----:B--2---:R-:W-:Y:S01]  /*285e0*/  ISETP.LT.AND P4, PT, R28, UR5, !P0 ;  /* 0x000000051c007c0c */ /* 0x004fe2000c781270 */
[----:B------:R-:W0:Y:S01]  /*285f0*/  LDCU UR5, c[0x0][0x39c] ;  /* 0x00007380ff0577ac */ /* 0x000e220008000800 */
[----:B------:R-:W-:Y:S02]  /*28600*/  PRMT R29, R15, 0x7771, RZ ;  /* 0x000077710f1d7816 */ /* 0x000fe400000000ff */
[C---:B------:R-:W-:Y:S02]  /*28610*/  LEA.HI.X.SX32 R7, R11.reuse, R0, 0x1, P6 ;  /* 0x000000000b077211 */ /* 0x040fe400030f0eff */
[----:B------:R-:W-:Y:S01]  /*28620*/  PRMT R28, R16, 0x7770, RZ ;  /* 0x00007770101c7816 */ /* 0x000fe200000000ff */
[----:B------:R2:W-:Y:S01]  /*28630*/  @P3 STG.E.U8 desc[UR8][R4.64], R29 ;  /* 0x0000001d04003986 */ /* 0x0005e2000c101108 */
[----:B------:R-:W-:-:S03]  /*28640*/  VIADD R3, R11, UR4 ;  /* 0x000000040b037c36 */ /* 0x000fc60008000000 */
[----:B------:R4:W-:Y:S01]  /*28650*/  @P2 STG.E.U8 desc[UR8][R6.64], R28 ;  /* 0x0000001c06002986 */ /* 0x0009e2000c101108 */
[----:B------:R-:W-:Y:S02]  /*28660*/  VIADD R11, R3, UR4 ;  /* 0x00000004030b7c36 */ /* 0x000fe40008000000 */
[----:B--2---:R-:W-:Y:S02]  /*28670*/  VIADD R4, R10, 0x2b ;  /* 0x0000002b0a047836 */ /* 0x004fe40000000000 */
[----:B----4-:R-:W-:-:S03]  /*28680*/  IMAD.MOV.U32 R28, RZ, RZ, R10 ;  /* 0x000000ffff1c7224 */ /* 0x010fc600078e000a */
[----:B-1----:R-:W-:Y:S01]  /*28690*/  ISETP.LT.AND P3, PT, R4, UR6, !P0 ;  /* 0x0000000604007c0c */ /* 0x002fe2000c761270 */
[----:B------:R-:W1:Y:S01]  /*286a0*/  LDCU UR6, c[0x0][0x39c] ;  /* 0x00007380ff0677ac */ /* 0x000e620008000800 */
[----:B------:R-:W-:Y:S01]  /*286b0*/  IADD3 R8, P6, PT, R3, R2, RZ ;  /* 0x0000000203087210 */ /* 0x000fe20007fde0ff */
[----:B------:R-:W-:-:S03]  /*286c0*/  VIADD R4, R28, 0x2c ;  /* 0x0000002c1c047836 */ /* 0x000fc60000000000 */
[----:B------:R-:W-:Y:S02]  /*286d0*/  LEA.HI.X.SX32 R9, R3, R0, 0x1, P6 ;  /* 0x0000000003097211 */ /* 0x000fe400030f0eff */
[----:B0-----:R-:W-:Y:S02]  /*286e0*/  ISETP.LT.AND P2, PT, R4, UR5, !P0 ;  /* 0x0000000504007c0c */ /* 0x001fe4000c741270 */
[----:B------:R-:W-:Y:S02]  /*286f0*/  PRMT R10, R16, 0x7771, RZ ;  /* 0x00007771100a7816 */ /* 0x000fe400000000ff */
[----:B------:R-:W-:Y:S01]  /*28700*/  PRMT R29, R17, 0x7770, RZ ;  /* 0x00007770111d7816 */ /* 0x000fe200000000ff */
[----:B------:R-:W-:Y:S01]  /*28710*/  VIADD R6, R28, 0x2d ;  /* 0x0000002d1c067836 */ /* 0x000fe20000000000 */
[C---:B------:R-:W-:Y:S01]  /*28720*/  IADD3 R4, P6, PT, R11.reuse, R2, RZ ;  /* 0x000000020b047210 */ /* 0x040fe20007fde0ff */
[C---:B------:R-:W-:Y:S01]  /*28730*/  VIADD R3, R11.reuse, UR4 ;  /* 0x000000040b037c36 */ /* 0x040fe20008000000 */
[----:B------:R-:W0:Y:S02]  /*28740*/  LDCU UR5, c[0x0][0x39c] ;  /* 0x00007380ff0577ac */ /* 0x000e240008000800 */
[----:B------:R-:W-:Y:S01]  /*28750*/  LEA.HI.X.SX32 R5, R11, R0, 0x1, P6 ;  /* 0x000000000b057211 */ /* 0x000fe200030f0eff */
[----:B------:R-:W-:Y:S01]  /*28760*/  @P5 STG.E.U8 desc[UR8][R8.64], R10 ;  /* 0x0000000a08005986 */ /* 0x000fe2000c101108 */
[----:B---3--:R-:W-:Y:S01]  /*28770*/  ISETP.LT.AND P5, PT, R6, UR7, !P0 ;  /* 0x0000000706007c0c */ /* 0x008fe2000c7a1270 */
[----:B------:R-:W-:-:S02]  /*28780*/  VIADD R11, R3, UR4 ;  /* 0x00000004030b7c36 */ /* 0x000fc40008000000 */
[----:B------:R2:W-:Y:S01]  /*28790*/  @P4 STG.E.U8 desc[UR8][R4.64], R29 ;  /* 0x0000001d04004986 */ /* 0x0005e2000c101108 */
[C---:B------:R-:W-:Y:S01]  /*287a0*/  IADD3 R6, P6, PT, R3.reuse, R2, RZ ;  /* 0x0000000203067210 */ /* 0x040fe20007fde0ff */
[----:B------:R-:W3:Y:S03]  /*287b0*/  LDCU UR7, c[0x0][0x39c] ;  /* 0x00007380ff0777ac */ /* 0x000ee60008000800 */
[----:B------:R-:W-:Y:S01]  /*287c0*/  LEA.HI.X.SX32 R7, R3, R0, 0x1, P6 ;  /* 0x0000000003077211 */ /* 0x000fe200030f0eff */
[----:B--2---:R-:W-:Y:S01]  /*287d0*/  IMAD.MOV.U32 R5, RZ, RZ, R28 ;  /* 0x000000ffff057224 */ /* 0x004fe200078e001c */
[----:B------:R-:W-:-:S03]  /*287e0*/  PRMT R10, R17, 0x7771, RZ ;  /* 0x00007771110a7816 */ /* 0x000fc600000000ff */
[----:B------:R-:W-:Y:S01]  /*287f0*/  VIADD R28, R5, 0x2e ;  /* 0x0000002e051c7836 */ /* 0x000fe20000000000 */
[C---:B------:R-:W-:Y:S01]  /*28800*/  IADD3 R8, P6, PT, R11.reuse, R2, RZ ;  /* 0x000000020b087210 */ /* 0x040fe20007fde0ff */
[C---:B------:R-:W-:Y:S01]  /*28810*/  VIADD R3, R11.reuse, UR4 ;  /* 0x000000040b037c36 */ /* 0x040fe20008000000 */
[----:B------:R2:W-:Y:S02]  /*28820*/  @P3 STG.E.U8 desc[UR8][R6.64], R10 ;  /* 0x0000000a06003986 */ /* 0x0005e4000c101108 */
[----:B-1----:R-:W-:Y:S01]  /*28830*/  ISETP.LT.AND P4, PT, R28, UR6, !P0 ;  /* 0x000000061c007c0c */ /* 0x002fe2000c781270 */
[----:B------:R-:W1:Y:S01]  /*28840*/  LDCU UR6, c[0x0][0x39c] ;  /* 0x00007380ff0677ac */ /* 0x000e620008000800 */
[----:B------:R-:W-:Y:S02]  /*28850*/  LEA.HI.X.SX32 R9, R11, R0, 0x1, P6 ;  /* 0x000000000b097211 */ /* 0x000fe400030f0eff */
[----:B------:R-:W-:Y:S02]  /*28860*/  PRMT R29, R18, 0x7770, RZ ;  /* 0x00007770121d7816 */ /* 0x000fe400000000ff */
[----:B------:R-:W-:Y:S01]  /*28870*/  IADD3 R4, P6, PT, R3, R2, RZ ;  /* 0x0000000203047210 */ /* 0x000fe20007fde0ff */
[----:B--2---:R-:W-:-:S02]  /*28880*/  IMAD.MOV.U32 R7, RZ, RZ, R5 ;  /* 0x000000ffff077224 */ /* 0x004fc400078e0005 */
[----:B------:R2:W-:Y:S02]  /*28890*/  @P2 STG.E.U8 desc[UR8][R8.64], R29 ;  /* 0x0000001d08002986 */ /* 0x0005e4000c101108 */
[----:B------:R-:W-:Y:S01]  /*288a0*/  VIADD R28, R7, 0x2f ;  /* 0x0000002f071c7836 */ /* 0x000fe20000000000 */
[C---:B------:R-:W-:Y:S02]  /*288b0*/  LEA.HI.X.SX32 R5, R3.reuse, R0, 0x1, P6 ;  /* 0x0000000003057211 */ /* 0x040fe400030f0eff */
[----:B------:R-:W-:Y:S02]  /*288c0*/  PRMT R10, R18, 0x7771, RZ ;  /* 0x00007771120a7816 */ /* 0x000fe400000000ff */
[----:B0-----:R-:W-:Y:S01]  /*288d0*/  ISETP.LT.AND P3, PT, R28, UR5, !P0 ;  /* 0x000000051c007c0c */ /* 0x001fe2000c761270 */
[----:B------:R-:W0:Y:S01]  /*288e0*/  LDCU UR5, c[0x0][0x39c] ;  /* 0x00007380ff0577ac */ /* 0x000e220008000800 */
[----:B--2---:R-:W-:Y:S01]  /*288f0*/  IMAD.MOV.U32 R9, RZ, RZ, R7 ;  /* 0x000000ffff097224 */ /* 0x004fe200078e0007 */
[----:B------:R2:W-:Y:S01]  /*28900*/  @P5 STG.E.U8 desc[UR8][R4.64], R10 ;  /* 0x0000000a04005986 */ /* 0x0005e2000c101108 */
[----:B------:R-:W-:-:S02]  /*28910*/  VIADD R11, R3, UR4 ;  /* 0x00000004030b7c36 */ /* 0x000fc40008000000 */
[----:B------:R-:W-:-:S03]  /*28920*/  VIADD R28, R9, 0x30 ;  /* 0x00000030091c7836 */ /* 0x000fc60000000000 */
[C---:B------:R-:W-:Y:S02]  /*28930*/  IADD3 R6, P6, PT, R11.reuse, R2, RZ ;  /* 0x000000020b067210 */ /* 0x040fe40007fde0ff */
[----:B-1----:R-:W-:Y:S01]  /*28940*/  ISETP.LT.AND P2, PT, R28, UR6, !P0 ;  /* 0x000000061c007c0c */ /* 0x002fe2000c741270 */
[----:B--2---:R-:W-:Y:S01]  /*28950*/  IMAD.MOV.U32 R5, RZ, RZ, R9 ;  /* 0x000000ffff057224 */ /* 0x004fe200078e0009 */
[----:B------:R-:W-:Y:S02]  /*28960*/  LEA.HI.X.SX32 R7, R11, R0, 0x1, P6 ;  /* 0x000000000b077211 */ /* 0x000fe400030f0eff */
[----:B------:R-:W-:Y:S01]  /*28970*/  PRMT R29, R19, 0x7770, RZ ;  /* 0x00007770131d7816 */ /* 0x000fe200000000ff */
[C---:B------:R-:W-:Y:S01]  /*28980*/  VIADD R28, R5.reuse, 0x31 ;  /* 0x00000031051c7836 */ /* 0x040fe20000000000 */
[----:B------:R-:W1:Y:S04]  /*28990*/  LDCU UR6, c[0x0][0x39c] ;  /* 0x00007380ff0677ac */ /* 0x000e680008000800 */
[----:B---3--:R-:W-:Y:S01]  /*289a0*/  ISETP.LT.AND P5, PT, R28, UR7, !P0 ;  /* 0x000000071c007c0c */ /* 0x008fe2000c7a1270 */
[----:B------:R-:W-:Y:S01]  /*289b0*/  VIADD R28, R5, 0x32 ;  /* 0x00000032051c7836 */ /* 0x000fe20000000000 */
[----:B------:R2:W-:Y:S01]  /*289c0*/  @P4 STG.E.U8 desc[UR8][R6.64], R29 ;  /* 0x0000001d06004986 */ /* 0x0005e2000c101108 */
[----:B------:R-:W-:Y:S01]  /*289d0*/  VIADD R3, R11, UR4 ;  /* 0x000000040b037c36 */ /* 0x000fe20008000000 */
[----:B------:R-:W3:Y:S02]  /*289e0*/  LDCU UR7, c[0x0][0x39c] ;  /* 0x00007380ff0777ac */ /* 0x000ee40008000800 */
[----:B0-----:R-:W-:-:S02]  /*289f0*/  ISETP.LT.AND P4, PT, R28, UR5, !P0 ;  /* 0x000000051c007c0c */ /* 0x001fc4000c781270 */
[----:B------:R-:W4:Y:S01]  /*28a00*/  LDL.LU R28, [R1+0x270] ;  /* 0x00027000011c7983 */ /* 0x000f220000300800 */
[C---:B------:R-:W-:Y:S01]  /*28a10*/  IADD3 R8, P6, PT, R3.reuse, R2, RZ ;  /* 0x0000000203087210 */ /* 0x040fe20007fde0ff */
[C---:B------:R-:W-:Y:S01]  /*28a20*/  VIADD R11, R3.reuse, UR4 ;  /* 0x00000004030b7c36 */ /* 0x040fe20008000000 */
[----:B------:R-:W0:Y:S02]  /*28a30*/  LDCU UR5, c[0x0][0x39c] ;  /* 0x00007380ff0577ac */ /* 0x000e240008000800 */
[----:B------:R-:W-:Y:S02]  /*28a40*/  LEA.HI.X.SX32 R9, R3, R0, 0x1, P6 ;  /* 0x0000000003097211 */ /* 0x000fe400030f0eff */
[----:B------:R-:W-:Y:S02]  /*28a50*/  IADD3 R4, P6, PT, R11, R2, RZ ;  /* 0x000000020b047210 */ /* 0x000fe40007fde0ff */
[----:B------:R-:W-:Y:S02]  /*28a60*/  PRMT R3, R19, 0x7771, RZ ;  /* 0x0000777113037816 */ /* 0x000fe400000000ff */
[C---:B------:R-:W-:Y:S01]  /*28a70*/  LEA.HI.X.SX32 R5, R11.reuse, R0, 0x1, P6 ;  /* 0x000000000b057211 */ /* 0x040fe200030f0eff */
[----:B------:R-:W-:Y:S01]  /*28a80*/  VIADD R11, R11, UR4 ;  /* 0x000000040b0b7c36 */ /* 0x000fe20008000000 */
[----:B--2---:R-:W-:Y:S01]  /*28a90*/  PRMT R29, R12, 0x7772, RZ ;  /* 0x000077720c1d7816 */ /* 0x004fe200000000ff */
[----:B------:R2:W-:Y:S04]  /*28aa0*/  @P3 STG.E.U8 desc[UR8][R8.64], R3 ;  /* 0x0000000308003986 */ /* 0x0005e8000c101108 */
[----:B------:R0:W-:Y:S01]  /*28ab0*/  @P2 STG.E.U8 desc[UR8][R4.64], R29 ;  /* 0x0000001d04002986 */ /* 0x0001e2000c101108 */
[C---:B------:R-:W-:Y:S01]  /*28ac0*/  IADD3 R6, P2, PT, R11.reuse, R2, RZ ;  /* 0x000000020b067210 */ /* 0x040fe20007f5e0ff */
[----:B--2---:R-:W-:-:S03]  /*28ad0*/  VIADD R3, R11, UR4 ;  /* 0x000000040b037c36 */ /* 0x004fc60008000000 */
[----:B------:R-:W-:Y:S02]  /*28ae0*/  LEA.HI.X.SX32 R7, R11, R0, 0x1, P2 ;  /* 0x000000000b077211 */ /* 0x000fe400010f0eff */
[C---:B------:R-:W-:Y:S02]  /*28af0*/  IADD3 R8, P6, PT, R3.reuse, R2, RZ ;  /* 0x0000000203087210 */ /* 0x040fe40007fde0ff */
[----:B------:R-:W-:Y:S02]  /*28b00*/  PRMT R12, R12, 0x7773, RZ ;  /* 0x000077730c0c7816 */ /* 0x000fe400000000ff */
[C---:B------:R-:W-:Y:S01]  /*28b10*/  LEA.HI.X.SX32 R9, R3.reuse, R0, 0x1, P6 ;  /* 0x0000000003097211 */ /* 0x040fe200030f0eff */
[----:B------:R-:W-:Y:S01]  /*28b20*/  VIADD R3, R3, UR4 ;  /* 0x0000000403037c36 */ /* 0x000fe20008000000 */
[----:B0-----:R-:W-:Y:S01]  /*28b30*/  PRMT R29, R13, 0x7772, RZ ;  /* 0x000077720d1d7816 */ /* 0x001fe200000000ff */
[----:B------:R-:W-:Y:S02]  /*28b40*/  @P5 STG.E.U8 desc[UR8][R6.64], R12 ;  /* 0x0000000c06005986 */ /* 0x000fe4000c101108 */
[----:B------:R-:W-:-:S02]  /*28b50*/  VIADD R11, R3, UR4 ;  /* 0x00000004030b7c36 */ /* 0x000fc40008000000 */
[----:B------:R0:W-:Y:S01]  /*28b60*/  @P4 STG.E.U8 desc[UR8][R8.64], R29 ;  /* 0x0000001d08004986 */ /* 0x0001e2000c101108 */
[----:B------:R-:W-:Y:S02]  /*28b70*/  IADD3 R4, P4, PT, R3, R2, RZ ;  /* 0x0000000203047210 */ /* 0x000fe40007f9e0ff */
[----:B------:R-:W-:Y:S02]  /*28b80*/  PRMT R13, R13, 0x7773, RZ ;  /* 0x000077730d0d7816 */ /* 0x000fe400000000ff */
[----:B0-----:R-:W-:Y:S01]  /*28b90*/  PRMT R29, R14, 0x7773, RZ ;  /* 0x000077730e1d7816 */ /* 0x001fe200000000ff */
[----:B----4-:R-:W-:-:S05]  /*28ba0*/  VIADD R10, R28, 0x33 ;  /* 0x000000331c0a7836 */ /* 0x010fca0000000000 */
[----:B-1----:R-:W-:Y:S01]  /*28bb0*/  ISETP.LT.AND P3, PT, R10, UR6, !P0 ;  /* 0x000000060a007c0c */ /* 0x002fe2000c761270 */
[----:B------:R-:W0:Y:S01]  /*28bc0*/  LDCU UR6, c[0x0][0x39c] ;  /* 0x00007380ff0677ac */ /* 0x000e220008000800 */
[C---:B------:R-:W-:Y:S02]  /*28bd0*/  VIADD R10, R28.reuse, 0x34 ;  /* 0x000000341c0a7836 */ /* 0x040fe40000000000 */
[----:B------:R-:W-:-:S03]  /*28be0*/  VIADD R5, R28, 0x36 ;  /* 0x000000361c057836 */ /* 0x000fc60000000000 */
[----:B------:R-:W-:Y:S01]  /*28bf0*/  ISETP.LT.AND P2, PT, R10, UR5, !P0 ;  /* 0x000000050a007c0c */ /* 0x000fe2000c741270 */
[----:B------:R-:W-:Y:S01]  /*28c00*/  VIADD R10, R28, 0x35 ;  /* 0x000000351c0a7836 */ /* 0x000fe20000000000 */
[----:B------:R-:W1:Y:S01]  /*28c10*/  LDCU UR5, c[0x0][0x39c] ;  /* 0x00007380ff0577ac */ /* 0x000e620008000800 */
[----:B0-----:R-:W-:Y:S01]  /*28c20*/  ISETP.LT.AND P6, PT, R5, UR6, !P0 ;  /* 0x0000000605007c0c */ /* 0x001fe2000c7c1270 */
[----:B------:R-:W0:Y:S01]  /*28c30*/  LDCU UR6, c[0x0][0x39c] ;  /* 0x00007380ff0677ac */ /* 0x000e220008000800 */
[----:B------:R-:W-:Y:S02]  /*28c40*/  LEA.HI.X.SX32 R5, R3, R0, 0x1, P4 ;  /* 0x0000000003057211 */ /* 0x000fe400020f0eff */
[C---:B------:R-:W-:Y:S02]  /*28c50*/  IADD3 R6, P4, PT, R11.reuse, R2, RZ ;  /* 0x000000020b067210 */ /* 0x040fe40007f9e0ff */
[----:B------:R-:W-:Y:S02]  /*28c60*/  PRMT R3, R14, 0x7772, RZ ;  /* 0x000077720e037816 */ /* 0x000fe400000000ff */
[C---:B------:R-:W-:Y:S01]  /*28c70*/  LEA.HI.X.SX32 R7, R11.reuse, R0, 0x1, P4 ;  /* 0x000000000b077211 */ /* 0x040fe200020f0eff */
[----:B------:R-:W-:Y:S01]  /*28c80*/  VIADD R11, R11, UR4 ;  /* 0x000000040b0b7c36 */ /* 0x000fe20008000000 */
[----:B---3--:R-:W-:Y:S01]  /*28c90*/  ISETP.LT.AND P5, PT, R10, UR7, !P0 ;  /* 0x000000070a007c0c */ /* 0x008fe2000c7a1270 */
[----:B------:R-:W2:Y:S01]  /*28ca0*/  LDCU UR7, c[0x0][0x39c] ;  /* 0x00007380ff0777ac */ /* 0x000ea20008000800 */
[----:B------:R3:W-:Y:S04]  /*28cb0*/  @P3 STG.E.U8 desc[UR8][R4.64], R13 ;  /* 0x0000000d04003986 */ /* 0x0007e8000c101108 */
[----:B------:R4:W-:Y:S01]  /*28cc0*/  @P2 STG.E.U8 desc[UR8][R6.64], R3 ;  /* 0x0000000306002986 */ /* 0x0009e2000c101108 */
[----:B------:R-:W-:Y:S01]  /*28cd0*/  IADD3 R8, P2, PT, R11, R2, RZ ;  /* 0x000000020b087210 */ /* 0x000fe20007f5e0ff */
[----:B------:R-:W-:-:S03]  /*28ce0*/  VIADD R10, R28, 0x37 ;  /* 0x000000371c0a7836 */ /* 0x000fc60000000000 */
[C---:B------:R-:W-:Y:S01]  /*28cf0*/  LEA.HI.X.SX32 R9, R11.reuse, R0, 0x1, P2 ;  /* 0x000000000b097211 */ /* 0x040fe200010f0eff */
[----:B------:R-:W-:Y:S01]  /*28d00*/  VIADD R11, R11, UR4 ;  /* 0x000000040b0b7c36 */ /* 0x000fe20008000000 */
[----:B-1----:R-:W-:Y:S01]  /*28d10*/  ISETP.LT.AND P3, PT, R10, UR5, !P0 ;  /* 0x000000050a007c0c */ /* 0x002fe2000c761270 */
[----:B------:R-:W-:Y:S01]  /*28d20*/  VIADD R10, R28, 0x38 ;  /* 0x000000381c0a7836 */ /* 0x000fe20000000000 */
[----:B---3--:R-:W-:Y:S01]  /*28d30*/  PRMT R13, R15, 0x7773, RZ ;  /* 0x000077730f0d7816 */ /* 0x008fe200000000ff */
[----:B------:R1:W-:Y:S01]  /*28d40*/  @P5 STG.E.U8 desc[UR8][R8.64], R29 ;  /* 0x0000001d08005986 */ /* 0x0003e2000c101108 */
[C---:B------:R-:W-:Y:S01]  /*28d50*/  IADD3 R4, P5, PT, R11.reuse, R2, RZ ;  /* 0x000000020b047210 */ /* 0x040fe20007fbe0ff */
[----:B----4-:R-:W-:Y:S01]  /*28d60*/  VIADD R3, R11, UR4 ;  /* 0x000000040b037c36 */ /* 0x010fe20008000000 */
[----:B------:R-:W-:Y:S01]  /*28d70*/  PRMT R15, R15, 0x7772, RZ ;  /* 0x000077720f0f7816 */ /* 0x000fe200000000ff */
[----:B------:R-:W3:Y:S01]  /*28d80*/  LDCU UR5, c[0x0][0x39c] ;  /* 0x00007380ff0577ac */ /* 0x000ee20008000800 */
[----:B------:R-:W-:Y:S01]  /*28d90*/  LEA.HI.X.SX32 R5, R11, R0, 0x1, P5 ;  /* 0x000000000b057211 */ /* 0x000fe200028f0eff */
[----:B------:R-:W-:Y:S01]  /*28da0*/  VIADD R11, R3, UR4 ;  /* 0x00000004030b7c36 */ /* 0x000fe20008000000 */
[----:B--2---:R-:W-:-:S02]  /*28db0*/  ISETP.LT.AND P2, PT, R10, UR7, !P0 ;  /* 0x000000070a007c0c */ /* 0x004fc4000c741270 */
[-C--:B------:R-:W-:Y:S01]  /*28dc0*/  IADD3 R6, P5, PT, R3, R2.reuse, RZ ;  /* 0x0000000203067210 */ /* 0x080fe20007fbe0ff */
[----:B------:R-:W-:Y:S01]  /*28dd0*/  @P6 STG.E.U8 desc[UR8][R4.64], R15 ;  /* 0x0000000f04006986 */ /* 0x000fe2000c101108 */
[----:B-1----:R-:W-:Y:S01]  /*28de0*/  PRMT R29, R16, 0x7772, RZ ;  /* 0x00007772101d7816 */ /* 0x002fe200000000ff */
[C---:B------:R-:W-:Y:S01]  /*28df0*/  VIADD R12, R28.reuse, 0x39 ;  /* 0x000000391c0c7836 */ /* 0x040fe20000000000 */
[----:B------:R-:W-:Y:S01]  /*28e00*/  IADD3 R8, P6, PT, R11, R2, RZ ;  /* 0x000000020b087210 */ /* 0x000fe20007fde0ff */
[----:B------:R-:W-:Y:S01]  /*28e10*/  VIADD R10, R28, 0x3a ;  /* 0x0000003a1c0a7836 */ /* 0x000fe20000000000 */
[-C--:B------:R-:W-:Y:S01]  /*28e20*/  LEA.HI.X.SX32 R7, R3, R0.reuse, 0x1, P5 ;  /* 0x0000000003077211 */ /* 0x080fe200028f0eff */
[----:B------:R-:W1:Y:S01]  /*28e30*/  LDCU UR7, c[0x0][0x39c] ;  /* 0x00007380ff0777ac */ /* 0x000e620008000800 */
[----:B------:R-:W-:-:S03]  /*28e40*/  LEA.HI.X.SX32 R9, R11, R0, 0x1, P6 ;  /* 0x000000000b097211 */ /* 0x000fc600030f0eff */
[----:B------:R-:W-:Y:S04]  /*28e50*/  @P3 STG.E.U8 desc[UR8][R6.64], R13 ;  /* 0x0000000d06003986 */ /* 0x000fe8000c101108 */
[----:B------:R2:W-:Y:S04]  /*28e60*/  @P2 STG.E.U8 desc[UR8][R8.64], R29 ;  /* 0x0000001d08002986 */ /* 0x0005e8000c101108 */
[----:B--2---:R-:W2:Y:S01]  /*28e70*/  LDL.LU R29, [R1+0x18] ;  /* 0x00001800011d7983 */ /* 0x004ea20000300800 */
[----:B0-----:R-:W-:Y:S01]  /*28e80*/  ISETP.LT.AND P4, PT, R12, UR6, !P0 ;  /* 0x000000060c007c0c */ /* 0x001fe2000c781270 */
[----:B------:R-:W0:Y:S01]  /*28e90*/  LDCU UR6, c[0x0][0x39c] ;  /* 0x00007380ff0677ac */ /* 0x000e220008000800 */
[----:B---3--:R-:W-:Y:S01]  /*28ea0*/  ISETP.LT.AND P5, PT, R10, UR5, !P0 ;  /* 0x000000050a007c0c */ /* 0x008fe2000c7a1270 */
[----:B------:R-:W3:Y:S01]  /*28eb0*/  LDCU UR5, c[0x0][0x39c] ;  /* 0x00007380ff0577ac */ /* 0x000ee20008000800 */
[----:B------:R-:W-:-:S02]  /*28ec0*/  VIADD R3, R28, 0x3b ;  /* 0x0000003b1c037836 */ /* 0x000fc40000000000 */
[----:B------:R-:W-:Y:S02]  /*28ed0*/  VIADD R11, R11, UR4 ;  /* 0x000000040b0b7c36 */ /* 0x000fe40008000000 */
[----:B------:R-:W-:-:S03]  /*28ee0*/  VIADD R10, R28, 0x3c ;  /* 0x0000003c1c0a7836 */ /* 0x000fc60000000000 */
[----:B------:R-:W-:Y:S02]  /*28ef0*/  IADD3 R4, P2, PT, R11, R2, RZ ;  /* 0x000000020b047210 */ /* 0x000fe40007f5e0ff */
[----:B0-----:R-:W-:Y:S01]  /*28f00*/  ISETP.LT.AND P3, PT, R3, UR6, !P0 ;  /* 0x0000000603007c0c */ /* 0x001fe2000c761270 */
[----:B------:R-:W0:Y:S01]  /*28f10*/  LDCU UR6, c[0x0][0x39c] ;  /* 0x00007380ff0677ac */ /* 0x000e220008000800 */
[C---:B------:R-:W-:Y:S01]  /*28f20*/  VIADD R3, R11.reuse, UR4 ;  /* 0x000000040b037c36 */ /* 0x040fe20008000000 */
[----:B------:R-:W-:Y:S02]  /*28f30*/  LEA.HI.X.SX32 R5, R11, R0, 0x1, P2 ;  /* 0x000000000b057211 */ /* 0x000fe400010f0eff */
[----:B---3--:R-:W-:Y:S01]  /*28f40*/  ISETP.LT.AND P2, PT, R10, UR5, !P0 ;  /* 0x000000050a007c0c */ /* 0x008fe2000c741270 */
[----:B------:R-:W-:Y:S01]  /*28f50*/  VIADD R6, R28, 0x3d ;  /* 0x0000003d1c067836 */ /* 0x000fe20000000000 */
[----:B------:R-:W-:Y:S01]  /*28f60*/  IADD3 R10, P6, PT, R3, R2, RZ ;  /* 0x00000002030a7210 */ /* 0x000fe20007fde0ff */
[----:B------:R-:W3:Y:S01]  /*28f70*/  LDCU UR5, c[0x0][0x39c] ;  /* 0x00007380ff0577ac */ /* 0x000ee20008000800 */
[----:B------:R-:W-:-:S02]  /*28f80*/  PRMT R15, R16, 0x7773, RZ ;  /* 0x00007773100f7816 */ /* 0x000fc400000000ff */
[C---:B------:R-:W-:Y:S01]  /*28f90*/  LEA.HI.X.SX32 R11, R3.reuse, R0, 0x1, P6 ;  /* 0x00000000030b7211 */ /* 0x040fe200030f0eff */
[----:B------:R-:W-:Y:S01]  /*28fa0*/  VIADD R3, R3, UR4 ;  /* 0x0000000403037c36 */ /* 0x000fe20008000000 */
[----:B------:R-:W-:Y:S01]  /*28fb0*/  PRMT R13, R17, 0x7772, RZ ;  /* 0x00007772110d7816 */ /* 0x000fe200000000ff */
[----:B------:R4:W-:Y:S01]  /*28fc0*/  @P4 STG.E.U8 desc[UR8][R4.64], R15 ;  /* 0x0000000f04004986 */ /* 0x0009e2000c101108 */
[----:B------:R-:W-:Y:S01]  /*28fd0*/  VIADD R7, R28, 0x3e ;  /* 0x0000003e1c077836 */ /* 0x000fe20000000000 */
[----:B-1----:R-:W-:Y:S01]  /*28fe0*/  ISETP.LT.AND P4, PT, R6, UR7, !P0 ;  /* 0x0000000706007c0c */ /* 0x002fe2000c781270 */
[C---:B------:R-:W-:Y:S01]  /*28ff0*/  VIADD R9, R3.reuse, UR4 ;  /* 0x0000000403097c36 */ /* 0x040fe20008000000 */
[----:B------:R1:W-:Y:S01]  /*29000*/  @P5 STG.E.U8 desc[UR8][R10.64], R13 ;  /* 0x0000000d0a005986 */ /* 0x0003e2000c101108 */
[----:B------:R-:W-:Y:S01]  /*29010*/  IADD3 R6, P5, PT, R3, R2, RZ ;  /* 0x0000000203067210 */ /* 0x000fe20007fbe0ff */
[----:B------:R-:W-:Y:S01]  /*29020*/  VIADD R8, R28, 0x3f ;  /* 0x0000003f1c087836 */ /* 0x000fe20000000000 */
[----:B0-----:R-:W-:Y:S01]  /*29030*/  ISETP.LT.AND P6, PT, R7, UR6, !P0 ;  /* 0x0000000607007c0c */ /* 0x001fe2000c7c1270 */
[----:B------:R-:W0:Y:S01]  /*29040*/  LDCU UR6, c[0x0][0x39c] ;  /* 0x00007380ff0677ac */ /* 0x000e220008000800 */
[----:B------:R-:W-:-:S02]  /*29050*/  LEA.HI.X.SX32 R7, R3, R0, 0x1, P5 ;  /* 0x0000000003077211 */ /* 0x000fc400028f0eff */
[----:B----4-:R-:W-:Y:S02]  /*29060*/  IADD3 R4, P5, PT, R9, R2, RZ ;  /* 0x0000000209047210 */ /* 0x010fe40007fbe0ff */
[----:B------:R-:W-:Y:S01]  /*29070*/  PRMT R17, R17, 0x7773, RZ ;  /* 0x0000777311117816 */ /* 0x000fe200000000ff */
[C---:B------:R-:W-:Y:S01]  /*29080*/  VIADD R3, R9.reuse, UR4 ;  /* 0x0000000409037c36 */ /* 0x040fe20008000000 */
[----:B-1----:R-:W-:Y:S01]  /*29090*/  PRMT R13, R18, 0x7772, RZ ;  /* 0x00007772120d7816 */ /* 0x002fe200000000ff */
[----:B------:R-:W1:Y:S01]  /*290a0*/  LDCU UR7, c[0x0][0x39c] ;  /* 0x00007380ff0777ac */ /* 0x000e620008000800 */
[----:B------:R-:W-:Y:S01]  /*290b0*/  LEA.HI.X.SX32 R5, R9, R0, 0x1, P5 ;  /* 0x0000000009057211 */ /* 0x000fe200028f0eff */
[----:B------:R-:W-:Y:S01]  /*290c0*/  @P3 STG.E.U8 desc[UR8][R6.64], R17 ;  /* 0x0000001106003986 */ /* 0x000fe2000c101108 */
[----:B---3--:R-:W-:Y:S01]  /*290d0*/  ISETP.LT.AND P5, PT, R8, UR5, !P0 ;  /* 0x0000000508007c0c */ /* 0x008fe2000c7a1270 */
[----:B------:R-:W3:Y:S02]  /*290e0*/  LDCU UR5, c[0x0][0x39c] ;  /* 0x00007380ff0577ac */ /* 0x000ee40008000800 */
[----:B------:R4:W-:Y:S01]  /*290f0*/  @P2 STG.E.U8 desc[UR8][R4.64], R13 ;  /* 0x0000000d04002986 */ /* 0x0009e2000c101108 */
[----:B------:R-:W-:-:S02]  /*29100*/  IADD3 R8, P2, PT, R3, R2, RZ ;  /* 0x0000000203087210 */ /* 0x000fc40007f5e0ff */
[----:B------:R-:W-:Y:S02]  /*29110*/  PRMT R11, R18, 0x7773, RZ ;  /* 0x00007773120b7816 */ /* 0x000fe400000000ff */
[C---:B------:R-:W-:Y:S01]  /*29120*/  LEA.HI.X.SX32 R9, R3.reuse, R0, 0x1, P2 ;  /* 0x0000000003097211 */ /* 0x040fe200010f0eff */
[----:B------:R-:W-:Y:S02]  /*29130*/  VIADD R3, R3, UR4 ;  /* 0x0000000403037c36 */ /* 0x000fe40008000000 */
[C---:B------:R-:W-:Y:S02]  /*29140*/  VIADD R12, R28.reuse, 0x41 ;  /* 0x000000411c0c7836 */ /* 0x040fe40000000000 */
[----:B------:R-:W-:Y:S01]  /*29150*/  VIADD R10, R28, 0x40 ;  /* 0x000000401c0a7836 */ /* 0x000fe20000000000 */
[----:B------:R3:W-:Y:S01]  /*29160*/  @P4 STG.E.U8 desc[UR8][R8.64], R11 ;  /* 0x0000000b08004986 */ /* 0x0007e2000c101108 */
[C---:B----4-:R-:W-:Y:S01]  /*29170*/  IADD3 R4, P4, PT, R3.reuse, R2, RZ ;  /* 0x0000000203047210 */ /* 0x050fe20007f9e0ff */
[C---:B------:R-:W-:Y:S01]  /*29180*/  VIADD R7, R3.reuse, UR4 ;  /* 0x0000000403077c36 */ /* 0x040fe20008000000 */
[----:B0-----:R-:W-:Y:S01]  /*29190*/  ISETP.LT.AND P2, PT, R12, UR6, !P0 ;  /* 0x000000060c007c0c */ /* 0x001fe2000c741270 */
[----:B------:R-:W0:Y:S01]  /*291a0*/  LDCU UR6, c[0x0][0x39c] ;  /* 0x00007380ff0677ac */ /* 0x000e220008000800 */
[----:B-1----:R-:W-:Y:S01]  /*291b0*/  ISETP.LT.AND P3, PT, R10, UR7, !P0 ;  /* 0x000000070a007c0c */ /* 0x002fe2000c761270 */
[----:B------:R-:W-:Y:S01]  /*291c0*/  VIADD R10, R28, 0x42 ;  /* 0x000000421c0a7836 */ /* 0x000fe20000000000 */
[----:B------:R-:W-:Y:S01]  /*291d0*/  LEA.HI.X.SX32 R5, R3, R0, 0x1, P4 ;  /* 0x0000000003057211 */ /* 0x000fe200020f0eff */
[----:B------:R-:W1:Y:S01]  /*291e0*/  LDCU UR7, c[0x0][0x39c] ;  /* 0x00007380ff0777ac */ /* 0x000e620008000800 */
[C---:B------:R-:W-:Y:S01]  /*291f0*/  IADD3 R6, P4, PT, R7.reuse, R2, RZ ;  /* 0x0000000207067210 */ /* 0x040fe20007f9e0ff */
[----:B------:R-:W-:-:S03]  /*29200*/  VIADD R3, R7, UR4 ;  /* 0x0000000407037c36 */ /* 0x000fc60008000000 */
[----:B------:R-:W-:Y:S02]  /*29210*/  LEA.HI.X.SX32 R7, R7, R0, 0x1, P4 ;  /* 0x0000000007077211 */ /* 0x000fe400020f0eff */
[----:B---3--:R-:W-:Y:S01]  /*29220*/  ISETP.LT.AND P4, PT, R10, UR5, !P0 ;  /* 0x000000050a007c0c */ /* 0x008fe2000c781270 */
[----:B------:R-:W3:Y:S01]  /*29230*/  LDCU UR5, c[0x0][0x39c] ;  /* 0x00007380ff0577ac */ /* 0x000ee20008000800 */
[C---:B------:R-:W-:Y:S02]  /*29240*/  PRMT R13, R19.reuse, 0x7773, RZ ;  /* 0x00007773130d7816 */ /* 0x040fe400000000ff */
[----:B------:R-:W-:Y:S01]  /*29250*/  PRMT R19, R19, 0x7772, RZ ;  /* 0x0000777213137816 */ /* 0x000fe200000000ff */
[----:B------:R-:W-:Y:S02]  /*29260*/  VIADD R8, R28, 0x43 ;  /* 0x000000431c087836 */ /* 0x000fe40000000000 */
[C---:B------:R-:W-:Y:S02]  /*29270*/  VIADD R9, R3.reuse, UR4 ;  /* 0x0000000403097c36 */ /* 0x040fe40008000000 */
[----:B------:R4:W-:Y:S01]  /*29280*/  @P6 STG.E.U8 desc[UR8][R4.64], R19 ;  /* 0x0000001304006986 */ /* 0x0009e2000c101108 */
[----:B------:R-:W-:-:S03]  /*29290*/  IADD3 R10, P6, PT, R3, R2, RZ ;  /* 0x00000002030a7210 */ /* 0x000fc60007fde0ff */
[----:B------:R1:W-:Y:S01]  /*292a0*/  @P5 STG.E.U8 desc[UR8][R6.64], R13 ;  /* 0x0000000d06005986 */ /* 0x0003e2000c101108 */
[----:B0-----:R-:W-:Y:S01]  /*292b0*/  ISETP.LT.AND P5, PT, R8, UR6, !P0 ;  /* 0x0000000608007c0c */ /* 0x001fe2000c7a1270 */
[----:B------:R-:W0:Y:S01]  /*292c0*/  LDCU UR6, c[0x0][0x39c] ;  /* 0x00007380ff0677ac */ /* 0x000e220008000800 */
[----:B------:R-:W-:Y:S01]  /*292d0*/  LEA.HI.X.SX32 R11, R3, R0, 0x1, P6 ;  /* 0x00000000030b7211 */ /* 0x000fe200030f0eff */
[----:B------:R-:W-:Y:S01]  /*292e0*/  VIADD R8, R28, 0x44 ;  /* 0x000000441c087836 */ /* 0x000fe20000000000 */
[----:B------:R-:W-:Y:S01]  /*292f0*/  PRMT R15, R20, 0x7770, RZ ;  /* 0x00007770140f7816 */ /* 0x000fe200000000ff */
[C---:B------:R-:W-:Y:S01]  /*29300*/  VIADD R3, R9.reuse, UR4 ;  /* 0x0000000409037c36 */ /* 0x040fe20008000000 */
[----:B----4-:R-:W-:-:S03]  /*29310*/  IADD3 R4, P6, PT, R9, R2, RZ ;  /* 0x0000000209047210 */ /* 0x010fc60007fde0ff */
[----:B------:R4:W-:Y:S01]  /*29320*/  @P3 STG.E.U8 desc[UR8][R10.64], R15 ;  /* 0x0000000f0a003986 */ /* 0x0009e2000c101108 */
[----:B---3--:R-:W-:Y:S01]  /*29330*/  ISETP.LT.AND P3, PT, R8, UR5, !P0 ;  /* 0x0000000508007c0c */ /* 0x008fe2000c761270 */
[----:B------:R-:W3:Y:S01]  /*29340*/  LDCU UR5, c[0x0][0x39c] ;  /* 0x00007380ff0577ac */ /* 0x000ee20008000800 */
[----:B------:R-:W-:Y:S02]  /*29350*/  LEA.HI.X.SX32 R5, R9, R0, 0x1, P6 ;  /* 0x0000000009057211 */ /* 0x000fe400030f0eff */
[C---:B------:R-:W-:Y:S02]  /*29360*/  IADD3 R8, P6, PT, R3.reuse, R2, RZ ;  /* 0x0000000203087210 */ /* 0x040fe40007fde0ff */
[----:B-1----:R-:W-:Y:S02]  /*29370*/  PRMT R13, R20, 0x7771, RZ ;  /* 0x00007771140d7816 */ /* 0x002fe400000000ff */
[----:B------:R-:W-:Y:S01]  /*29380*/  LEA.HI.X.SX32 R9, R3, R0, 0x1, P6 ;  /* 0x0000000003097211 */ /* 0x000fe200030f0eff */
[C---:B------:R-:W-:Y:S01]  /*29390*/  VIADD R6, R28.reuse, 0x45 ;  /* 0x000000451c067836 */ /* 0x040fe20000000000 */
[----:B----4-:R-:W-:Y:S01]  /*293a0*/  PRMT R15, R21, 0x7770, RZ ;  /* 0x00007770150f7816 */ /* 0x010fe200000000ff */
[----:B------:R-:W-:Y:S01]  /*293b0*/  VIADD R10, R28, 0x46 ;  /* 0x000000461c0a7836 */ /* 0x000fe20000000000 */
[----:B------:R1:W-:Y:S01]  /*293c0*/  @P2 STG.E.U8 desc[UR8][R4.64], R13 ;  /* 0x0000000d04002986 */ /* 0x0003e2000c101108 */
[----:B------:R-:W-:Y:S01]  /*293d0*/  VIADD R7, R3, UR4 ;  /* 0x0000000403077c36 */ /* 0x000fe20008000000 */
[----:B------:R-:W-:Y:S01]  /*293e0*/  ISETP.LT.AND P2, PT, R6, UR7, !P0 ;  /* 0x0000000706007c0c */ /* 0x000fe2000c741270 */
[----:B------:R-:W4:Y:S01]  /*293f0*/  LDCU UR7, c[0x0][0x39c] ;  /* 0x00007380ff0777ac */ /* 0x000f220008000800 */
[----:B------:R3:W-:Y:S01]  /*29400*/  @P4 STG.E.U8 desc[UR8][R8.64], R15 ;  /* 0x0000000f08004986 */ /* 0x0007e2000c101108 */
[----:B0-----:R-:W-:Y:S01]  /*29410*/  ISETP.LT.AND P4, PT, R10, UR6, !P0 ;  /* 0x000000060a007c0c */ /* 0x001fe2000c781270 */
[----:B------:R-:W0:Y:S01]  /*29420*/  LDCU UR6, c[0x0][0x39c] ;  /* 0x00007380ff0677ac */ /* 0x000e220008000800 */
[C---:B------:R-:W-:Y:S01]  /*29430*/  IADD3 R6, P6, PT, R7.reuse, R2, RZ ;  /* 0x0000000207067210 */ /* 0x040fe20007fde0ff */
[----:B------:R-:W-:-:S02]  /*29440*/  VIADD R3, R7, UR4 ;  /* 0x0000000407037c36 */ /* 0x000fc40008000000 */
[----:B------:R-:W-:Y:S01]  /*29450*/  VIADD R10, R28, 0x47 ;  /* 0x000000471c0a7836 */ /* 0x000fe20000000000 */
[----:B------:R-:W-:Y:S02]  /*29460*/  LEA.HI.X.SX32 R7, R7, R0, 0x1, P6 ;  /* 0x0000000007077211 */ /* 0x000fe400030f0eff */
[----:B-1----:R-:W-:Y:S01]  /*29470*/  PRMT R13, R21, 0x7771, RZ ;  /* 0x00007771150d7816 */ /* 0x002fe200000000ff */
[C---:B------:R-:W-:Y:S01]  /*29480*/  VIADD R11, R3.reuse, UR4 ;  /* 0x00000004030b7c36 */ /* 0x040fe20008000000 */
[----:B------:R-:W-:-:S03]  /*29490*/  IADD3 R4, P6, PT, R3, R2, RZ ;  /* 0x0000000203047210 */ /* 0x000fc60007fde0ff */
[----:B------:R1:W-:Y:S01]  /*294a0*/  @P5 STG.E.U8 desc[UR8][R6.64], R13 ;  /* 0x0000000d06005986 */ /* 0x0003e2000c101108 */
[----:B---3--:R-:W-:Y:S01]  /*294b0*/  ISETP.LT.AND P5, PT, R10, UR5, !P0 ;  /* 0x000000050a007c0c */ /* 0x008fe2000c7a1270 */
[----:B------:R-:W3:Y:S01]  /*294c0*/  LDCU UR5, c[0x0][0x39c] ;  /* 0x00007380ff0577ac */ /* 0x000ee20008000800 */
[----:B------:R-:W-:Y:S01]  /*294d0*/  LEA.HI.X.SX32 R5, R3, R0, 0x1, P6 ;  /* 0x0000000003057211 */ /* 0x000fe200030f0eff */
[----:B------:R-:W-:Y:S01]  /*294e0*/  VIADD R10, R28, 0x48 ;  /* 0x000000481c0a7836 */ /* 0x000fe20000000000 */
[----:B------:R-:W-:Y:S01]  /*294f0*/  PRMT R15, R22, 0x7770, RZ ;  /* 0x00007770160f7816 */ /* 0x000fe200000000ff */
[C---:B------:R-:W-:Y:S01]  /*29500*/  VIADD R3, R11.reuse, UR4 ;  /* 0x000000040b037c36 */ /* 0x040fe20008000000 */
[----:B------:R-:W-:-:S03]  /*29510*/  IADD3 R8, P6, PT, R11, R2, RZ ;  /* 0x000000020b087210 */ /* 0x000fc60007fde0ff */
[----:B------:R3:W-:Y:S01]  /*29520*/  @P3 STG.E.U8 desc[UR8][R4.64], R15 ;  /* 0x0000000f04003986 */ /* 0x0007e2000c101108 */
[----:B------:R-:W-:Y:S02]  /*29530*/  LEA.HI.X.SX32 R9, R11, R0, 0x1, P6 ;  /* 0x000000000b097211 */ /* 0x000fe400030f0eff */
[----:B-1----:R-:W-:Y:S02]  /*29540*/  PRMT R13, R22, 0x7771, RZ ;  /* 0x00007771160d7816 */ /* 0x002fe400000000ff */
[----:B0-----:R-:W-:Y:S01]  /*29550*/  ISETP.LT.AND P3, PT, R10, UR6, !P0 ;  /* 0x000000060a007c0c */ /* 0x001fe2000c761270 */
[----:B------:R-:W-:Y:S01]  /*29560*/  VIADD R10, R28, 0x49 ;  /* 0x000000491c0a7836 */ /* 0x000fe20000000000 */
[C---:B------:R-:W-:Y:S01]  /*29570*/  IADD3 R6, P6, PT, R3.reuse, R2, RZ ;  /* 0x0000000203067210 */ /* 0x040fe20007fde0ff */
[----:B------:R0:W-:Y:S01]  /*29580*/  @P2 STG.E.U8 desc[UR8][R8.64], R13 ;  /* 0x0000000d08002986 */ /* 0x0001e2000c101108 */
[----:B------:R-:W1:Y:S02]  /*29590*/  LDCU UR6, c[0x0][0x39c] ;  /* 0x00007380ff0677ac */ /* 0x000e640008000800 */
[----:B------:R-:W-:-:S02]  /*295a0*/  LEA.HI.X.SX32 R7, R3, R0, 0x1, P6 ;  /* 0x0000000003077211 */ /* 0x000fc400030f0eff */
[----:B---3--:R-:W-:Y:S02]  /*295b0*/  PRMT R15, R23, 0x7770, RZ ;  /* 0x00007770170f7816 */ /* 0x008fe400000000ff */
[----:B----4-:R-:W-:Y:S01]  /*295c0*/  ISETP.LT.AND P2, PT, R10, UR7, !P0 ;  /* 0x000000070a007c0c */ /* 0x010fe2000c741270 */
[----:B------:R-:W-:Y:S01]  /*295d0*/  VIADD R10, R28, 0x4a ;  /* 0x0000004a1c0a7836 */ /* 0x000fe20000000000 */
[----:B------:R-:W3:Y:S01]  /*295e0*/  LDCU UR7, c[0x0][0x39c] ;  /* 0x00007380ff0777ac */ /* 0x000ee20008000800 */
[----:B------:R-:W-:Y:S01]  /*295f0*/  VIADD R11, R3, UR4 ;  /* 0x00000004030b7c36 */ /* 0x000fe20008000000 */
[----:B------:R4:W-:Y:S02]  /*29600*/  @P4 STG.E.U8 desc[UR8][R6.64], R15 ;  /* 0x0000000f06004986 */ /* 0x0009e4000c101108 */
[----:B------:R-:W-:Y:S01]  /*29610*/  ISETP.LT.AND P4, PT, R10, UR5, !P0 ;  /* 0x000000050a007c0c */ /* 0x000fe2000c781270 */
[----:B------:R-:W3:Y:S01]  /*29620*/  LDCU UR5, c[0x0][0x39c] ;  /* 0x00007380ff0577ac */ /* 0x000ee20008000800 */
[C---:B------:R-:W-:Y:S01]  /*29630*/  IADD3 R4, P6, PT, R11.reuse, R2, RZ ;  /* 0x000000020b047210 */ /* 0x040fe20007fde0ff */
[----:B------:R-:W-:Y:S01]  /*29640*/  VIADD R3, R11, UR4 ;  /* 0x000000040b037c36 */ /* 0x000fe20008000000 */
[----:B0-----:R-:W-:Y:S01]  /*29650*/  PRMT R13, R23, 0x7771, RZ ;  /* 0x00007771170d7816 */ /* 0x001fe200000000ff */
[----:B------:R-:W-:Y:S01]  /*29660*/  VIADD R10, R28, 0x4b ;  /* 0x0000004b1c0a7836 */ /* 0x000fe20000000000 */
[----:B------:R-:W-:Y:S01]  /*29670*/  LEA.HI.X.SX32 R5, R11, R0, 0x1, P6 ;  /* 0x000000000b057211 */ /* 0x000fe200030f0eff */
[C---:B------:R-:W-:Y:S01]  /*29680*/  VIADD R11, R3.reuse, UR4 ;  /* 0x00000004030b7c36 */ /* 0x040fe20008000000 */
[----:B------:R-:W-:-:S03]  /*29690*/  IADD3 R8, P6, PT, R3, R2, RZ ;  /* 0x0000000203087210 */ /* 0x000fc60007fde0ff */
[----:B------:R0:W-:Y:S01]  /*296a0*/  @P5 STG.E.U8 desc[UR8][R4.64], R13 ;  /* 0x0000000d04005986 */ /* 0x0001e2000c101108 */
[----:B-1----:R-:W-:Y:S01]  /*296b0*/  ISETP.LT.AND P5, PT, R10, UR6, !P0 ;  /* 0x000000060a007c0c */ /* 0x002fe2000c7a1270 */
[----:B------:R-:W1:Y:S01]  /*296c0*/  LDCU UR6, c[0x0][0x39c] ;  /* 0x00007380ff0677ac */ /* 0x000e620008000800 */
[----:B------:R-:W-:Y:S01]  /*296d0*/  LEA.HI.X.SX32 R9, R3, R0, 0x1, P6 ;  /* 0x0000000003097211 */ /* 0x000fe200030f0eff */
[----:B----4-:R-:W-:Y:S01]  /*296e0*/  VIADD R6, R28, 0x4c ;  /* 0x0000004c1c067836 */ /* 0x010fe20000000000 */
[C---:B------:R-:W-:Y:S01]  /*296f0*/  PRMT R17, R24.reuse, 0x7770, RZ ;  /* 0x0000777018117816 */ /* 0x040fe200000000ff */
[C---:B------:R-:W-:Y:S01]  /*29700*/  VIADD R3, R11.reuse, UR4 ;  /* 0x000000040b037c36 */ /* 0x040fe20008000000 */
[C---:B------:R-:W-:Y:S02]  /*29710*/  IADD3 R10, P6, PT, R11.reuse, R2, RZ ;  /* 0x000000020b0a7210 */ /* 0x040fe40007fde0ff */
[----:B------:R-:W-:Y:S01]  /*29720*/  PRMT R15, R24, 0x7771, RZ ;  /* 0x00007771180f7816 */ /* 0x000fe200000000ff */
[----:B------:R4:W-:Y:S01]  /*29730*/  @P3 STG.E.U8 desc[UR8][R8.64], R17 ;  /* 0x0000001108003986 */ /* 0x0009e2000c101108 */
[----:B------:R-:W-:Y:S01]  /*29740*/  LEA.HI.X.SX32 R11, R11, R0, 0x1, P6 ;  /* 0x000000000b0b7211 */ /* 0x000fe200030f0eff */
[----:B0-----:R-:W-:Y:S01]  /*29750*/  VIADD R4, R28, 0x4d ;  /* 0x0000004d1c047836 */ /* 0x001fe20000000000 */
[----:B---3--:R-:W-:Y:S01]  /*29760*/  ISETP.LT.AND P3, PT, R6, UR5, !P0 ;  /* 0x0000000506007c0c */ /* 0x008fe2000c761270 */
[C---:B------:R-:W-:Y:S01]  /*29770*/  VIADD R5, R3.reuse, UR4 ;  /* 0x0000000403057c36 */ /* 0x040fe20008000000 */
[----:B------:R-:W-:Y:S01]  /*29780*/  IADD3 R6, P6, PT, R3, R2, RZ ;  /* 0x0000000203067210 */ /* 0x000fe20007fde0ff */
[----:B------:R-:W0:Y:S01]  /*29790*/  LDCU UR5, c[0x0][0x39c] ;  /* 0x00007380ff0577ac */ /* 0x000e220008000800 */
[----:B------:R3:W-:Y:S01]  /*297a0*/  @P2 STG.E.U8 desc[UR8][R10.64], R15 ;  /* 0x0000000f0a002986 */ /* 0x0007e2000c101108 */
[----:B------:R-:W-:-:S02]  /*297b0*/  PRMT R13, R25, 0x7770, RZ ;  /* 0x00007770190d7816 */ /* 0x000fc400000000ff */
[----:B------:R-:W-:Y:S01]  /*297c0*/  LEA.HI.X.SX32 R7, R3, R0, 0x1, P6 ;  /* 0x0000000003077211 */ /* 0x000fe200030f0eff */
[C---:B------:R-:W-:Y:S01]  /*297d0*/  VIADD R3, R5.reuse, UR4 ;  /* 0x0000000405037c36 */ /* 0x040fe20008000000 */
[----:B------:R-:W-:Y:S01]  /*297e0*/  ISETP.LT.AND P2, PT, R4, UR7, !P0 ;  /* 0x0000000704007c0c */ /* 0x000fe2000c741270 */
[----:B----4-:R-:W-:Y:S01]  /*297f0*/  VIADD R8, R28, 0x4e ;  /* 0x0000004e1c087836 */ /* 0x010fe20000000000 */
[C---:B------:R-:W-:Y:S01]  /*29800*/  IADD3 R4, P6, PT, R5.reuse, R2, RZ ;  /* 0x0000000205047210 */ /* 0x040fe20007fde0ff */
[----:B------:R4:W-:Y:S01]  /*29810*/  @P4 STG.E.U8 desc[UR8][R6.64], R13 ;  /* 0x0000000d06004986 */ /* 0x0009e2000c101108 */
[----:B------:R-:W0:Y:S02]  /*29820*/  LDCU UR7, c[0x0][0x39c] ;  /* 0x00007380ff0777ac */ /* 0x000e240008000800 */
[----:B------:R-:W-:Y:S02]  /*29830*/  LEA.HI.X.SX32 R5, R5, R0, 0x1, P6 ;  /* 0x0000000005057211 */ /* 0x000fe400030f0eff */
[----:B-1----:R-:W-:Y:S01]  /*29840*/  ISETP.LT.AND P4, PT, R8, UR6, !P0 ;  /* 0x0000000608007c0c */ /* 0x002fe2000c781270 */
[----:B------:R-:W1:Y:S01]  /*29850*/  LDCU UR6, c[0x0][0x39c] ;  /* 0x00007380ff0677ac */ /* 0x000e620008000800 */
[----:B------:R-:W-:Y:S01]  /*29860*/  IADD3 R8, P6, PT, R3, R2, RZ ;  /* 0x0000000203087210 */ /* 0x000fe20007fde0ff */
[----:B---3--:R-:W-:Y:S01]  /*29870*/  VIADD R10, R28, 0x4f ;  /* 0x0000004f1c0a7836 */ /* 0x008fe20000000000 */
[----:B------:R-:W-:-:S02]  /*29880*/  PRMT R11, R25, 0x7771, RZ ;  /* 0x00007771190b7816 */ /* 0x000fc400000000ff */
[C---:B------:R-:W-:Y:S01]  /*29890*/  LEA.HI.X.SX32 R9, R3.reuse, R0, 0x1, P6 ;  /* 0x0000000003097211 */ /* 0x040fe200030f0eff */
[----:B------:R-:W-:Y:S01]  /*298a0*/  VIADD R3, R3, UR4 ;  /* 0x0000000403037c36 */ /* 0x000fe20008000000 */
[----:B----4-:R-:W-:Y:S01]  /*298b0*/  PRMT R13, R26, 0x7770, RZ ;  /* 0x000077701a0d7816 */ /* 0x010fe200000000ff */
[----:B------:R3:W-:Y:S01]  /*298c0*/  @P5 STG.E.U8 desc[UR8][R4.64], R11 ;  /* 0x0000000b04005986 */ /* 0x0007e2000c101108 */
[----:B0-----:R-:W-:Y:S01]  /*298d0*/  ISETP.LT.AND P5, PT, R10, UR5, !P0 ;  /* 0x000000050a007c0c */ /* 0x001fe2000c7a1270 */
[----:B------:R-:W0:Y:S02]  /*298e0*/  LDCU UR5, c[0x0][0x39c] ;  /* 0x00007380ff0577ac */ /* 0x000e240008000800 */
[----:B------:R4:W-:Y:S01]  /*298f0*/  @P3 STG.E.U8 desc[UR8][R8.64], R13 ;  /* 0x0000000d08003986 */ /* 0x0009e2000c101108 */
[C---:B------:R-:W-:Y:S01]  /*29900*/  IADD3 R6, P3, PT, R3.reuse, R2, RZ ;  /* 0x0000000203067210 */ /* 0x040fe20007f7e0ff */
[----:B------:R-:W-:Y:S02]  /*29910*/  VIADD R10, R28, 0x50 ;  /* 0x000000501c0a7836 */ /* 0x000fe40000000000 */
[C---:B---3--:R-:W-:Y:S01]  /*29920*/  VIADD R11, R3.reuse, UR4 ;  /* 0x00000004030b7c36 */ /* 0x048fe20008000000 */
[----:B------:R-:W-:-:S04]  /*29930*/  LEA.HI.X.SX32 R7, R3, R0, 0x1, P3 ;  /* 0x0000000003077211 */ /* 0x000fc800018f0eff */
[C---:B------:R-:W-:Y:S01]  /*29940*/  IADD3 R4, P6, PT, R11.reuse, R2, RZ ;  /* 0x000000020b047210 */ /* 0x040fe20007fde0ff */
[----:B------:R-:W-:Y:S01]  /*29950*/  VIADD R3, R28, 0x51 ;  /* 0x000000511c037836 */ /* 0x000fe20000000000 */
[----:B------:R-:W-:Y:S02]  /*29960*/  PRMT R15, R26, 0x7771, RZ ;  /* 0x000077711a0f7816 */ /* 0x000fe400000000ff */
[C---:B------:R-:W-:Y:S01]  /*29970*/  LEA.HI.X.SX32 R5, R11.reuse, R0, 0x1, P6 ;  /* 0x000000000b057211 */ /* 0x040fe200030f0eff */
[----:B------:R-:W-:Y:S01]  /*29980*/  VIADD R11, R11, UR4 ;  /* 0x000000040b0b7c36 */ /* 0x000fe20008000000 */
[----:B-1----:R-:W-:Y:S01]  /*29990*/  ISETP.LT.AND P3, PT, R10, UR6, !P0 ;  /* 0x000000060a007c0c */ /* 0x002fe2000c761270 */
[----:B------:R-:W1:Y:S01]  /*299a0*/  LDCU UR6, c[0x0][0x39c] ;  /* 0x00007380ff0677ac */ /* 0x000e620008000800 */
[----:B----4-:R-:W-:Y:S01]  /*299b0*/  PRMT R13, R27, 0x7770, RZ ;  /* 0x000077701b0d7816 */ /* 0x010fe200000000ff */
[----:B------:R3:W-:Y:S01]  /*299c0*/  @P2 STG.E.U8 desc[UR8][R6.64], R15 ;  /* 0x0000000f06002986 */ /* 0x0007e2000c101108 */
[C---:B------:R-:W-:Y:S01]  /*299d0*/  VIADD R9, R28.reuse, 0x52 ;  /* 0x000000521c097836 */ /* 0x040fe20000000000 */
[----:B------:R-:W-:Y:S01]  /*299e0*/  ISETP.LT.AND P2, PT, R3, UR7, !P0 ;  /* 0x0000000703007c0c */ /* 0x000fe2000c741270 */
[C---:B------:R-:W-:Y:S01]  /*299f0*/  VIADD R3, R11.reuse, UR4 ;  /* 0x000000040b037c36 */ /* 0x040fe20008000000 */
[----:B------:R-:W-:Y:S01]  /*29a00*/  IADD3 R8, P6, PT, R11, R2, RZ ;  /* 0x000000020b087210 */ /* 0x000fe20007fde0ff */
[----:B------:R4:W-:Y:S01]  /*29a10*/  @P4 STG.E.U8 desc[UR8][R4.64], R13 ;  /* 0x0000000d04004986 */ /* 0x0009e2000c101108 */
[----:B0-----:R-:W-:Y:S01]  /*29a20*/  ISETP.LT.AND P4, PT, R9, UR5, !P0 ;  /* 0x0000000509007c0c */ /* 0x001fe2000c781270 */
[----:B------:R-:W0:Y:S01]  /*29a30*/  LDCU UR7, c[0x0][0x39c] ;  /* 0x00007380ff0777ac */ /* 0x000e220008000800 */
[----:B------:R-:W-:Y:S01]  /*29a40*/  LEA.HI.X.SX32 R9, R11, R0, 0x1, P6 ;  /* 0x000000000b097211 */ /* 0x000fe200030f0eff */
[----:B------:R-:W-:Y:S01]  /*29a50*/  VIADD R10, R28, 0x53 ;  /* 0x000000531c0a7836 */ /* 0x000fe20000000000 */
[----:B------:R-:W-:Y:S01]  /*29a60*/  PRMT R17, R27, 0x7771, RZ ;  /* 0x000077711b117816 */ /* 0x000fe200000000ff */
[----:B------:R-:W0:Y:S01]  /*29a70*/  LDCU UR5, c[0x0][0x39c] ;  /* 0x00007380ff0577ac */ /* 0x000e220008000800 */
[----:B---3--:R-:W-:-:S04]  /*29a80*/  IADD3 R6, P6, PT, R3, R2, RZ ;  /* 0x0000000203067210 */ /* 0x008fc80007fde0ff */
[C---:B------:R-:W-:Y:S01]  /*29a90*/  LEA.HI.X.SX32 R7, R3.reuse, R0, 0x1, P6 ;  /* 0x0000000003077211 */ /* 0x040fe200030f0eff */
[----:B------:R-:W-:Y:S01]  /*29aa0*/  VIADD R3, R3, UR4 ;  /* 0x0000000403037c36 */ /* 0x000fe20008000000 */
[----:B----4-:R-:W-:Y:S01]  /*29ab0*/  PRMT R13, R20, 0x7772, RZ ;  /* 0x00007772140d7816 */ /* 0x010fe200000000ff */
[----:B------:R3:W-:Y:S01]  /*29ac0*/  @P5 STG.E.U8 desc[UR8][R8.64], R17 ;  /* 0x0000001108005986 */ /* 0x0007e2000c101108 */
[----:B-1----:R-:W-:Y:S01]  /*29ad0*/  ISETP.LT.AND P5, PT, R10, UR6, !P0 ;  /* 0x000000060a007c0c */ /* 0x002fe2000c7a1270 */
[----:B------:R-:W1:Y:S02]  /*29ae0*/  LDCU UR6, c[0x0][0x39c] ;  /* 0x00007380ff0677ac */ /* 0x000e640008000800 */
[----:B------:R4:W-:Y:S01]  /*29af0*/  @P3 STG.E.U8 desc[UR8][R6.64], R13 ;  /* 0x0000000d06003986 */ /* 0x0009e2000c101108 */
[C---:B------:R-:W-:Y:S01]  /*29b00*/  IADD3 R10, P3, PT, R3.reuse, R2, RZ ;  /* 0x00000002030a7210 */ /* 0x040fe20007f7e0ff */
[----:B------:R-:W-:Y:S01]  /*29b10*/  VIADD R4, R28, 0x54 ;  /* 0x000000541c047836 */ /* 0x000fe20000000000 */
[----:B------:R-:W-:Y:S01]  /*29b20*/  PRMT R15, R20, 0x7773, RZ ;  /* 0x00007773140f7816 */ /* 0x000fe200000000ff */
[C---:B------:R-:W-:Y:S01]  /*29b30*/  VIADD R5, R3.reuse, UR4 ;  /* 0x0000000403057c36 */ /* 0x040fe20008000000 */
[----:B------:R-:W-:Y:S01]  /*29b40*/  LEA.HI.X.SX32 R11, R3, R0, 0x1, P3 ;  /* 0x00000000030b7211 */ /* 0x000fe200018f0eff */
[----:B------:R-:W-:Y:S01]  /*29b50*/  VIADD R3, R28, 0x55 ;  /* 0x000000551c037836 */ /* 0x000fe20000000000 */
[----:B0-----:R-:W-:Y:S01]  /*29b60*/  ISETP.LT.AND P3, PT, R4, UR7, !P0 ;  /* 0x0000000704007c0c */ /* 0x001fe2000c761270 */
[----:B---3--:R-:W-:Y:S01]  /*29b70*/  VIADD R8, R28, 0x56 ;  /* 0x000000561c087836 */ /* 0x008fe20000000000 */
[----:B------:R-:W-:Y:S01]  /*29b80*/  IADD3 R4, P6, PT, R5, R2, RZ ;  /* 0x0000000205047210 */ /* 0x000fe20007fde0ff */
[----:B------:R0:W-:Y:S01]  /*29b90*/  @P2 STG.E.U8 desc[UR8][R10.64], R15 ;  /* 0x0000000f0a002986 */ /* 0x0001e2000c101108 */
[----:B------:R-:W-:Y:S01]  /*29ba0*/  ISETP.LT.AND P2, PT, R3, UR5, !P0 ;  /* 0x0000000503007c0c */ /* 0x000fe2000c741270 */
[C---:B------:R-:W-:Y:S01]  /*29bb0*/  VIADD R3, R5.reuse, UR4 ;  /* 0x0000000405037c36 */ /* 0x040fe20008000000 */
[----:B------:R-:W-:Y:S01]  /*29bc0*/  LEA.HI.X.SX32 R5, R5, R0, 0x1, P6 ;  /* 0x0000000005057211 */ /* 0x000fe200030f0eff */
[----:B------:R-:W3:Y:S01]  /*29bd0*/  LDCU UR5, c[0x0][0x39c] ;  /* 0x00007380ff0577ac */ /* 0x000ee20008000800 */
[----:B----4-:R-:W-:-:S02]  /*29be0*/  PRMT R13, R21, 0x7772, RZ ;  /* 0x00007772150d7816 */ /* 0x010fc400000000ff */
[C---:B------:R-:W-:Y:S01]  /*29bf0*/  IADD3 R6, P6, PT, R3.reuse, R2, RZ ;  /* 0x0000000203067210 */ /* 0x040fe20007fde0ff */
[----:B------:R-:W4:Y:S02]  /*29c00*/  LDCU UR7, c[0x0][0x39c] ;  /* 0x00007380ff0777ac */ /* 0x000f240008000800 */
[----:B------:R2:W-:Y:S01]  /*29c10*/  @P4 STG.E.U8 desc[UR8][R4.64], R13 ;  /* 0x0000000d04004986 */ /* 0x0005e2000c101108 */
[----:B-1----:R-:W-:Y:S01]  /*29c20*/  ISETP.LT.AND P4, PT, R8, UR6, !P0 ;  /* 0x0000000608007c0c */ /* 0x002fe2000c781270 */
[----:B------:R-:W1:Y:S01]  /*29c30*/  LDCU UR6, c[0x0][0x39c] ;  /* 0x00007380ff0677ac */ /* 0x000e620008000800 */
[C---:B------:R-:W-:Y:S01]  /*29c40*/  LEA.HI.X.SX32 R7, R3.reuse, R0, 0x1, P6 ;  /* 0x0000000003077211 */ /* 0x040fe200030f0eff */
[----:B------:R-:W-:Y:S01]  /*29c50*/  VIADD R3, R3, UR4 ;  /* 0x0000000403037c36 */ /* 0x000fe20008000000 */
[----:B------:R-:W-:-:S03]  /*29c60*/  PRMT R21, R21, 0x7773, RZ ;  /* 0x0000777315157816 */ /* 0x000fc600000000ff */
[C---:B0-----:R-:W-:Y:S02]  /*29c70*/  VIADD R11, R3.reuse, UR4 ;  /* 0x00000004030b7c36 */ /* 0x041fe40008000000 */
[----:B------:R0:W-:Y:S01]  /*29c80*/  @P5 STG.E.U8 desc[UR8][R6.64], R21 ;  /* 0x0000001506005986 */ /* 0x0001e2000c101108 */
[C---:B------:R-:W-:Y:S02]  /*29c90*/  IADD3 R8, P5, PT, R3.reuse, R2, RZ ;  /* 0x0000000203087210 */ /* 0x040fe40007fbe0ff */
[----:B--2---:R-:W-:Y:S02]  /*29ca0*/  PRMT R13, R22, 0x7772, RZ ;  /* 0x00007772160d7816 */ /* 0x004fe400000000ff */
[----:B------:R-:W-:Y:S02]  /*29cb0*/  LEA.HI.X.SX32 R9, R3, R0, 0x1, P5 ;  /* 0x0000000003097211 */ /* 0x000fe400028f0eff */
[----:B------:R-:W-:Y:S01]  /*29cc0*/  IADD3 R4, P5, PT, R11, R2, RZ ;  /* 0x000000020b047210 */ /* 0x000fe20007fbe0ff */
[----:B------:R-:W-:-:S02]  /*29cd0*/  VIADD R10, R28, 0x57 ;  /* 0x000000571c0a7836 */ /* 0x000fc40000000000 */
[C---:B------:R-:W-:Y:S02]  /*29ce0*/  VIADD R3, R11.reuse, UR4 ;  /* 0x000000040b037c36 */ /* 0x040fe40008000000 */
[----:B0-----:R-:W-:Y:S01]  /*29cf0*/  VIADD R6, R28, 0x58 ;  /* 0x000000581c067836 */ /* 0x001fe20000000000 */
[----:B------:R-:W-:Y:S01]  /*29d00*/  LEA.HI.X.SX32 R5, R11, R0, 0x1, P5 ;  /* 0x000000000b057211 */ /* 0x000fe200028f0eff */
[----:B------:R0:W-:Y:S01]  /*29d10*/  @P3 STG.E.U8 desc[UR8][R8.64], R13 ;  /* 0x0000000d08003986 */ /* 0x0001e2000c101108 */
[----:B------:R-:W-:Y:S01]  /*29d20*/  PRMT R15, R22, 0x7773, RZ ;  /* 0x00007773160f7816 */ /* 0x000fe200000000ff */
[----:B------:R-:W-:Y:S01]  /*29d30*/  VIADD R7, R28, 0x59 ;  /* 0x000000591c077836 */ /* 0x000fe20000000000 */
[----:B-1----:R-:W-:Y:S01]  /*29d40*/  ISETP.LT.AND P3, PT, R6, UR6, !P0 ;  /* 0x0000000606007c0c */ /* 0x002fe2000c761270 */
[----:B------:R-:W1:Y:S01]  /*29d50*/  LDCU UR6, c[0x0][0x39c] ;  /* 0x00007380ff0677ac */ /* 0x000e620008000800 */
[----:B---3--:R-:W-:Y:S02]  /*29d60*/  ISETP.LT.AND P6, PT, R10, UR5, !P0 ;  /* 0x000000050a007c0c */ /* 0x008fe4000c7c1270 */
[----:B------:R-:W-:Y:S01]  /*29d70*/  IADD3 R6, P5, PT, R3, R2, RZ ;  /* 0x0000000203067210 */ /* 0x000fe20007fbe0ff */
[----:B------:R-:W2:Y:S01]  /*29d80*/  LDCU UR5, c[0x0][0x39c] ;  /* 0x00007380ff0577ac */ /* 0x000ea20008000800 */
[----:B------:R3:W-:Y:S01]  /*29d90*/  @P2 STG.E.U8 desc[UR8][R4.64], R15 ;  /* 0x0000000f04002986 */ /* 0x0007e2000c101108 */
[----:B----4-:R-:W-:-:S02]  /*29da0*/  ISETP.LT.AND P2, PT, R7, UR7, !P0 ;  /* 0x0000000707007c0c */ /* 0x010fc4000c741270 */
[C---:B------:R-:W-:Y:S01]  /*29db0*/  LEA.HI.X.SX32 R7, R3.reuse, R0, 0x1, P5 ;  /* 0x0000000003077211 */ /* 0x040fe200028f0eff */
[----:B------:R-:W-:Y:S01]  /*29dc0*/  VIADD R3, R3, UR4 ;  /* 0x0000000403037c36 */ /* 0x000fe20008000000 */
[----:B0-----:R-:W-:Y:S01]  /*29dd0*/  PRMT R13, R23, 0x7772, RZ ;  /* 0x00007772170d7816 */ /* 0x001fe200000000ff */
[----:B------:R-:W-:Y:S01]  /*29de0*/  VIADD R10, R28, 0x5a ;  /* 0x0000005a1c0a7836 */ /* 0x000fe20000000000 */
[----:B------:R-:W0:Y:S01]  /*29df0*/  LDCU UR7, c[0x0][0x39c] ;  /* 0x00007380ff0777ac */ /* 0x000e220008000800 */
[C---:B------:R-:W-:Y:S02]  /*29e00*/  VIADD R11, R3.reuse, UR4 ;  /* 0x00000004030b7c36 */ /* 0x040fe40008000000 */
[----:B------:R4:W-:Y:S01]  /*29e10*/  @P4 STG.E.U8 desc[UR8][R6.64], R13 ;  /* 0x0000000d06004986 */ /* 0x0009e2000c101108 */
[----:B------:R-:W-:-:S04]  /*29e20*/  IADD3 R8, P4, PT, R3, R2, RZ ;  /* 0x0000000203087210 */ /* 0x000fc80007f9e0ff */
[----:B------:R-:W-:Y:S02]  /*29e30*/  LEA.HI.X.SX32 R9, R3, R0, 0x1, P4 ;  /* 0x0000000003097211 */ /* 0x000fe400020f0eff */
[----:B---3--:R-:W-:Y:S01]  /*29e40*/  IADD3 R4, P4, PT, R11, R2, RZ ;  /* 0x000000020b047210 */ /* 0x008fe20007f9e0ff */
[----:B------:R-:W-:Y:S01]  /*29e50*/  VIADD R3, R28, 0x5b ;  /* 0x0000005b1c037836 */ /* 0x000fe20000000000 */
[----:B------:R-:W-:Y:S02]  /*29e60*/  PRMT R23, R23, 0x7773, RZ ;  /* 0x0000777317177816 */ /* 0x000fe400000000ff */
[----:B--2---:R-:W-:Y:S01]  /*29e70*/  ISETP.LT.AND P5, PT, R10, UR5, !P0 ;  /* 0x000000050a007c0c */ /* 0x004fe2000c7a1270 */
[----:B------:R-:W2:Y:S01]  /*29e80*/  LDCU UR5, c[0x0][0x39c] ;  /* 0x00007380ff0577ac */ /* 0x000ea20008000800 */
[C---:B------:R-:W-:Y:S02]  /*29e90*/  PRMT R15, R24.reuse, 0x7772, RZ ;  /* 0x00007772180f7816 */ /* 0x040fe400000000ff */
[C---:B------:R-:W-:Y:S01]  /*29ea0*/  LEA.HI.X.SX32 R5, R11.reuse, R0, 0x1, P4 ;  /* 0x000000000b057211 */ /* 0x040fe200020f0eff */
[----:B------:R-:W-:Y:S01]  /*29eb0*/  VIADD R11, R11, UR4 ;  /* 0x000000040b0b7c36 */ /* 0x000fe20008000000 */
[----:B------:R3:W-:Y:S01]  /*29ec0*/  @P6 STG.E.U8 desc[UR8][R8.64], R23 ;  /* 0x0000001708006986 */ /* 0x0007e2000c101108 */
[----:B-1----:R-:W-:Y:S01]  /*29ed0*/  ISETP.LT.AND P4, PT, R3, UR6, !P0 ;  /* 0x0000000603007c0c */ /* 0x002fe2000c781270 */
[----:B------:R-:W1:Y:S02]  /*29ee0*/  LDCU UR6, c[0x0][0x39c] ;  /* 0x00007380ff0677ac */ /* 0x000e640008000800 */
[----:B------:R0:W-:Y:S01]  /*29ef0*/  @P3 STG.E.U8 desc[UR8][R4.64], R15 ;  /* 0x0000000f04003986 */ /* 0x0001e2000c101108 */
[C---:B----4-:R-:W-:Y:S01]  /*29f00*/  IADD3 R6, P3, PT, R11.reuse, R2, RZ ;  /* 0x000000020b067210 */ /* 0x050fe20007f7e0ff */
[----:B------:R-:W-:Y:S01]  /*29f10*/  VIADD R3, R11, UR4 ;  /* 0x000000040b037c36 */ /* 0x000fe20008000000 */
[----:B------:R-:W-:-:S02]  /*29f20*/  PRMT R13, R24, 0x7773, RZ ;  /* 0x00007773180d7816 */ /* 0x000fc400000000ff */
[----:B------:R-:W-:Y:S01]  /*29f30*/  LEA.HI.X.SX32 R7, R11, R0, 0x1, P3 ;  /* 0x000000000b077211 */ /* 0x000fe200018f0eff */
[C---:B---3--:R-:W-:Y:S01]  /*29f40*/  VIADD R9, R28.reuse, 0x5d ;  /* 0x0000005d1c097836 */ /* 0x048fe20000000000 */
[C---:B------:R-:W-:Y:S01]  /*29f50*/  IADD3 R8, P6, PT, R3.reuse, R2, RZ ;  /* 0x0000000203087210 */ /* 0x040fe20007fde0ff */
[C---:B------:R-:W-:Y:S02]  /*29f60*/  VIADD R10, R28.reuse, 0x5c ;  /* 0x0000005c1c0a7836 */ /* 0x040fe40000000000 */
[----:B------:R-:W-:Y:S01]  /*29f70*/  @P2 STG.E.U8 desc[UR8][R6.64], R13 ;  /* 0x0000000d06002986 */ /* 0x000fe2000c101108 */
[----:B0-----:R-:W-:Y:S01]  /*29f80*/  VIADD R5, R3, UR4 ;  /* 0x0000000403057c36 */ /* 0x001fe20008000000 */
[----:B------:R-:W-:Y:S01]  /*29f90*/  ISETP.LT.AND P2, PT, R9, UR7, !P0 ;  /* 0x0000000709007c0c */ /* 0x000fe2000c741270 */
[----:B------:R-:W0:Y:S01]  /*29fa0*/  LDCU UR7, c[0x0][0x39c] ;  /* 0x00007380ff0777ac */ /* 0x000e220008000800 */
[----:B------:R-:W-:Y:S01]  /*29fb0*/  LEA.HI.X.SX32 R9, R3, R0, 0x1, P6 ;  /* 0x0000000003097211 */ /* 0x000fe200030f0eff */
[----:B------:R-:W-:Y:S01]  /*29fc0*/  VIADD R3, R28, 0x5e ;  /* 0x0000005e1c037836 */ /* 0x000fe20000000000 */
[----:B------:R-:W-:-:S02]  /*29fd0*/  PRMT R15, R25, 0x7772, RZ ;  /* 0x00007772190f7816 */ /* 0x000fc400000000ff */
[----:B--2---:R-:W-:Y:S01]  /*29fe0*/  ISETP.LT.AND P3, PT, R10, UR5, !P0 ;  /* 0x000000050a007c0c */ /* 0x004fe2000c761270 */
[----:B------:R-:W2:Y:S01]  /*29ff0*/  LDCU UR5, c[0x0][0x39c] ;  /* 0x00007380ff0577ac */ /* 0x000ea20008000800 */
[----:B------:R-:W-:Y:S01]  /*2a000*/  IADD3 R10, P6, PT, R5, R2, RZ ;  /* 0x00000002050a7210 */ /* 0x000fe20007fde0ff */
[----:B------:R3:W-:Y:S01]  /*2a010*/  @P5 STG.E.U8 desc[UR8][R8.64], R15 ;  /* 0x0000000f08005986 */ /* 0x0007e2000c101108 */
[----:B-1----:R-:W-:Y:S01]  /*2a020*/  ISETP.LT.AND P5, PT, R3, UR6, !P0 ;  /* 0x0000000603007c0c */ /* 0x002fe2000c7a1270 */
[C---:B------:R-:W-:Y:S01]  /*2a030*/  VIADD R3, R5.reuse, UR4 ;  /* 0x0000000405037c36 */ /* 0x040fe20008000000 */
[----:B------:R-:W-:Y:S01]  /*2a040*/  LEA.HI.X.SX32 R11, R5, R0, 0x1, P6 ;  /* 0x00000000050b7211 */ /* 0x000fe200030f0eff */
[----:B------:R-:W1:Y:S01]  /*2a050*/  LDCU UR6, c[0x0][0x39c] ;  /* 0x00007380ff0677ac */ /* 0x000e620008000800 */
[----:B------:R-:W4:Y:S01]  /*2a060*/  LDS.128 R4, [R29] ;  /* 0x000000001d047984 */ /* 0x000f220000000c00 */
[----:B------:R-:W-:Y:S01]  /*2a070*/  PRMT R25, R25, 0x7773, RZ ;  /* 0x0000777319197816 */ /* 0x000fe200000000ff */
[----:B------:R-:W-:-:S04]  /*2a080*/  VIADD R14, R28, 0x5f ;  /* 0x0000005f1c0e7836 */ /* 0x000fc80000000000 */
[----:B------:R0:W-:Y:S01]  /*2a090*/  @P4 STG.E.U8 desc[UR8][R10.64], R25 ;  /* 0x000000190a004986 */ /* 0x0001e2000c101108 */
[C---:B------:R-:W-:Y:S01]  /*2a0a0*/  IADD3 R12, P4, PT, R3.reuse, R2, RZ ;  /* 0x00000002030c7210 */ /* 0x040fe20007f9e0ff */
[C---:B---3--:R-:W-:Y:S01]  /*2a0b0*/  VIADD R9, R3.reuse, UR4 ;  /* 0x0000000403097c36 */ /* 0x048fe20008000000 */
[----:B------:R-:W-:Y:S02]  /*2a0c0*/  PRMT R15, R26, 0x7772, RZ ;  /* 0x000077721a0f7816 */ /* 0x000fe400000000ff */
[----:B------:R-:W-:Y:S02]  /*2a0d0*/  LEA.HI.X.SX32 R13, R3, R0, 0x1, P4 ;  /* 0x00000000030d7211 */ /* 0x000fe400020f0eff */
[C---:B------:R-:W-:Y:S01]  /*2a0e0*/  IADD3 R8, P4, PT, R9.reuse, R2, RZ ;  /* 0x0000000209087210 */ /* 0x040fe20007f9e0ff */
[C---:B------:R-:W-:Y:S01]  /*2a0f0*/  VIADD R3, R9.reuse, UR4 ;  /* 0x0000000409037c36 */ /* 0x040fe20008000000 */
[----:B--2---:R-:W-:Y:S01]  /*2a100*/  ISETP.LT.AND P6, PT, R14, UR5, !P0 ;  /* 0x000000050e007c0c */ /* 0x004fe2000c7c1270 */
[----:B------:R-:W2:Y:S01]  /*2a110*/  LDCU UR5, c[0x0][0x39c] ;  /* 0x00007380ff0577ac */ /* 0x000ea20008000800 */
[----:B0-----:R-:W-:Y:S01]  /*2a120*/  VIADD R10, R28, 0x60 ;  /* 0x000000601c0a7836 */ /* 0x001fe20000000000 */
[----:B------:R-:W-:Y:S01]  /*2a130*/  LEA.HI.X.SX32 R9, R9, R0, 0x1, P4 ;  /* 0x0000000009097211 */ /* 0x000fe200020f0eff */
[----:B------:R0:W-:Y:S01]  /*2a140*/  @P3 STG.E.U8 desc[UR8][R12.64], R15 ;  /* 0x0000000f0c003986 */ /* 0x0001e2000c101108 */
[----:B------:R-:W-:Y:S01]  /*2a150*/  PRMT R19, R26, 0x7773, RZ ;  /* 0x000077731a137816 */ /* 0x000fe200000000ff */
[----:B------:R-:W-:Y:S01]  /*2a160*/  VIADD R11, R28, 0x61 ;  /* 0x000000611c0b7836 */ /* 0x000fe20000000000 */
[----:B-1----:R-:W-:Y:S01]  /*2a170*/  ISETP.LT.AND P3, PT, R10, UR6, !P0 ;  /* 0x000000060a007c0c */ /* 0x002fe2000c761270 */
[----:B------:R-:W1:Y:S01]  /*2a180*/  LDCU UR6, c[0x0][0x39c] ;  /* 0x00007380ff0677ac */ /* 0x000e620008000800 */
[----:B------:R-:W-:Y:S01]  /*2a190*/  IADD3 R10, P4, PT, R3, R2, RZ ;  /* 0x00000002030a7210 */ /* 0x000fe20007f9e0ff */
[----:B------:R3:W-:Y:S01]  /*2a1a0*/  @P2 STG.E.U8 desc[UR8][R8.64], R19 ;  /* 0x0000001308002986 */ /* 0x0007e2000c101108 */
[----:B------:R-:W-:-:S02]  /*2a1b0*/  ISETP.LT.AND P2, PT, R11, UR7, !P0 ;  /* 0x000000070b007c0c */ /* 0x000fc4000c741270 */
[----:B------:R-:W-:Y:S01]  /*2a1c0*/  PRMT R17, R27, 0x7772, RZ ;  /* 0x000077721b117816 */ /* 0x000fe200000000ff */
[----:B------:R-:W-:Y:S01]  /*2a1d0*/  VIADD R14, R28, 0x62 ;  /* 0x000000621c0e7836 */ /* 0x000fe20000000000 */
[C---:B------:R-:W-:Y:S01]  /*2a1e0*/  LEA.HI.X.SX32 R11, R3.reuse, R0, 0x1, P4 ;  /* 0x00000000030b7211 */ /* 0x040fe200020f0eff */
[----:B------:R-:W-:Y:S01]  /*2a1f0*/  VIADD R3, R3, UR4 ;  /* 0x0000000403037c36 */ /* 0x000fe20008000000 */
[----:B------:R-:W1:Y:S03]  /*2a200*/  LDCU UR7, c[0x0][0x39c] ;  /* 0x00007380ff0777ac */ /* 0x000e660008000800 */
[----:B------:R1:W-:Y:S01]  /*2a210*/  @P5 STG.E.U8 desc[UR8][R10.64], R17 ;  /* 0x000000110a005986 */ /* 0x0003e2000c101108 */
[C---:B0-----:R-:W-:Y:S01]  /*2a220*/  IADD3 R12, P5, PT, R3.reuse, R2, RZ ;  /* 0x00000002030c7210 */ /* 0x041fe20007fbe0ff */
[C---:B------:R-:W-:Y:S01]  /*2a230*/  VIADD R15, R3.reuse, UR4 ;  /* 0x00000004030f7c36 */ /* 0x040fe20008000000 */
[----:B--2---:R-:W-:Y:S01]  /*2a240*/  ISETP.LT.AND P4, PT, R14, UR5, !P0 ;  /* 0x000000050e007c0c */ /* 0x004fe2000c781270 */
[----:B------:R-:W0:Y:S01]  /*2a250*/  LDCU UR5, c[0x0][0x39c] ;  /* 0x00007380ff0577ac */ /* 0x000e220008000800 */
[----:B------:R-:W-:-:S02]  /*2a260*/  LEA.HI.X.SX32 R13, R3, R0, 0x1, P5 ;  /* 0x00000000030d7211 */ /* 0x000fc400028f0eff */
[----:B---3--:R-:W-:Y:S01]  /*2a270*/  IADD3 R8, P5, PT, R15, R2, RZ ;  /* 0x000000020f087210 */ /* 0x008fe20007fbe0ff */
[----:B------:R-:W-:Y:S01]  /*2a280*/  VIADD R3, R28, 0x63 ;  /* 0x000000631c037836 */ /* 0x000fe20000000000 */
[----:B------:R-:W-:Y:S02]  /*2a290*/  PRMT R27, R27, 0x7773, RZ ;  /* 0x000077731b1b7816 */ /* 0x000fe400000000ff */
[C---:B----4-:R-:W-:Y:S02]  /*2a2a0*/  PRMT R19, R4.reuse, 0x7770, RZ ;  /* 0x0000777004137816 */ /* 0x050fe400000000ff */
[C---:B------:R-:W-:Y:S01]  /*2a2b0*/  LEA.HI.X.SX32 R9, R15.reuse, R0, 0x1, P5 ;  /* 0x000000000f097211 */ /* 0x040fe200028f0eff */
[----:B------:R-:W-:Y:S01]  /*2a2c0*/  VIADD R15, R15, UR4 ;  /* 0x000000040f0f7c36 */ /* 0x000fe20008000000 */
[----:B------:R2:W-:Y:S01]  /*2a2d0*/  @P6 STG.E.U8 desc[UR8][R12.64], R27 ;  /* 0x0000001b0c006986 */ /* 0x0005e2000c101108 */
[----:B-1----:R-:W-:Y:S01]  /*2a2e0*/  ISETP.LT.AND P5, PT, R3, UR6, !P0 ;  /* 0x0000000603007c0c */ /* 0x002fe2000c7a1270 */
[----:B------:R-:W1:Y:S02]  /*2a2f0*/  LDCU UR6, c[0x0][0x39c] ;  /* 0x00007380ff0677ac */ /* 0x000e640008000800 */
[----:B------:R3:W-:Y:S01]  /*2a300*/  @P3 STG.E.U8 desc[UR8][R8.64], R19 ;  /* 0x0000001308003986 */ /* 0x0007e2000c101108 */
[C---:B------:R-:W-:Y:S01]  /*2a310*/  IADD3 R10, P3, PT, R15.reuse, R2, RZ ;  /* 0x000000020f0a7210 */ /* 0x040fe20007f7e0ff */
[C---:B------:R-:W-:Y:S01]  /*2a320*/  VIADD R3, R15.reuse, UR4 ;  /* 0x000000040f037c36 */ /* 0x040fe20008000000 */
[----:B------:R-:W-:Y:S01]  /*2a330*/  PRMT R17, R4, 0x7771, RZ ;  /* 0x0000777104117816 */ /* 0x000fe200000000ff */
[C---:B------:R-:W-:Y:S01]  /*2a340*/  VIADD R14, R28.reuse, 0x64 ;  /* 0x000000641c0e7836 */ /* 0x040fe20000000000 */
[----:B------:R-:W-:Y:S01]  /*2a350*/  LEA.HI.X.SX32 R11, R15, R0, 0x1, P3 ;  /* 0x000000000f0b7211 */ /* 0x000fe200018f0eff */
[----:B--2---:R-:W-:Y:S01]  /*2a360*/  VIADD R13, R28, 0x65 ;  /* 0x000000651c0d7836 */ /* 0x004fe20000000000 */
[----:B------:R-:W-:-:S03]  /*2a370*/  IADD3 R12, P6, PT, R3, R2, RZ ;  /* 0x00000002030c7210 */ /* 0x000fc60007fde0ff */
[----:B------:R2:W-:Y:S01]  /*2a380*/  @P2 STG.E.U8 desc[UR8][R10.64], R17 ;  /* 0x000000110a002986 */ /* 0x0005e2000c101108 */
[----:B0-----:R-:W-:Y:S01]  /*2a390*/  ISETP.LT.AND P3, PT, R14, UR5, !P0 ;  /* 0x000000050e007c0c */ /* 0x001fe2000c761270 */
[----:B---3--:R-:W-:Y:S01]  /*2a3a0*/  VIADD R9, R3, UR4 ;  /* 0x0000000403097c36 */ /* 0x008fe20008000000 */
[----:B------:R-:W-:Y:S01]  /*2a3b0*/  ISETP.LT.AND P2, PT, R13, UR7, !P0 ;  /* 0x000000070d007c0c */ /* 0x000fe2000c741270 */
[----:B------:R-:W0:Y:S01]  /*2a3c0*/  LDCU UR5, c[0x0][0x39c] ;  /* 0x00007380ff0577ac */ /* 0x000e220008000800 */
[----:B------:R-:W-:Y:S01]  /*2a3d0*/  LEA.HI.X.SX32 R13, R3, R0, 0x1, P6 ;  /* 0x00000000030d7211 */ /* 0x000fe200030f0eff */
[C---:B------:R-:W-:Y:S01]  /*2a3e0*/  VIADD R3, R28.reuse, 0x66 ;  /* 0x000000661c037836 */ /* 0x040fe20000000000 */
[----:B------:R-:W-:Y:S01]  /*2a3f0*/  PRMT R23, R5, 0x7770, RZ ;  /* 0x0000777005177816 */ /* 0x000fe200000000ff */
[----:B------:R-:W-:Y:S01]  /*2a400*/  VIADD R18, R28, 0x67 ;  /* 0x000000671c127836 */ /* 0x000fe20000000000 */
[----:B------:R-:W-:Y:S01]  /*2a410*/  IADD3 R14, P6, PT, R9, R2, RZ ;  /* 0x00000002090e7210 */ /* 0x000fe20007fde0ff */
[----:B------:R-:W3:Y:S01]  /*2a420*/  LDCU UR7, c[0x0][0x39c] ;  /* 0x00007380ff0777ac */ /* 0x000ee20008000800 */
[----:B------:R-:W-:Y:S01]  /*2a430*/  PRMT R21, R5, 0x7771, RZ ;  /* 0x0000777105157816 */ /* 0x000fe200000000ff */
[----:B------:R4:W-:Y:S01]  /*2a440*/  @P4 STG.E.U8 desc[UR8][R12.64], R23 ;  /* 0x000000170c004986 */ /* 0x0009e2000c101108 */
[----:B------:R-:W-:-:S02]  /*2a450*/  LEA.HI.X.SX32 R15, R9, R0, 0x1, P6 ;  /* 0x00000000090f7211 */ /* 0x000fc400030f0eff */
[----:B-1----:R-:W-:Y:S01]  /*2a460*/  ISETP.LT.AND P4, PT, R3, UR6, !P0 ;  /* 0x0000000603007c0c */ /* 0x002fe2000c781270 */
[----:B------:R-:W-:Y:S01]  /*2a470*/  VIADD R3, R9, UR4 ;  /* 0x0000000409037c36 */ /* 0x000fe20008000000 */
[----:B------:R-:W1:Y:S01]  /*2a480*/  LDCU UR6, c[0x0][0x39c] ;  /* 0x00007380ff0677ac */ /* 0x000e620008000800 */
[----:B------:R3:W-:Y:S03]  /*2a490*/  @P5 STG.E.U8 desc[UR8][R14.64], R21 ;  /* 0x000000150e005986 */ /* 0x0007e6000c101108 */
[C---:B------:R-:W-:Y:S01]  /*2a4a0*/  IADD3 R16, P5, PT, R3.reuse, R2, RZ ;  /* 0x0000000203107210 */ /* 0x040fe20007fbe0ff */
[----:B------:R-:W1:Y:S03]  /*2a4b0*/  LDS.128 R8, [R29+0x400] ;  /* 0x000400001d087984 */ /* 0x000e660000000c00 */
[----:B--2---:R-:W-:-:S02]  /*2a4c0*/  LEA.HI.X.SX32 R17, R3, R0, 0x1, P5 ;  /* 0x0000000003117211 */ /* 0x004fc400028f0eff */
[----:B0-----:R-:W-:Y:S01]  /*2a4d0*/  ISETP.LT.AND P5, PT, R18, UR5, !P0 ;  /* 0x0000000512007c0c */ /* 0x001fe2000c7a1270 */
[----:B------:R-:W0:Y:S01]  /*2a4e0*/  LDCU UR5, c[0x0][0x39c] ;  /* 0x00007380ff0577ac */ /* 0x000e220008000800 */
[----:B------:R-:W-:Y:S01]  /*2a4f0*/  VIADD R19, R3, UR4 ;  /* 0x0000000403137c36 */ /* 0x000fe20008000000 */
[----:B----4-:R-:W-:Y:S01]  /*2a500*/  PRMT R23, R6, 0x7770, RZ ;  /* 0x0000777006177816 */ /* 0x010fe200000000ff */
[----:B---3--:R-:W-:Y:S02]  /*2a510*/  VIADD R14, R28, 0x68 ;  /* 0x000000681c0e7836 */ /* 0x008fe40000000000 */
[C---:B------:R-:W-:Y:S01]  /*2a520*/  VIADD R3, R19.reuse, UR4 ;  /* 0x0000000413037c36 */ /* 0x040fe20008000000 */
[C---:B------:R-:W-:Y:S01]  /*2a530*/  IADD3 R12, P6, PT, R19.reuse, R2, RZ ;  /* 0x00000002130c7210 */ /* 0x040fe20007fde0ff */
[----:B------:R2:W-:Y:S01]  /*2a540*/  @P3 STG.E.U8 desc[UR8][R16.64], R23 ;  /* 0x0000001710003986 */ /* 0x0005e2000c101108 */
[----:B-1----:R-:W-:Y:S01]  /*2a550*/  ISETP.LT.AND P3, PT, R14, UR6, !P0 ;  /* 0x000000060e007c0c */ /* 0x002fe2000c761270 */
[----:B------:R-:W1:Y:S01]  /*2a560*/  LDCU UR6, c[0x0][0x39c] ;  /* 0x00007380ff0677ac */ /* 0x000e620008000800 */
[----:B------:R-:W-:Y:S01]  /*2a570*/  LEA.HI.X.SX32 R13, R19, R0, 0x1, P6 ;  /* 0x00000000130d7211 */ /* 0x000fe200030f0eff */
[----:B------:R-:W-:Y:S01]  /*2a580*/  VIADD R18, R28, 0x69 ;  /* 0x000000691c127836 */ /* 0x000fe20000000000 */
[----:B------:R-:W-:Y:S01]  /*2a590*/  PRMT R21, R6, 0x7771, RZ ;  /* 0x0000777106157816 */ /* 0x000fe200000000ff */
[C---:B------:R-:W-:Y:S01]  /*2a5a0*/  VIADD R19, R3.reuse, UR4 ;  /* 0x0000000403137c36 */ /* 0x040fe20008000000 */
[----:B------:R-:W-:-:S03]  /*2a5b0*/  IADD3 R14, P6, PT, R3, R2, RZ ;  /* 0x00000002030e7210 */ /* 0x000fc60007fde0ff */
[----:B------:R3:W-:Y:S01]  /*2a5c0*/  @P2 STG.E.U8 desc[UR8][R12.64], R21 ;  /* 0x000000150c002986 */ /* 0x0007e2000c101108 */
[----:B------:R-:W-:Y:S02]  /*2a5d0*/  LEA.HI.X.SX32 R15, R3, R0, 0x1, P6 ;  /* 0x00000000030f7211 */ /* 0x000fe400030f0eff */
[----:B--2---:R-:W-:Y:S02]  /*2a5e0*/  PRMT R23, R7, 0x7770, RZ ;  /* 0x0000777007177816 */ /* 0x004fe400000000ff */
[----:B0-----:R-:W-:Y:S01]  /*2a5f0*/  ISETP.LT.AND P2, PT, R18, UR5, !P0 ;  /* 0x0000000512007c0c */ /* 0x001fe2000c741270 */
[----:B------:R-:W-:Y:S01]  /*2a600*/  VIADD R18, R28, 0x6a ;  /* 0x0000006a1c127836 */ /* 0x000fe20000000000 */
[C---:B------:R-:W-:Y:S01]  /*2a610*/  IADD3 R16, P6, PT, R19.reuse, R2, RZ ;  /* 0x0000000213107210 */ /* 0x040fe20007fde0ff */
[----:B------:R0:W-:Y:S01]  /*2a620*/  @P4 STG.E.U8 desc[UR8][R14.64], R23 ;  /* 0x000000170e004986 */ /* 0x0001e2000c101108 */
[----:B------:R-:W2:Y:S02]  /*2a630*/  LDCU UR5, c[0x0][0x39c] ;  /* 0x00007380ff0577ac */ /* 0x000ea40008000800 */
[----:B------:R-:W-:-:S02]  /*2a640*/  LEA.HI.X.SX32 R17, R19, R0, 0x1, P6 ;  /* 0x0000000013117211 */ /* 0x000fc400030f0eff */
[----:B---3--:R-:W-:Y:S02]  /*2a650*/  PRMT R21, R7, 0x7771, RZ ;  /* 0x0000777107157816 */ /* 0x008fe400000000ff */
[----:B------:R-:W-:Y:S01]  /*2a660*/  ISETP.LT.AND P4, PT, R18, UR7, !P0 ;  /* 0x0000000712007c0c */ /* 0x000fe2000c781270 */
[----:B------:R-:W-:Y:S01]  /*2a670*/  VIADD R18, R28, 0x6b ;  /* 0x0000006b1c127836 */ /* 0x000fe20000000000 */
[----:B------:R-:W3:Y:S01]  /*2a680*/  LDCU UR7, c[0x0][0x39c] ;  /* 0x00007380ff0777ac */ /* 0x000ee20008000800 */
[----:B------:R-:W-:Y:S01]  /*2a690*/  VIADD R3, R19, UR4 ;  /* 0x0000000413037c36 */ /* 0x000fe20008000000 */
[----:B------:R4:W-:Y:S02]  /*2a6a0*/  @P5 STG.E.U8 desc[UR8][R16.64], R21 ;  /* 0x0000001510005986 */ /* 0x0009e4000c101108 */
[----:B-1----:R-:W-:Y:S01]  /*2a6b0*/  ISETP.LT.AND P5, PT, R18, UR6, !P0 ;  /* 0x0000000612007c0c */ /* 0x002fe2000c7a1270 */
[----:B------:R-:W1:Y:S01]  /*2a6c0*/  LDCU UR6, c[0x0][0x39c] ;  /* 0x00007380ff0677ac */ /* 0x000e620008000800 */
[C---:B------:R-:W-:Y:S01]  /*2a6d0*/  IADD3 R12, P6, PT, R3.reuse, R2, RZ ;  /* 0x00000002030c7210 */ /* 0x040fe20007fde0ff */
[C---:B------:R-:W-:Y:S01]  /*2a6e0*/  VIADD R19, R3.reuse, UR4 ;  /* 0x0000000403137c36 */ /* 0x040fe20008000000 */
[----:B0-----:R-:W-:Y:S01]  /*2a6f0*/  PRMT R23, R8, 0x7770, RZ ;  /* 0x0000777008177816 */ /* 0x001fe200000000ff */
[----:B------:R-:W-:Y:S01]  /*2a700*/  VIADD R18, R28, 0x6c ;  /* 0x0000006c1c127836 */ /* 0x000fe20000000000 */
[----:B------:R-:W-:Y:S01]  /*2a710*/  LEA.HI.X.SX32 R13, R3, R0, 0x1, P6 ;  /* 0x00000000030d7211 */ /* 0x000fe200030f0eff */
[C---:B------:R-:W-:Y:S01]  /*2a720*/  VIADD R3, R19.reuse, UR4 ;  /* 0x0000000413037c36 */ /* 0x040fe20008000000 */
[----:B------:R-:W-:-:S03]  /*2a730*/  IADD3 R14, P6, PT, R19, R2, RZ ;  /* 0x00000002130e7210 */ /* 0x000fc60007fde0ff */
[----:B------:R0:W-:Y:S01]  /*2a740*/  @P3 STG.E.U8 desc[UR8][R12.64], R23 ;  /* 0x000000170c003986 */ /* 0x0001e2000c101108 */
[----:B--2---:R-:W-:Y:S01]  /*2a750*/  ISETP.LT.AND P3, PT, R18, UR5, !P0 ;  /* 0x0000000512007c0c */ /* 0x004fe2000c761270 */
[----:B------:R-:W2:Y:S01]  /*2a760*/  LDCU UR5, c[0x0][0x39c] ;  /* 0x00007380ff0577ac */ /* 0x000ea20008000800 */
[----:B------:R-:W-:Y:S01]  /*2a770*/  LEA.HI.X.SX32 R15, R19, R0, 0x1, P6 ;  /* 0x00000000130f7211 */ /* 0x000fe200030f0eff */
[----:B------:R-:W-:Y:S01]  /*2a780*/  VIADD R18, R28, 0x6d ;  /* 0x0000006d1c127836 */ /* 0x000fe20000000000 */
[----:B----4-:R-:W-:Y:S01]  /*2a790*/  PRMT R21, R8, 0x7771, RZ ;  /* 0x0000777108157816 */ /* 0x010fe200000000ff */
[C---:B------:R-:W-:Y:S01]  /*2a7a0*/  VIADD R19, R3.reuse, UR4 ;  /* 0x0000000403137c36 */ /* 0x040fe20008000000 */
[----:B------:R-:W-:-:S03]  /*2a7b0*/  IADD3 R16, P6, PT, R3, R2, RZ ;  /* 0x0000000203107210 */ /* 0x000fc60007fde0ff */
[----:B------:R4:W-:Y:S01]  /*2a7c0*/  @P2 STG.E.U8 desc[UR8][R14.64], R21 ;  /* 0x000000150e002986 */ /* 0x0009e2000c101108 */
[----:B------:R-:W-:Y:S02]  /*2a7d0*/  LEA.HI.X.SX32 R17, R3, R0, 0x1, P6 ;  /* 0x0000000003117211 */ /* 0x000fe400030f0eff */
[----:B0-----:R-:W-:Y:S02]  /*2a7e0*/  PRMT R23, R9, 0x7770, RZ ;  /* 0x0000777009177816 */ /* 0x001fe400000000ff */
[----:B-1----:R-:W-:Y:S01]  /*2a7f0*/  ISETP.LT.AND P2, PT, R18, UR6, !P0 ;  /* 0x0000000612007c0c */ /* 0x002fe2000c741270 */
[----:B------:R-:W-:Y:S01]  /*2a800*/  VIADD R18, R28, 0x6e ;  /* 0x0000006e1c127836 */ /* 0x000fe20000000000 */
[C---:B------:R-:W-:Y:S01]  /*2a810*/  IADD3 R12, P6, PT, R19.reuse, R2, RZ ;  /* 0x00000002130c7210 */ /* 0x040fe20007fde0ff */
[----:B------:R0:W-:Y:S01]  /*2a820*/  @P4 STG.E.U8 desc[UR8][R16.64], R23 ;  /* 0x0000001710004986 */ /* 0x0001e2000c101108 */
[----:B------:R-:W1:Y:S02]  /*2a830*/  LDCU UR6, c[0x0][0x39c] ;  /* 0x00007380ff0677ac */ /* 0x000e640008000800 */
[----:B------:R-:W-:-:S02]  /*2a840*/  LEA.HI.X.SX32 R13, R19, R0, 0x1, P6 ;  /* 0x00000000130d7211 */ /* 0x000fc400030f0eff */
[----:B----4-:R-:W-:Y:S02]  /*2a850*/  PRMT R21, R9, 0x7771, RZ ;  /* 0x0000777109157816 */ /* 0x010fe400000000ff */
[----:B---3--:R-:W-:Y:S01]  /*2a860*/  ISETP.LT.AND P4, PT, R18, UR7, !P0 ;  /* 0x0000000712007c0c */ /* 0x008fe2000c781270 */
[----:B------:R-:W-:Y:S01]  /*2a870*/  VIADD R18, R28, 0x6f ;  /* 0x0000006f1c127836 */ /* 0x000fe20000000000 */
[----:B------:R-:W3:Y:S01]  /*2a880*/  LDCU UR7, c[0x0][0x39c] ;  /* 0x00007380ff0777ac */ /* 0x000ee20008000800 */
[----:B------:R-:W-:Y:S01]  /*2a890*/  VIADD R3, R19, UR4 ;  /* 0x0000000413037c36 */ /* 0x000fe20008000000 */
[----:B------:R4:W-:Y:S02]  /*2a8a0*/  @P5 STG.E.U8 desc[UR8][R12.64], R21 ;  /* 0x000000150c005986 */ /* 0x0009e4000c101108 */
[----:B--2---:R-:W-:Y:S01]  /*2a8b0*/  ISETP.LT.AND P5, PT, R18, UR5, !P0 ;  /* 0x0000000512007c0c */ /* 0x004fe2000c7a1270 */
[----:B------:R-:W2:Y:S01]  /*2a8c0*/  LDCU UR5, c[0x0][0x39c] ;  /* 0x00007380ff0577ac */ /* 0x000ea20008000800 */
        /* <DEDUP_REMOVED lines=18> */
[----:B--2---:R-:W-:Y:S01]  /*2a9f0*/  ISETP.LT.AND P2, PT, R18, UR5, !P0 ;  /* 0x0000000512007c0c */ /* 0x004fe2000c741270 */
[----:B------:R-:W-:Y:S01]  /*2aa00*/  VIADD R18, R28, 0x72 ;  /* 0x000000721c127836 */ /* 0x000fe20000000000 */
[C---:B------:R-:W-:Y:S01]  /*2aa10*/  IADD3 R14, P6, PT, R19.reuse, R2, RZ ;  /* 0x00000002130e7210 */ /* 0x040fe20007fde0ff */
[C---:B------:R-:W-:Y:S01]  /*2aa20*/  VIADD R3, R19.reuse, UR4 ;  /* 0x0000000413037c36 */ /* 0x040fe20008000000 */
[----:B------:R-:W0:Y:S01]  /*2aa30*/  LDCU UR5, c[0x0][0x39c] ;  /* 0x00007380ff0577ac */ /* 0x000e220008000800 */
[----:B------:R2:W-:Y:S01]  /*2aa40*/  @P4 STG.E.U8 desc[UR8][R12.64], R23 ;  /* 0x000000170c004986 */ /* 0x0005e2000c101108 */
[----:B------:R-:W-:-:S02]  /*2aa50*/  LEA.HI.X.SX32 R15, R19, R0, 0x1, P6 ;  /* 0x00000000130f7211 */ /* 0x000fc400030f0eff */
[----:B----4-:R-:W-:Y:S02]  /*2aa60*/  PRMT R21, R11, 0x7771, RZ ;  /* 0x000077710b157816 */ /* 0x010fe400000000ff */
[----:B---3--:R-:W-:Y:S01]  /*2aa70*/  ISETP.LT.AND P4, PT, R18, UR7, !P0 ;  /* 0x0000000712007c0c */ /* 0x008fe2000c781270 */
[----:B------:R-:W-:Y:S01]  /*2aa80*/  VIADD R18, R28, 0x73 ;  /* 0x000000731c127836 */ /* 0x000fe20000000000 */
[C---:B------:R-:W-:Y:S01]  /*2aa90*/  IADD3 R16, P6, PT, R3.reuse, R2, RZ ;  /* 0x0000000203107210 */ /* 0x040fe20007fde0ff */
[C---:B------:R-:W-:Y:S01]  /*2aaa0*/  VIADD R19, R3.reuse, UR4 ;  /* 0x0000000403137c36 */ /* 0x040fe20008000000 */
[----:B------:R3:W-:Y:S01]  /*2aab0*/  @P5 STG.E.U8 desc[UR8][R14.64], R21 ;  /* 0x000000150e005986 */ /* 0x0007e2000c101108 */
[----:B------:R-:W4:Y:S01]  /*2aac0*/  LDCU UR7, c[0x0][0x39c] ;  /* 0x00007380ff0777ac */ /* 0x000f220008000800 */
[----:B-1----:R-:W-:Y:S02]  /*2aad0*/  ISETP.LT.AND P5, PT, R18, UR6, !P0 ;  /* 0x0000000612007c0c */ /* 0x002fe4000c7a1270 */
[----:B------:R-:W-:Y:S01]  /*2aae0*/  LEA.HI.X.SX32 R17, R3, R0, 0x1, P6 ;  /* 0x0000000003117211 */ /* 0x000fe200030f0eff */
[----:B------:R-:W1:Y:S01]  /*2aaf0*/  LDCU UR6, c[0x0][0x39c] ;  /* 0x00007380ff0677ac */ /* 0x000e620008000800 */
[----:B--2---:R-:W-:Y:S01]  /*2ab00*/  IADD3 R12, P6, PT, R19, R2, RZ ;  /* 0x00000002130c7210 */ /* 0x004fe20007fde0ff */
[----:B------:R-:W-:Y:S01]  /*2ab10*/  VIADD R18, R28, 0x74 ;  /* 0x000000741c127836 */ /* 0x000fe20000000000 */
[----:B------:R-:W-:-:S02]  /*2ab20*/  PRMT R3, R4, 0x7772, RZ ;  /* 0x0000777204037816 */ /* 0x000fc400000000ff */
[C---:B------:R-:W-:Y:S01]  /*2ab30*/  LEA.HI.X.SX32 R13, R19.reuse, R0, 0x1, P6 ;  /* 0x00000000130d7211 */ /* 0x040fe200030f0eff */
[----:B------:R-:W-:Y:S01]  /*2ab40*/  VIADD R19, R19, UR4 ;  /* 0x0000000413137c36 */ /* 0x000fe20008000000 */
[----:B------:R-:W-:Y:S01]  /*2ab50*/  PRMT R23, R4, 0x7773, RZ ;  /* 0x0000777304177816 */ /* 0x000fe200000000ff */
[----:B------:R2:W-:Y:S01]  /*2ab60*/  @P3 STG.E.U8 desc[UR8][R16.64], R3 ;  /* 0x0000000310003986 */ /* 0x0005e2000c101108 */
[----:B0-----:R-:W-:Y:S01]  /*2ab70*/  ISETP.LT.AND P3, PT, R18, UR5, !P0 ;  /* 0x0000000512007c0c */ /* 0x001fe2000c761270 */
[----:B------:R-:W0:Y:S01]  /*2ab80*/  LDCU UR5, c[0x0][0x39c] ;  /* 0x00007380ff0577ac */ /* 0x000e220008000800 */
[----:B------:R-:W-:Y:S01]  /*2ab90*/  VIADD R4, R28, 0x75 ;  /* 0x000000751c047836 */ /* 0x000fe20000000000 */
[----:B------:R0:W-:Y:S01]  /*2aba0*/  @P2 STG.E.U8 desc[UR8][R12.64], R23 ;  /* 0x000000170c002986 */ /* 0x0001e2000c101108 */
[C---:B---3--:R-:W-:Y:S01]  /*2abb0*/  IADD3 R14, P2, PT, R19.reuse, R2, RZ ;  /* 0x00000002130e7210 */ /* 0x048fe20007f5e0ff */
[----:B--2---:R-:W-:-:S03]  /*2abc0*/  VIADD R3, R19, UR4 ;  /* 0x0000000413037c36 */ /* 0x004fc60008000000 */
[----:B------:R-:W-:Y:S02]  /*2abd0*/  LEA.HI.X.SX32 R15, R19, R0, 0x1, P2 ;  /* 0x00000000130f7211 */ /* 0x000fe400010f0eff */
[----:B------:R-:W-:Y:S02]  /*2abe0*/  IADD3 R16, P6, PT, R3, R2, RZ ;  /* 0x0000000203107210 */ /* 0x000fe40007fde0ff */
[----:B------:R-:W-:Y:S02]  /*2abf0*/  PRMT R21, R5, 0x7772, RZ ;  /* 0x0000777205157816 */ /* 0x000fe400000000ff */
[----:B-1----:R-:W-:Y:S01]  /*2ac00*/  ISETP.LT.AND P2, PT, R4, UR6, !P0 ;  /* 0x0000000604007c0c */ /* 0x002fe2000c741270 */
[C---:B------:R-:W-:Y:S01]  /*2ac10*/  VIADD R4, R28.reuse, 0x76 ;  /* 0x000000761c047836 */ /* 0x040fe20000000000 */
[C---:B------:R-:W-:Y:S01]  /*2ac20*/  LEA.HI.X.SX32 R17, R3.reuse, R0, 0x1, P6 ;  /* 0x0000000003117211 */ /* 0x040fe200030f0eff */
[----:B------:R-:W-:Y:S01]  /*2ac30*/  VIADD R3, R3, UR4 ;  /* 0x0000000403037c36 */ /* 0x000fe20008000000 */
[----:B0-----:R-:W-:Y:S01]  /*2ac40*/  PRMT R23, R5, 0x7773, RZ ;  /* 0x0000777305177816 */ /* 0x001fe200000000ff */
[----:B------:R-:W0:Y:S01]  /*2ac50*/  LDCU UR6, c[0x0][0x39c] ;  /* 0x00007380ff0677ac */ /* 0x000e220008000800 */
[----:B------:R1:W-:Y:S01]  /*2ac60*/  @P4 STG.E.U8 desc[UR8][R14.64], R21 ;  /* 0x000000150e004986 */ /* 0x0003e2000c101108 */
[----:B------:R-:W-:Y:S01]  /*2ac70*/  VIADD R5, R28, 0x77 ;  /* 0x000000771c057836 */ /* 0x000fe20000000000 */
[----:B----4-:R-:W-:Y:S01]  /*2ac80*/  ISETP.LT.AND P4, PT, R4, UR7, !P0 ;  /* 0x0000000704007c0c */ /* 0x010fe2000c781270 */
[C---:B------:R-:W-:Y:S01]  /*2ac90*/  VIADD R19, R3.reuse, UR4 ;  /* 0x0000000403137c36 */ /* 0x040fe20008000000 */
[----:B------:R2:W-:Y:S01]  /*2aca0*/  @P5 STG.E.U8 desc[UR8][R16.64], R23 ;  /* 0x0000001710005986 */ /* 0x0005e2000c101108 */
[----:B------:R-:W-:Y:S01]  /*2acb0*/  IADD3 R4, P5, PT, R3, R2, RZ ;  /* 0x0000000203047210 */ /* 0x000fe20007fbe0ff */
[----:B------:R-:W3:Y:S01]  /*2acc0*/  LDCU UR7, c[0x0][0x39c] ;  /* 0x00007380ff0777ac */ /* 0x000ee20008000800 */
[----:B------:R-:W-:-:S02]  /*2acd0*/  ISETP.LT.AND P6, PT, R5, UR5, !P0 ;  /* 0x0000000505007c0c */ /* 0x000fc4000c7c1270 */
[----:B------:R-:W-:Y:S01]  /*2ace0*/  LEA.HI.X.SX32 R5, R3, R0, 0x1, P5 ;  /* 0x0000000003057211 */ /* 0x000fe200028f0eff */
[----:B------:R-:W4:Y:S01]  /*2acf0*/  LDCU UR5, c[0x0][0x39c] ;  /* 0x00007380ff0577ac */ /* 0x000f220008000800 */
[C---:B------:R-:W-:Y:S01]  /*2ad00*/  IADD3 R12, P5, PT, R19.reuse, R2, RZ ;  /* 0x00000002130c7210 */ /* 0x040fe20007fbe0ff */
[----:B-1----:R-:W-:Y:S01]  /*2ad10*/  VIADD R14, R28, 0x78 ;  /* 0x000000781c0e7836 */ /* 0x002fe20000000000 */
[C---:B------:R-:W-:Y:S02]  /*2ad20*/  PRMT R21, R6.reuse, 0x7772, RZ ;  /* 0x0000777206157816 */ /* 0x040fe400000000ff */
[----:B------:R-:W-:Y:S02]  /*2ad30*/  PRMT R3, R6, 0x7773, RZ ;  /* 0x0000777306037816 */ /* 0x000fe400000000ff */
[C---:B------:R-:W-:Y:S01]  /*2ad40*/  LEA.HI.X.SX32 R13, R19.reuse, R0, 0x1, P5 ;  /* 0x00000000130d7211 */ /* 0x040fe200028f0eff */
[----:B------:R-:W-:Y:S01]  /*2ad50*/  VIADD R19, R19, UR4 ;  /* 0x0000000413137c36 */ /* 0x000fe20008000000 */
[----:B------:R1:W-:Y:S01]  /*2ad60*/  @P3 STG.E.U8 desc[UR8][R4.64], R21 ;  /* 0x0000001504003986 */ /* 0x0003e2000c101108 */
[----:B0-----:R-:W-:-:S02]  /*2ad70*/  ISETP.LT.AND P3, PT, R14, UR6, !P0 ;  /* 0x000000060e007c0c */ /* 0x001fc4000c761270 */
[----:B--2---:R-:W-:Y:S01]  /*2ad80*/  PRMT R17, R7, 0x7772, RZ ;  /* 0x0000777207117816 */ /* 0x004fe200000000ff */
[----:B------:R0:W-:Y:S01]  /*2ad90*/  @P2 STG.E.U8 desc[UR8][R12.64], R3 ;  /* 0x000000030c002986 */ /* 0x0001e2000c101108 */
[C---:B------:R-:W-:Y:S01]  /*2ada0*/  IADD3 R14, P2, PT, R19.reuse, R2, RZ ;  /* 0x00000002130e7210 */ /* 0x040fe20007f5e0ff */
[C---:B------:R-:W-:Y:S01]  /*2adb0*/  VIADD R6, R28.reuse, 0x79 ;  /* 0x000000791c067836 */ /* 0x040fe20000000000 */
[----:B------:R-:W2:Y:S02]  /*2adc0*/  LDCU UR6, c[0x0][0x39c] ;  /* 0x00007380ff0677ac */ /* 0x000ea40008000800 */
[C---:B------:R-:W-:Y:S01]  /*2add0*/  LEA.HI.X.SX32 R15, R19.reuse, R0, 0x1, P2 ;  /* 0x00000000130f7211 */ /* 0x040fe200010f0eff */
[----:B------:R-:W-:Y:S02]  /*2ade0*/  VIADD R19, R19, UR4 ;  /* 0x0000000413137c36 */ /* 0x000fe40008000000 */
[----:B------:R-:W-:Y:S02]  /*2adf0*/  VIADD R16, R28, 0x7a ;  /* 0x0000007a1c107836 */ /* 0x000fe40000000000 */
[----:B------:R2:W-:Y:S01]  /*2ae00*/  @P4 STG.E.U8 desc[UR8][R14.64], R17 ;  /* 0x000000110e004986 */ /* 0x0005e2000c101108 */
[C---:B-1----:R-:W-:Y:S01]  /*2ae10*/  IADD3 R4, P4, PT, R19.reuse, R2, RZ ;  /* 0x0000000213047210 */ /* 0x042fe20007f9e0ff */
[----:B0-----:R-:W-:Y:S01]  /*2ae20*/  VIADD R3, R19, UR4 ;  /* 0x0000000413037c36 */ /* 0x001fe20008000000 */
[----:B---3--:R-:W-:-:S02]  /*2ae30*/  ISETP.LT.AND P2, PT, R6, UR7, !P0 ;  /* 0x0000000706007c0c */ /* 0x008fc4000c741270 */
[----:B------:R-:W-:Y:S02]  /*2ae40*/  LEA.HI.X.SX32 R5, R19, R0, 0x1, P4 ;  /* 0x0000000013057211 */ /* 0x000fe400020f0eff */
[----:B----4-:R-:W-:Y:S01]  /*2ae50*/  ISETP.LT.AND P5, PT, R16, UR5, !P0 ;  /* 0x0000000510007c0c */ /* 0x010fe2000c7a1270 */
[----:B------:R-:W0:Y:S01]  /*2ae60*/  LDCU UR5, c[0x0][0x39c] ;  /* 0x00007380ff0577ac */ /* 0x000e220008000800 */
[C---:B------:R-:W-:Y:S01]  /*2ae70*/  IADD3 R6, P4, PT, R3.reuse, R2, RZ ;  /* 0x0000000203067210 */ /* 0x040fe20007f9e0ff */
[----:B------:R-:W-:Y:S01]  /*2ae80*/  VIADD R13, R3, UR4 ;  /* 0x00000004030d7c36 */ /* 0x000fe20008000000 */
[----:B------:R-:W-:Y:S02]  /*2ae90*/  PRMT R21, R7, 0x7773, RZ ;  /* 0x0000777307157816 */ /* 0x000fe400000000ff */
[----:B------:R-:W-:Y:S02]  /*2aea0*/  PRMT R25, R8, 0x7772, RZ ;  /* 0x0000777208197816 */ /* 0x000fe400000000ff */
[----:B------:R-:W-:Y:S01]  /*2aeb0*/  LEA.HI.X.SX32 R7, R3, R0, 0x1, P4 ;  /* 0x0000000003077211 */ /* 0x000fe200020f0eff */
[----:B------:R-:W-:Y:S01]  /*2aec0*/  VIADD R3, R13, UR4 ;  /* 0x000000040d037c36 */ /* 0x000fe20008000000 */
[----:B------:R1:W-:Y:S01]  /*2aed0*/  @P6 STG.E.U8 desc[UR8][R4.64], R21 ;  /* 0x0000001504006986 */ /* 0x0003e2000c101108 */
[----:B------:R-:W-:-:S03]  /*2aee0*/  VIADD R12, R28, 0x7b ;  /* 0x0000007b1c0c7836 */ /* 0x000fc60000000000 */
[----:B------:R3:W-:Y:S01]  /*2aef0*/  @P3 STG.E.U8 desc[UR8][R6.64], R25 ;  /* 0x0000001906003986 */ /* 0x0007e2000c101108 */
[----:B------:R-:W-:Y:S01]  /*2af00*/  IADD3 R16, P3, PT, R13, R2, RZ ;  /* 0x000000020d107210 */ /* 0x000fe20007f7e0ff */
[----:B--2---:R-:W-:Y:S01]  /*2af10*/  VIADD R15, R3, UR4 ;  /* 0x00000004030f7c36 */ /* 0x004fe20008000000 */
[----:B------:R-:W-:Y:S01]  /*2af20*/  ISETP.LT.AND P4, PT, R12, UR6, !P0 ;  /* 0x000000060c007c0c */ /* 0x000fe2000c781270 */
[----:B------:R-:W-:Y:S01]  /*2af30*/  VIADD R12, R28, 0x7c ;  /* 0x0000007c1c0c7836 */ /* 0x000fe20000000000 */
[----:B------:R-:W-:Y:S01]  /*2af40*/  LEA.HI.X.SX32 R17, R13, R0, 0x1, P3 ;  /* 0x000000000d117211 */ /* 0x000fe200018f0eff */
[----:B------:R-:W-:Y:S01]  /*2af50*/  VIADD R13, R15, UR4 ;  /* 0x000000040f0d7c36 */ /* 0x000fe20008000000 */
[----:B------:R-:W-:Y:S01]  /*2af60*/  PRMT R23, R8, 0x7773, RZ ;  /* 0x0000777308177816 */ /* 0x000fe200000000ff */
[----:B------:R-:W2:Y:S01]  /*2af70*/  LDCU UR6, c[0x0][0x39c] ;  /* 0x00007380ff0677ac */ /* 0x000ea20008000800 */
[----:B0-----:R-:W-:Y:S01]  /*2af80*/  ISETP.LT.AND P3, PT, R12, UR5, !P0 ;  /* 0x000000050c007c0c */ /* 0x001fe2000c761270 */
[----:B------:R-:W-:Y:S01]  /*2af90*/  VIADD R19, R13, UR4 ;  /* 0x000000040d137c36 */ /* 0x000fe20008000000 */
[----:B------:R-:W0:Y:S01]  /*2afa0*/  LDCU UR5, c[0x0][0x39c] ;  /* 0x00007380ff0577ac */ /* 0x000e220008000800 */
[----:B------:R4:W-:Y:S01]  /*2afb0*/  @P2 STG.E.U8 desc[UR8][R16.64], R23 ;  /* 0x0000001710002986 */ /* 0x0009e2000c101108 */
[----:B-1----:R-:W-:Y:S01]  /*2afc0*/  IADD3 R4, P2, PT, R3, R2, RZ ;  /* 0x0000000203047210 */ /* 0x002fe20007f5e0ff */
[----:B------:R-:W-:-:S03]  /*2afd0*/  VIADD R21, R19, UR4 ;  /* 0x0000000413157c36 */ /* 0x000fc60008000000 */
[----:B------:R-:W-:Y:S01]  /*2afe0*/  LEA.HI.X.SX32 R5, R3, R0, 0x1, P2 ;  /* 0x0000000003057211 */ /* 0x000fe200010f0eff */
[----:B------:R-:W-:Y:S01]  /*2aff0*/  VIADD R3, R21, UR4 ;  /* 0x0000000415037c36 */ /* 0x000fe20008000000 */
[-C--:B------:R-:W-:Y:S02]  /*2b000*/  IADD3 R12, P2, PT, R13, R2.reuse, RZ ;  /* 0x000000020d0c7210 */ /* 0x080fe40007f5e0ff */
[----:B---3--:R-:W-:Y:S01]  /*2b010*/  IADD3 R6, P6, PT, R15, R2, RZ ;  /* 0x000000020f067210 */ /* 0x008fe20007fde0ff */
[C---:B------:R-:W-:Y:S01]  /*2b020*/  VIADD R8, R28.reuse, 0x7d ;  /* 0x0000007d1c087836 */ /* 0x040fe20000000000 */
[----:B------:R-:W-:Y:S01]  /*2b030*/  LEA.HI.X.SX32 R13, R13, R0, 0x1, P2 ;  /* 0x000000000d0d7211 */ /* 0x000fe200010f0eff */
[----:B------:R-:W-:Y:S01]  /*2b040*/  VIADD R18, R28, 0x7e ;  /* 0x0000007e1c127836 */ /* 0x000fe20000000000 */
[----:B----4-:R-:W-:Y:S02]  /*2b050*/  IADD3 R16, P2, PT, R3, R2, RZ ;  /* 0x0000000203107210 */ /* 0x010fe40007f5e0ff */
[----:B------:R-:W-:-:S02]  /*2b060*/  LEA.HI.X.SX32 R7, R15, R0, 0x1, P6 ;  /* 0x000000000f077211 */ /* 0x000fc400030f0eff */
[----:B------:R-:W-:Y:S02]  /*2b070*/  IADD3 R14, P6, PT, R19, R2, RZ ;  /* 0x00000002130e7210 */ /* 0x000fe40007fde0ff */
[-C--:B------:R-:W-:Y:S02]  /*2b080*/  LEA.HI.X.SX32 R17, R3, R0.reuse, 0x1, P2 ;  /* 0x0000000003117211 */ /* 0x080fe400010f0eff */
[----:B--2---:R-:W-:Y:S02]  /*2b090*/  ISETP.LT.AND P2, PT, R8, UR6, !P0 ;  /* 0x0000000608007c0c */ /* 0x004fe4000c741270 */
[----:B------:R-:W-:Y:S02]  /*2b0a0*/  LEA.HI.X.SX32 R15, R19, R0, 0x1, P6 ;  /* 0x00000000130f7211 */ /* 0x000fe400030f0eff */
[----:B0-----:R-:W-:Y:S02]  /*2b0b0*/  ISETP.LT.AND P0, PT, R18, UR5, !P0 ;  /* 0x0000000512007c0c */ /* 0x001fe4000c701270 */
[----:B------:R-:W-:-:S02]  /*2b0c0*/  IADD3 R2, P6, PT, R21, R2, RZ ;  /* 0x0000000215027210 */ /* 0x000fc40007fde0ff */
[----:B------:R-:W-:Y:S02]  /*2b0d0*/  PRMT R25, R9, 0x7772, RZ ;  /* 0x0000777209197816 */ /* 0x000fe400000000ff */
[----:B------:R-:W-:Y:S02]  /*2b0e0*/  LEA.HI.X.SX32 R3, R21, R0, 0x1, P6 ;  /* 0x0000000015037211 */ /* 0x000fe400030f0eff */
[----:B------:R-:W-:Y:S02]  /*2b0f0*/  PRMT R23, R9, 0x7773, RZ ;  /* 0x0000777309177816 */ /* 0x000fe400000000ff */
[C---:B------:R-:W-:Y:S02]  /*2b100*/  PRMT R21, R10.reuse, 0x7772, RZ ;  /* 0x000077720a157816 */ /* 0x040fe400000000ff */
[----:B------:R-:W-:Y:S02]  /*2b110*/  PRMT R19, R10, 0x7773, RZ ;  /* 0x000077730a137816 */ /* 0x000fe400000000ff */
[C---:B------:R-:W-:Y:S01]  /*2b120*/  PRMT R9, R11.reuse, 0x7773, RZ ;  /* 0x000077730b097816 */ /* 0x040fe200000000ff */
[----:B------:R0:W-:Y:S01]  /*2b130*/  @P5 STG.E.U8 desc[UR8][R4.64], R25 ;  /* 0x0000001904005986 */ /* 0x0001e2000c101108 */
[----:B------:R-:W-:-:S03]  /*2b140*/  PRMT R11, R11, 0x7772, RZ ;  /* 0x000077720b0b7816 */ /* 0x000fc600000000ff */
[----:B------:R0:W-:Y:S04]  /*2b150*/  @P4 STG.E.U8 desc[UR8][R6.64], R23 ;  /* 0x0000001706004986 */ /* 0x0001e8000c101108 */
[----:B------:R0:W-:Y:S04]  /*2b160*/  @P3 STG.E.U8 desc[UR8][R12.64], R21 ;  /* 0x000000150c003986 */ /* 0x0001e8000c101108 */
[----:B------:R0:W-:Y:S04]  /*2b170*/  @P2 STG.E.U8 desc[UR8][R14.64], R19 ;  /* 0x000000130e002986 */ /* 0x0001e8000c101108 */
[----:B------:R0:W-:Y:S01]  /*2b180*/  @P0 STG.E.U8 desc[UR8][R2.64], R11 ;  /* 0x0000000b02000986 */ /* 0x0001e2000c101108 */
[----:B------:R-:W-:Y:S05]  /*2b190*/  @!P1 EXIT ;  /* 0x000000000000994d */ /* 0x000fea0003800000 */
[----:B------:R-:W-:Y:S01]  /*2b1a0*/  STG.E.U8 desc[UR8][R16.64], R9 ;  /* 0x0000000910007986 */ /* 0x000fe2000c101108 */
[----:B------:R-:W-:Y:S05]  /*2b1b0*/  EXIT ;  /* 0x000000000000794d */ /* 0x000fea0003800000 */
.L_x_3:
[----:B------:R-:W-:-:S00]  /*2b1c0*/  BRA `(.L_x_3) ;  /* 0xfffffffc00fc7947 */ /* 0x000fc0000383ffff */
[----:B------:R-:W-:-:S00]  /*2b1d0*/  NOP ;  /* 0x0000000000007918 */ /* 0x000fc00000000000 */
        /* <DEDUP_REMOVED lines=10> */
.L_x_4:


//--------------------- .nv.shared.matmul_kernel  --------------------------
	.section	.nv.shared.matmul_kernel,"aw",@nobits
	.sectionflags	@""
	.align	16
	.zero		1024


//--------------------- .nv.shared.reserved.0     --------------------------
	.section	.nv.shared.reserved.0,"aw",@nobits
	.weak		__nv_reservedSMEM_offset_0_alias
	.size		__nv_reservedSMEM_offset_0_alias, 0, 64
	.other		__nv_reservedSMEM_offset_0_alias,@"STO_CUDA_RESERVED_SHARED STV_DEFAULT"
__nv_reservedSMEM_offset_0_alias:
	.zero		0
	.zero		64


//--------------------- .nv.constant0.matmul_kernel --------------------------
	.section	.nv.constant0.matmul_kernel,"a",@progbits
	.sectionflags	@""
	.align	4
.nv.constant0.matmul_kernel:
	.zero		976


//--------------------- SYMBOLS --------------------------

	.type		.nv.reservedSmem.offset0,@object
	.size		.nv.reservedSmem.offset0,0x4
	.type		.nv.reservedSmem.cap,@object
	.size		.nv.reservedSmem.cap,0x4
